	.target	sm_103a

	.elftype	@"ET_EXEC"


//--------------------- .note.nv.tkinfo           --------------------------
	.section	.note.nv.tkinfo,"",@"SHT_NOTE"
	.sectionflags	@"SHF_NOTE_NV_TKINFO"
	.tkinfo
        /*0018*/ 	.word	0x00000002
        /*0030*/ 	.string	""
        /*0030*/ 	.string	"ptxas"
        /*0030*/ 	.string	"Cuda compilation tools, release 13.0, V13.0.88"
        /*0030*/ 	.string	"Build cuda_13.0.r13.0/compiler.36424714_0"
        /*0030*/ 	.string	"-arch sm_103a -m 64 "



//--------------------- .note.nv.cuinfo           --------------------------
	.section	.note.nv.cuinfo,"",@"SHT_NOTE"
	.sectionflags	@"SHF_NOTE_NV_CUINFO"
        /*0018*/ 	.short	0x0002
        /*001a*/ 	.short	0x0067
        /*001c*/ 	.short	0x0082
	.zero		2


//--------------------- .nv.info                  --------------------------
	.section	.nv.info,"",@"SHT_CUDA_INFO"
	.align	4


	//----- nvinfo : EIATTR_REGCOUNT
	.align		4
        /*0000*/ 	.byte	0x04, 0x2f
        /*0002*/ 	.short	(.L_61 - .L_60)
	.align		4
.L_60:
        /*0004*/ 	.word	index@(_Z25multi_tensor_apply_kernelI18TensorListMetadataILi5EE15DistAdamFunctorIfffEJPfffffff10adamMode_tfEEvlPViT_T0_DpT1_)
        /*0008*/ 	.word	0x00000020


	//----- nvinfo : EIATTR_FRAME_SIZE
	.align		4
.L_61:
        /*000c*/ 	.byte	0x04, 0x11
        /*000e*/ 	.short	(.L_63 - .L_62)
	.align		4
.L_62:
        /*0010*/ 	.word	index@(_Z25multi_tensor_apply_kernelI18TensorListMetadataILi5EE15DistAdamFunctorIfffEJPfffffff10adamMode_tfEEvlPViT_T0_DpT1_)
        /*0014*/ 	.word	0x00000000


	//----- nvinfo : EIATTR_REGCOUNT
	.align		4
.L_63:
        /*0018*/ 	.byte	0x04, 0x2f
        /*001a*/ 	.short	(.L_65 - .L_64)
	.align		4
.L_64:
        /*001c*/ 	.word	index@(_Z25multi_tensor_apply_kernelI18TensorListMetadataILi5EE15DistAdamFunctorIffN3c104HalfEEJPfffffff10adamMode_tfEEvlPViT_T0_DpT1_)
        /*0020*/ 	.word	0x00000020


	//----- nvinfo : EIATTR_FRAME_SIZE
	.align		4
.L_65:
        /*0024*/ 	.byte	0x04, 0x11
        /*0026*/ 	.short	(.L_67 - .L_66)
	.align		4
.L_66:
        /*0028*/ 	.word	index@(_Z25multi_tensor_apply_kernelI18TensorListMetadataILi5EE15DistAdamFunctorIffN3c104HalfEEJPfffffff10adamMode_tfEEvlPViT_T0_DpT1_)
        /*002c*/ 	.word	0x00000000


	//----- nvinfo : EIATTR_REGCOUNT
	.align		4
.L_67:
        /*0030*/ 	.byte	0x04, 0x2f
        /*0032*/ 	.short	(.L_69 - .L_68)
	.align		4
.L_68:
        /*0034*/ 	.word	index@(_Z25multi_tensor_apply_kernelI18TensorListMetadataILi5EE15DistAdamFunctorIffN3c108BFloat16EEJPfffffff10adamMode_tfEEvlPViT_T0_DpT1_)
        /*0038*/ 	.word	0x00000020


	//----- nvinfo : EIATTR_FRAME_SIZE
	.align		4
.L_69:
        /*003c*/ 	.byte	0x04, 0x11
        /*003e*/ 	.short	(.L_71 - .L_70)
	.align		4
.L_70:
        /*0040*/ 	.word	index@(_Z25multi_tensor_apply_kernelI18TensorListMetadataILi5EE15DistAdamFunctorIffN3c108BFloat16EEJPfffffff10adamMode_tfEEvlPViT_T0_DpT1_)
        /*0044*/ 	.word	0x00000000


	//----- nvinfo : EIATTR_REGCOUNT
	.align		4
.L_71:
        /*0048*/ 	.byte	0x04, 0x2f
        /*004a*/ 	.short	(.L_73 - .L_72)
	.align		4
.L_72:
        /*004c*/ 	.word	index@(_Z25multi_tensor_apply_kernelI18TensorListMetadataILi5EE15DistAdamFunctorIfN3c104HalfEfEJPfffffff10adamMode_tfEEvlPViT_T0_DpT1_)
        /*0050*/ 	.word	0x00000020


	//----- nvinfo : EIATTR_FRAME_SIZE
	.align		4
.L_73:
        /*0054*/ 	.byte	0x04, 0x11
        /*0056*/ 	.short	(.L_75 - .L_74)
	.align		4
.L_74:
        /*0058*/ 	.word	index@(_Z25multi_tensor_apply_kernelI18TensorListMetadataILi5EE15DistAdamFunctorIfN3c104HalfEfEJPfffffff10adamMode_tfEEvlPViT_T0_DpT1_)
        /*005c*/ 	.word	0x00000000


	//----- nvinfo : EIATTR_REGCOUNT
	.align		4
.L_75:
        /*0060*/ 	.byte	0x04, 0x2f
        /*0062*/ 	.short	(.L_77 - .L_76)
	.align		4
.L_76:
        /*0064*/ 	.word	index@(_Z25multi_tensor_apply_kernelI18TensorListMetadataILi5EE15DistAdamFunctorIfN3c104HalfES4_EJPfffffff10adamMode_tfEEvlPViT_T0_DpT1_)
        /*0068*/ 	.word	0x00000020


	//----- nvinfo : EIATTR_FRAME_SIZE
	.align		4
.L_77:
        /*006c*/ 	.byte	0x04, 0x11
        /*006e*/ 	.short	(.L_79 - .L_78)
	.align		4
.L_78:
        /*0070*/ 	.word	index@(_Z25multi_tensor_apply_kernelI18TensorListMetadataILi5EE15DistAdamFunctorIfN3c104HalfES4_EJPfffffff10adamMode_tfEEvlPViT_T0_DpT1_)
        /*0074*/ 	.word	0x00000000


	//----- nvinfo : EIATTR_REGCOUNT
	.align		4
.L_79:
        /*0078*/ 	.byte	0x04, 0x2f
        /*007a*/ 	.short	(.L_81 - .L_80)
	.align		4
.L_80:
        /*007c*/ 	.word	index@(_Z25multi_tensor_apply_kernelI18TensorListMetadataILi5EE15DistAdamFunctorIfN3c104HalfENS3_8BFloat16EEJPfffffff10adamMode_tfEEvlPViT_T0_DpT1_)
        /*0080*/ 	.word	0x00000020


	//----- nvinfo : EIATTR_FRAME_SIZE
	.align		4
.L_81:
        /*0084*/ 	.byte	0x04, 0x11
        /*0086*/ 	.short	(.L_83 - .L_82)
	.align		4
.L_82:
        /*0088*/ 	.word	index@(_Z25multi_tensor_apply_kernelI18TensorListMetadataILi5EE15DistAdamFunctorIfN3c104HalfENS3_8BFloat16EEJPfffffff10adamMode_tfEEvlPViT_T0_DpT1_)
        /*008c*/ 	.word	0x00000000


	//----- nvinfo : EIATTR_REGCOUNT
	.align		4
.L_83:
        /*0090*/ 	.byte	0x04, 0x2f
        /*0092*/ 	.short	(.L_85 - .L_84)
	.align		4
.L_84:
        /*0094*/ 	.word	index@(_Z25multi_tensor_apply_kernelI18TensorListMetadataILi5EE15DistAdamFunctorIfN3c108BFloat16EfEJPfffffff10adamMode_tfEEvlPViT_T0_DpT1_)
        /*0098*/ 	.word	0x00000020


	//----- nvinfo : EIATTR_FRAME_SIZE
	.align		4
.L_85:
        /*009c*/ 	.byte	0x04, 0x11
        /*009e*/ 	.short	(.L_87 - .L_86)
	.align		4
.L_86:
        /*00a0*/ 	.word	index@(_Z25multi_tensor_apply_kernelI18TensorListMetadataILi5EE15DistAdamFunctorIfN3c108BFloat16EfEJPfffffff10adamMode_tfEEvlPViT_T0_DpT1_)
        /*00a4*/ 	.word	0x00000000


	//----- nvinfo : EIATTR_REGCOUNT
	.align		4
.L_87:
        /*00a8*/ 	.byte	0x04, 0x2f
        /*00aa*/ 	.short	(.L_89 - .L_88)
	.align		4
.L_88:
        /*00ac*/ 	.word	index@(_Z25multi_tensor_apply_kernelI18TensorListMetadataILi5EE15DistAdamFunctorIfN3c108BFloat16ENS3_4HalfEEJPfffffff10adamMode_tfEEvlPViT_T0_DpT1_)
        /*00b0*/ 	.word	0x00000020


	//----- nvinfo : EIATTR_FRAME_SIZE
	.align		4
.L_89:
        /*00b4*/ 	.byte	0x04, 0x11
        /*00b6*/ 	.short	(.L_91 - .L_90)
	.align		4
.L_90:
        /*00b8*/ 	.word	index@(_Z25multi_tensor_apply_kernelI18TensorListMetadataILi5EE15DistAdamFunctorIfN3c108BFloat16ENS3_4HalfEEJPfffffff10adamMode_tfEEvlPViT_T0_DpT1_)
        /*00bc*/ 	.word	0x00000000


	//----- nvinfo : EIATTR_REGCOUNT
	.align		4
.L_91:
        /*00c0*/ 	.byte	0x04, 0x2f
        /*00c2*/ 	.short	(.L_93 - .L_92)
	.align		4
.L_92:
        /*00c4*/ 	.word	index@(_Z25multi_tensor_apply_kernelI18TensorListMetadataILi5EE15DistAdamFunctorIfN3c108BFloat16ES4_EJPfffffff10adamMode_tfEEvlPViT_T0_DpT1_)
        /*00c8*/ 	.word	0x00000020


	//----- nvinfo : EIATTR_FRAME_SIZE
	.align		4
.L_93:
        /*00cc*/ 	.byte	0x04, 0x11
        /*00ce*/ 	.short	(.L_95 - .L_94)
	.align		4
.L_94:
        /*00d0*/ 	.word	index@(_Z25multi_tensor_apply_kernelI18TensorListMetadataILi5EE15DistAdamFunctorIfN3c108BFloat16ES4_EJPfffffff10adamMode_tfEEvlPViT_T0_DpT1_)
        /*00d4*/ 	.word	0x00000000


	//----- nvinfo : EIATTR_REGCOUNT
	.align		4
.L_95:
        /*00d8*/ 	.byte	0x04, 0x2f
        /*00da*/ 	.short	(.L_97 - .L_96)
	.align		4
.L_96:
        /*00dc*/ 	.word	index@(_Z25multi_tensor_apply_kernelI18TensorListMetadataILi5EE15DistAdamFunctorIN3c104HalfEffEJPfffffff10adamMode_tfEEvlPViT_T0_DpT1_)
        /*00e0*/ 	.word	0x00000020


	//----- nvinfo : EIATTR_FRAME_SIZE
	.align		4
.L_97:
        /*00e4*/ 	.byte	0x04, 0x11
        /*00e6*/ 	.short	(.L_99 - .L_98)
	.align		4
.L_98:
        /*00e8*/ 	.word	index@(_Z25multi_tensor_apply_kernelI18TensorListMetadataILi5EE15DistAdamFunctorIN3c104HalfEffEJPfffffff10adamMode_tfEEvlPViT_T0_DpT1_)
        /*00ec*/ 	.word	0x00000000


	//----- nvinfo : EIATTR_REGCOUNT
	.align		4
.L_99:
        /*00f0*/ 	.byte	0x04, 0x2f
        /*00f2*/ 	.short	(.L_101 - .L_100)
	.align		4
.L_100:
        /*00f4*/ 	.word	index@(_Z25multi_tensor_apply_kernelI18TensorListMetadataILi5EE15DistAdamFunctorIN3c104HalfEfS4_EJPfffffff10adamMode_tfEEvlPViT_T0_DpT1_)
        /*00f8*/ 	.word	0x00000020


	//----- nvinfo : EIATTR_FRAME_SIZE
	.align		4
.L_101:
        /*00fc*/ 	.byte	0x04, 0x11
        /*00fe*/ 	.short	(.L_103 - .L_102)
	.align		4
.L_102:
        /*0100*/ 	.word	index@(_Z25multi_tensor_apply_kernelI18TensorListMetadataILi5EE15DistAdamFunctorIN3c104HalfEfS4_EJPfffffff10adamMode_tfEEvlPViT_T0_DpT1_)
        /*0104*/ 	.word	0x00000000


	//----- nvinfo : EIATTR_REGCOUNT
	.align		4
.L_103:
        /*0108*/ 	.byte	0x04, 0x2f
        /*010a*/ 	.short	(.L_105 - .L_104)
	.align		4
.L_104:
        /*010c*/ 	.word	index@(_Z25multi_tensor_apply_kernelI18TensorListMetadataILi5EE15DistAdamFunctorIN3c104HalfEfNS3_8BFloat16EEJPfffffff10adamMode_tfEEvlPViT_T0_DpT1_)
        /*0110*/ 	.word	0x00000020


	//----- nvinfo : EIATTR_FRAME_SIZE
	.align		4
.L_105:
        /*0114*/ 	.byte	0x04, 0x11
        /*0116*/ 	.short	(.L_107 - .L_106)
	.align		4
.L_106:
        /*0118*/ 	.word	index@(_Z25multi_tensor_apply_kernelI18TensorListMetadataILi5EE15DistAdamFunctorIN3c104HalfEfNS3_8BFloat16EEJPfffffff10adamMode_tfEEvlPViT_T0_DpT1_)
        /*011c*/ 	.word	0x00000000


	//----- nvinfo : EIATTR_REGCOUNT
	.align		4
.L_107:
        /*0120*/ 	.byte	0x04, 0x2f
        /*0122*/ 	.short	(.L_109 - .L_108)
	.align		4
.L_108:
        /*0124*/ 	.word	index@(_Z25multi_tensor_apply_kernelI18TensorListMetadataILi5EE15DistAdamFunctorIN3c104HalfES4_fEJPfffffff10adamMode_tfEEvlPViT_T0_DpT1_)
        /*0128*/ 	.word	0x00000020


	//----- nvinfo : EIATTR_FRAME_SIZE
	.align		4
.L_109:
        /*012c*/ 	.byte	0x04, 0x11
        /*012e*/ 	.short	(.L_111 - .L_110)
	.align		4
.L_110:
        /*0130*/ 	.word	index@(_Z25multi_tensor_apply_kernelI18TensorListMetadataILi5EE15DistAdamFunctorIN3c104HalfES4_fEJPfffffff10adamMode_tfEEvlPViT_T0_DpT1_)
        /*0134*/ 	.word	0x00000000


	//----- nvinfo : EIATTR_REGCOUNT
	.align		4
.L_111:
        /*0138*/ 	.byte	0x04, 0x2f
        /*013a*/ 	.short	(.L_113 - .L_112)
	.align		4
.L_112:
        /*013c*/ 	.word	index@(_Z25multi_tensor_apply_kernelI18TensorListMetadataILi5EE15DistAdamFunctorIN3c104HalfES4_S4_EJPfffffff10adamMode_tfEEvlPViT_T0_DpT1_)
        /*0140*/ 	.word	0x00000020


	//----- nvinfo : EIATTR_FRAME_SIZE
	.align		4
.L_113:
        /*0144*/ 	.byte	0x04, 0x11
        /*0146*/ 	.short	(.L_115 - .L_114)
	.align		4
.L_114:
        /*0148*/ 	.word	index@(_Z25multi_tensor_apply_kernelI18TensorListMetadataILi5EE15DistAdamFunctorIN3c104HalfES4_S4_EJPfffffff10adamMode_tfEEvlPViT_T0_DpT1_)
        /*014c*/ 	.word	0x00000000


	//----- nvinfo : EIATTR_REGCOUNT
	.align		4
.L_115:
        /*0150*/ 	.byte	0x04, 0x2f
        /*0152*/ 	.short	(.L_117 - .L_116)
	.align		4
.L_116:
        /*0154*/ 	.word	index@(_Z25multi_tensor_apply_kernelI18TensorListMetadataILi5EE15DistAdamFunctorIN3c104HalfES4_NS3_8BFloat16EEJPfffffff10adamMode_tfEEvlPViT_T0_DpT1_)
        /*0158*/ 	.word	0x00000020


	//----- nvinfo : EIATTR_FRAME_SIZE
	.align		4
.L_117:
        /*015c*/ 	.byte	0x04, 0x11
        /*015e*/ 	.short	(.L_119 - .L_118)
	.align		4
.L_118:
        /*0160*/ 	.word	index@(_Z25multi_tensor_apply_kernelI18TensorListMetadataILi5EE15DistAdamFunctorIN3c104HalfES4_NS3_8BFloat16EEJPfffffff10adamMode_tfEEvlPViT_T0_DpT1_)
        /*0164*/ 	.word	0x00000000


	//----- nvinfo : EIATTR_REGCOUNT
	.align		4
.L_119:
        /*0168*/ 	.byte	0x04, 0x2f
        /*016a*/ 	.short	(.L_121 - .L_120)
	.align		4
.L_120:
        /*016c*/ 	.word	index@(_Z25multi_tensor_apply_kernelI18TensorListMetadataILi5EE15DistAdamFunctorIN3c104HalfENS3_8BFloat16EfEJPfffffff10adamMode_tfEEvlPViT_T0_DpT1_)
        /*0170*/ 	.word	0x00000020


	//----- nvinfo : EIATTR_FRAME_SIZE
	.align		4
.L_121:
        /*0174*/ 	.byte	0x04, 0x11
        /*0176*/ 	.short	(.L_123 - .L_122)
	.align		4
.L_122:
        /*0178*/ 	.word	index@(_Z25multi_tensor_apply_kernelI18TensorListMetadataILi5EE15DistAdamFunctorIN3c104HalfENS3_8BFloat16EfEJPfffffff10adamMode_tfEEvlPViT_T0_DpT1_)
        /*017c*/ 	.word	0x00000000


	//----- nvinfo : EIATTR_REGCOUNT
	.align		4
.L_123:
        /*0180*/ 	.byte	0x04, 0x2f
        /*0182*/ 	.short	(.L_125 - .L_124)
	.align		4
.L_124:
        /*0184*/ 	.word	index@(_Z25multi_tensor_apply_kernelI18TensorListMetadataILi5EE15DistAdamFunctorIN3c104HalfENS3_8BFloat16ES4_EJPfffffff10adamMode_tfEEvlPViT_T0_DpT1_)
        /*0188*/ 	.word	0x00000020


	//----- nvinfo : EIATTR_FRAME_SIZE
	.align		4
.L_125:
        /*018c*/ 	.byte	0x04, 0x11
        /*018e*/ 	.short	(.L_127 - .L_126)
	.align		4
.L_126:
        /*0190*/ 	.word	index@(_Z25multi_tensor_apply_kernelI18TensorListMetadataILi5EE15DistAdamFunctorIN3c104HalfENS3_8BFloat16ES4_EJPfffffff10adamMode_tfEEvlPViT_T0_DpT1_)
        /*0194*/ 	.word	0x00000000


	//----- nvinfo : EIATTR_REGCOUNT
	.align		4
.L_127:
        /*0198*/ 	.byte	0x04, 0x2f
        /*019a*/ 	.short	(.L_129 - .L_128)
	.align		4
.L_128:
        /*019c*/ 	.word	index@(_Z25multi_tensor_apply_kernelI18TensorListMetadataILi5EE15DistAdamFunctorIN3c104HalfENS3_8BFloat16ES5_EJPfffffff10adamMode_tfEEvlPViT_T0_DpT1_)
        /*01a0*/ 	.word	0x00000020


	//----- nvinfo : EIATTR_FRAME_SIZE
	.align		4
.L_129:
        /*01a4*/ 	.byte	0x04, 0x11
        /*01a6*/ 	.short	(.L_131 - .L_130)
	.align		4
.L_130:
        /*01a8*/ 	.word	index@(_Z25multi_tensor_apply_kernelI18TensorListMetadataILi5EE15DistAdamFunctorIN3c104HalfENS3_8BFloat16ES5_EJPfffffff10adamMode_tfEEvlPViT_T0_DpT1_)
        /*01ac*/ 	.word	0x00000000


	//----- nvinfo : EIATTR_REGCOUNT
	.align		4
.L_131:
        /*01b0*/ 	.byte	0x04, 0x2f
        /*01b2*/ 	.short	(.L_133 - .L_132)
	.align		4
.L_132:
        /*01b4*/ 	.word	index@(_Z25multi_tensor_apply_kernelI18TensorListMetadataILi5EE15DistAdamFunctorIN3c108BFloat16EffEJPfffffff10adamMode_tfEEvlPViT_T0_DpT1_)
        /*01b8*/ 	.word	0x00000020


	//----- nvinfo : EIATTR_FRAME_SIZE
	.align		4
.L_133:
        /*01bc*/ 	.byte	0x04, 0x11
        /*01be*/ 	.short	(.L_135 - .L_134)
	.align		4
.L_134:
        /*01c0*/ 	.word	index@(_Z25multi_tensor_apply_kernelI18TensorListMetadataILi5EE15DistAdamFunctorIN3c108BFloat16EffEJPfffffff10adamMode_tfEEvlPViT_T0_DpT1_)
        /*01c4*/ 	.word	0x00000000


	//----- nvinfo : EIATTR_REGCOUNT
	.align		4
.L_135:
        /*01c8*/ 	.byte	0x04, 0x2f
        /*01ca*/ 	.short	(.L_137 - .L_136)
	.align		4
.L_136:
        /*01cc*/ 	.word	index@(_Z25multi_tensor_apply_kernelI18TensorListMetadataILi5EE15DistAdamFunctorIN3c108BFloat16EfNS3_4HalfEEJPfffffff10adamMode_tfEEvlPViT_T0_DpT1_)
        /*01d0*/ 	.word	0x00000020


	//----- nvinfo : EIATTR_FRAME_SIZE
	.align		4
.L_137:
        /*01d4*/ 	.byte	0x04, 0x11
        /*01d6*/ 	.short	(.L_139 - .L_138)
	.align		4
.L_138:
        /*01d8*/ 	.word	index@(_Z25multi_tensor_apply_kernelI18TensorListMetadataILi5EE15DistAdamFunctorIN3c108BFloat16EfNS3_4HalfEEJPfffffff10adamMode_tfEEvlPViT_T0_DpT1_)
        /*01dc*/ 	.word	0x00000000


	//----- nvinfo : EIATTR_REGCOUNT
	.align		4
.L_139:
        /*01e0*/ 	.byte	0x04, 0x2f
        /*01e2*/ 	.short	(.L_141 - .L_140)
	.align		4
.L_140:
        /*01e4*/ 	.word	index@(_Z25multi_tensor_apply_kernelI18TensorListMetadataILi5EE15DistAdamFunctorIN3c108BFloat16EfS4_EJPfffffff10adamMode_tfEEvlPViT_T0_DpT1_)
        /*01e8*/ 	.word	0x00000020


	//----- nvinfo : EIATTR_FRAME_SIZE
	.align		4
.L_141:
        /*01ec*/ 	.byte	0x04, 0x11
        /*01ee*/ 	.short	(.L_143 - .L_142)
	.align		4
.L_142:
        /*01f0*/ 	.word	index@(_Z25multi_tensor_apply_kernelI18TensorListMetadataILi5EE15DistAdamFunctorIN3c108BFloat16EfS4_EJPfffffff10adamMode_tfEEvlPViT_T0_DpT1_)
        /*01f4*/ 	.word	0x00000000


	//----- nvinfo : EIATTR_REGCOUNT
	.align		4
.L_143:
        /*01f8*/ 	.byte	0x04, 0x2f
        /*01fa*/ 	.short	(.L_145 - .L_144)
	.align		4
.L_144:
        /*01fc*/ 	.word	index@(_Z25multi_tensor_apply_kernelI18TensorListMetadataILi5EE15DistAdamFunctorIN3c108BFloat16ENS3_4HalfEfEJPfffffff10adamMode_tfEEvlPViT_T0_DpT1_)
        /*0200*/ 	.word	0x00000020


	//----- nvinfo : EIATTR_FRAME_SIZE
	.align		4
.L_145:
        /*0204*/ 	.byte	0x04, 0x11
        /*0206*/ 	.short	(.L_147 - .L_146)
	.align		4
.L_146:
        /*0208*/ 	.word	index@(_Z25multi_tensor_apply_kernelI18TensorListMetadataILi5EE15DistAdamFunctorIN3c108BFloat16ENS3_4HalfEfEJPfffffff10adamMode_tfEEvlPViT_T0_DpT1_)
        /*020c*/ 	.word	0x00000000


	//----- nvinfo : EIATTR_REGCOUNT
	.align		4
.L_147:
        /*0210*/ 	.byte	0x04, 0x2f
        /*0212*/ 	.short	(.L_149 - .L_148)
	.align		4
.L_148:
        /*0214*/ 	.word	index@(_Z25multi_tensor_apply_kernelI18TensorListMetadataILi5EE15DistAdamFunctorIN3c108BFloat16ENS3_4HalfES5_EJPfffffff10adamMode_tfEEvlPViT_T0_DpT1_)
        /*0218*/ 	.word	0x00000020


	//----- nvinfo : EIATTR_FRAME_SIZE
	.align		4
.L_149:
        /*021c*/ 	.byte	0x04, 0x11
        /*021e*/ 	.short	(.L_151 - .L_150)
	.align		4
.L_150:
        /*0220*/ 	.word	index@(_Z25multi_tensor_apply_kernelI18TensorListMetadataILi5EE15DistAdamFunctorIN3c108BFloat16ENS3_4HalfES5_EJPfffffff10adamMode_tfEEvlPViT_T0_DpT1_)
        /*0224*/ 	.word	0x00000000


	//----- nvinfo : EIATTR_REGCOUNT
	.align		4
.L_151:
        /*0228*/ 	.byte	0x04, 0x2f
        /*022a*/ 	.short	(.L_153 - .L_152)
	.align		4
.L_152:
        /*022c*/ 	.word	index@(_Z25multi_tensor_apply_kernelI18TensorListMetadataILi5EE15DistAdamFunctorIN3c108BFloat16ENS3_4HalfES4_EJPfffffff10adamMode_tfEEvlPViT_T0_DpT1_)
        /*0230*/ 	.word	0x00000020


	//----- nvinfo : EIATTR_FRAME_SIZE
	.align		4
.L_153:
        /*0234*/ 	.byte	0x04, 0x11
        /*0236*/ 	.short	(.L_155 - .L_154)
	.align		4
.L_154:
        /*0238*/ 	.word	index@(_Z25multi_tensor_apply_kernelI18TensorListMetadataILi5EE15DistAdamFunctorIN3c108BFloat16ENS3_4HalfES4_EJPfffffff10adamMode_tfEEvlPViT_T0_DpT1_)
        /*023c*/ 	.word	0x00000000


	//----- nvinfo : EIATTR_REGCOUNT
	.align		4
.L_155:
        /*0240*/ 	.byte	0x04, 0x2f
        /*0242*/ 	.short	(.L_157 - .L_156)
	.align		4
.L_156:
        /*0244*/ 	.word	index@(_Z25multi_tensor_apply_kernelI18TensorListMetadataILi5EE15DistAdamFunctorIN3c108BFloat16ES4_fEJPfffffff10adamMode_tfEEvlPViT_T0_DpT1_)
        /*0248*/ 	.word	0x00000020


	//----- nvinfo : EIATTR_FRAME_SIZE
	.align		4
.L_157:
        /*024c*/ 	.byte	0x04, 0x11
        /*024e*/ 	.short	(.L_159 - .L_158)
	.align		4
.L_158:
        /*0250*/ 	.word	index@(_Z25multi_tensor_apply_kernelI18TensorListMetadataILi5EE15DistAdamFunctorIN3c108BFloat16ES4_fEJPfffffff10adamMode_tfEEvlPViT_T0_DpT1_)
        /*0254*/ 	.word	0x00000000


	//----- nvinfo : EIATTR_REGCOUNT
	.align		4
.L_159:
        /*0258*/ 	.byte	0x04, 0x2f
        /*025a*/ 	.short	(.L_161 - .L_160)
	.align		4
.L_160:
        /*025c*/ 	.word	index@(_Z25multi_tensor_apply_kernelI18TensorListMetadataILi5EE15DistAdamFunctorIN3c108BFloat16ES4_NS3_4HalfEEJPfffffff10adamMode_tfEEvlPViT_T0_DpT1_)
        /*0260*/ 	.word	0x00000020


	//----- nvinfo : EIATTR_FRAME_SIZE
	.align		4
.L_161:
        /*0264*/ 	.byte	0x04, 0x11
        /*0266*/ 	.short	(.L_163 - .L_162)
	.align		4
.L_162:
        /*0268*/ 	.word	index@(_Z25multi_tensor_apply_kernelI18TensorListMetadataILi5EE15DistAdamFunctorIN3c108BFloat16ES4_NS3_4HalfEEJPfffffff10adamMode_tfEEvlPViT_T0_DpT1_)
        /*026c*/ 	.word	0x00000000


	//----- nvinfo : EIATTR_REGCOUNT
	.align		4
.L_163:
        /*0270*/ 	.byte	0x04, 0x2f
        /*0272*/ 	.short	(.L_165 - .L_164)
	.align		4
.L_164:
        /*0274*/ 	.word	index@(_Z25multi_tensor_apply_kernelI18TensorListMetadataILi5EE15DistAdamFunctorIN3c108BFloat16ES4_S4_EJPfffffff10adamMode_tfEEvlPViT_T0_DpT1_)
        /*0278*/ 	.word	0x00000020


	//----- nvinfo : EIATTR_FRAME_SIZE
	.align		4
.L_165:
        /*027c*/ 	.byte	0x04, 0x11
        /*027e*/ 	.short	(.L_167 - .L_166)
	.align		4
.L_166:
        /*0280*/ 	.word	index@(_Z25multi_tensor_apply_kernelI18TensorListMetadataILi5EE15DistAdamFunctorIN3c108BFloat16ES4_S4_EJPfffffff10adamMode_tfEEvlPViT_T0_DpT1_)
        /*0284*/ 	.word	0x00000000


	//----- nvinfo : EIATTR_REGCOUNT
	.align		4
.L_167:
        /*0288*/ 	.byte	0x04, 0x2f
        /*028a*/ 	.short	(.L_169 - .L_168)
	.align		4
.L_168:
        /*028c*/ 	.word	index@(_Z25multi_tensor_apply_kernelI18TensorListMetadataILi5EE25DistAdamCapturableFunctorIfffEJPfffPiifS4_10adamMode_tfEEvlPViT_T0_DpT1_)
        /*0290*/ 	.word	0x00000030


	//----- nvinfo : EIATTR_FRAME_SIZE
	.align		4
.L_169:
        /*0294*/ 	.byte	0x04, 0x11
        /*0296*/ 	.short	(.L_171 - .L_170)
	.align		4
.L_170:
        /*0298*/ 	.word	index@($_Z25multi_tensor_apply_kernelI18TensorListMetadataILi5EE25DistAdamCapturableFunctorIfffEJPfffPiifS4_10adamMode_tfEEvlPViT_T0_DpT1_$__internal_accurate_pow)
        /*029c*/ 	.word	0x00000000


	//----- nvinfo : EIATTR_FRAME_SIZE
	.align		4
.L_171:
        /*02a0*/ 	.byte	0x04, 0x11
        /*02a2*/ 	.short	(.L_173 - .L_172)
	.align		4
.L_172:
        /*02a4*/ 	.word	index@(_Z25multi_tensor_apply_kernelI18TensorListMetadataILi5EE25DistAdamCapturableFunctorIfffEJPfffPiifS4_10adamMode_tfEEvlPViT_T0_DpT1_)
        /*02a8*/ 	.word	0x00000000


	//----- nvinfo : EIATTR_REGCOUNT
	.align		4
.L_173:
        /*02ac*/ 	.byte	0x04, 0x2f
        /*02ae*/ 	.short	(.L_175 - .L_174)
	.align		4
.L_174:
        /*02b0*/ 	.word	index@(_Z25multi_tensor_apply_kernelI18TensorListMetadataILi5EE25DistAdamCapturableFunctorIffN3c104HalfEEJPfffPiifS6_10adamMode_tfEEvlPViT_T0_DpT1_)
        /*02b4*/ 	.word	0x00000030


	//----- nvinfo : EIATTR_FRAME_SIZE
	.align		4
.L_175:
        /*02b8*/ 	.byte	0x04, 0x11
        /*02ba*/ 	.short	(.L_177 - .L_176)
	.align		4
.L_176:
        /*02bc*/ 	.word	index@($_Z25multi_tensor_apply_kernelI18TensorListMetadataILi5EE25DistAdamCapturableFunctorIffN3c104HalfEEJPfffPiifS6_10adamMode_tfEEvlPViT_T0_DpT1_$__internal_accurate_pow)
        /*02c0*/ 	.word	0x00000000


	//----- nvinfo : EIATTR_FRAME_SIZE
	.align		4
.L_177:
        /*02c4*/ 	.byte	0x04, 0x11
        /*02c6*/ 	.short	(.L_179 - .L_178)
	.align		4
.L_178:
        /*02c8*/ 	.word	index@(_Z25multi_tensor_apply_kernelI18TensorListMetadataILi5EE25DistAdamCapturableFunctorIffN3c104HalfEEJPfffPiifS6_10adamMode_tfEEvlPViT_T0_DpT1_)
        /*02cc*/ 	.word	0x00000000


	//----- nvinfo : EIATTR_REGCOUNT
	.align		4
.L_179:
        /*02d0*/ 	.byte	0x04, 0x2f
        /*02d2*/ 	.short	(.L_181 - .L_180)
	.align		4
.L_180:
        /*02d4*/ 	.word	index@(_Z25multi_tensor_apply_kernelI18TensorListMetadataILi5EE25DistAdamCapturableFunctorIffN3c108BFloat16EEJPfffPiifS6_10adamMode_tfEEvlPViT_T0_DpT1_)
        /*02d8*/ 	.word	0x00000030


	//----- nvinfo : EIATTR_FRAME_SIZE
	.align		4
.L_181:
        /*02dc*/ 	.byte	0x04, 0x11
        /*02de*/ 	.short	(.L_183 - .L_182)
	.align		4
.L_182:
        /*02e0*/ 	.word	index@($_Z25multi_tensor_apply_kernelI18TensorListMetadataILi5EE25DistAdamCapturableFunctorIffN3c108BFloat16EEJPfffPiifS6_10adamMode_tfEEvlPViT_T0_DpT1_$__internal_accurate_pow)
        /*02e4*/ 	.word	0x00000000


	//----- nvinfo : EIATTR_FRAME_SIZE
	.align		4
.L_183:
        /*02e8*/ 	.byte	0x04, 0x11
        /*02ea*/ 	.short	(.L_185 - .L_184)
	.align		4
.L_184:
        /*02ec*/ 	.word	index@(_Z25multi_tensor_apply_kernelI18TensorListMetadataILi5EE25DistAdamCapturableFunctorIffN3c108BFloat16EEJPfffPiifS6_10adamMode_tfEEvlPViT_T0_DpT1_)
        /*02f0*/ 	.word	0x00000000


	//----- nvinfo : EIATTR_REGCOUNT
	.align		4
.L_185:
        /*02f4*/ 	.byte	0x04, 0x2f
        /*02f6*/ 	.short	(.L_187 - .L_186)
	.align		4
.L_186:
        /*02f8*/ 	.word	index@(_Z25multi_tensor_apply_kernelI18TensorListMetadataILi5EE25DistAdamCapturableFunctorIfN3c104HalfEfEJPfffPiifS6_10adamMode_tfEEvlPViT_T0_DpT1_)
        /*02fc*/ 	.word	0x0000002e


	//----- nvinfo : EIATTR_FRAME_SIZE
	.align		4
.L_187:
        /*0300*/ 	.byte	0x04, 0x11
        /*0302*/ 	.short	(.L_189 - .L_188)
	.align		4
.L_188:
        /*0304*/ 	.word	index@($_Z25multi_tensor_apply_kernelI18TensorListMetadataILi5EE25DistAdamCapturableFunctorIfN3c104HalfEfEJPfffPiifS6_10adamMode_tfEEvlPViT_T0_DpT1_$__internal_accurate_pow)
        /*0308*/ 	.word	0x00000000


	//----- nvinfo : EIATTR_FRAME_SIZE
	.align		4
.L_189:
        /*030c*/ 	.byte	0x04, 0x11
        /*030e*/ 	.short	(.L_191 - .L_190)
	.align		4
.L_190:
        /*0310*/ 	.word	index@(_Z25multi_tensor_apply_kernelI18TensorListMetadataILi5EE25DistAdamCapturableFunctorIfN3c104HalfEfEJPfffPiifS6_10adamMode_tfEEvlPViT_T0_DpT1_)
        /*0314*/ 	.word	0x00000000


	//----- nvinfo : EIATTR_REGCOUNT
	.align		4
.L_191:
        /*0318*/ 	.byte	0x04, 0x2f
        /*031a*/ 	.short	(.L_193 - .L_192)
	.align		4
.L_192:
        /*031c*/ 	.word	index@(_Z25multi_tensor_apply_kernelI18TensorListMetadataILi5EE25DistAdamCapturableFunctorIfN3c104HalfES4_EJPfffPiifS6_10adamMode_tfEEvlPViT_T0_DpT1_)
        /*0320*/ 	.word	0x00000030


	//----- nvinfo : EIATTR_FRAME_SIZE
	.align		4
.L_193:
        /*0324*/ 	.byte	0x04, 0x11
        /*0326*/ 	.short	(.L_195 - .L_194)
	.align		4
.L_194:
        /*0328*/ 	.word	index@($_Z25multi_tensor_apply_kernelI18TensorListMetadataILi5EE25DistAdamCapturableFunctorIfN3c104HalfES4_EJPfffPiifS6_10adamMode_tfEEvlPViT_T0_DpT1_$__internal_accurate_pow)
        /*032c*/ 	.word	0x00000000


	//----- nvinfo : EIATTR_FRAME_SIZE
	.align		4
.L_195:
        /*0330*/ 	.byte	0x04, 0x11
        /*0332*/ 	.short	(.L_197 - .L_196)
	.align		4
.L_196:
        /*0334*/ 	.word	index@(_Z25multi_tensor_apply_kernelI18TensorListMetadataILi5EE25DistAdamCapturableFunctorIfN3c104HalfES4_EJPfffPiifS6_10adamMode_tfEEvlPViT_T0_DpT1_)
        /*0338*/ 	.word	0x00000000


	//----- nvinfo : EIATTR_REGCOUNT
	.align		4
.L_197:
        /*033c*/ 	.byte	0x04, 0x2f
        /*033e*/ 	.short	(.L_199 - .L_198)
	.align		4
.L_198:
        /*0340*/ 	.word	index@(_Z25multi_tensor_apply_kernelI18TensorListMetadataILi5EE25DistAdamCapturableFunctorIfN3c104HalfENS3_8BFloat16EEJPfffPiifS7_10adamMode_tfEEvlPViT_T0_DpT1_)
        /*0344*/ 	.word	0x00000030


	//----- nvinfo : EIATTR_FRAME_SIZE
	.align		4
.L_199:
        /*0348*/ 	.byte	0x04, 0x11
        /*034a*/ 	.short	(.L_201 - .L_200)
	.align		4
.L_200:
        /*034c*/ 	.word	index@($_Z25multi_tensor_apply_kernelI18TensorListMetadataILi5EE25DistAdamCapturableFunctorIfN3c104HalfENS3_8BFloat16EEJPfffPiifS7_10adamMode_tfEEvlPViT_T0_DpT1_$__internal_accurate_pow)
        /*0350*/ 	.word	0x00000000


	//----- nvinfo : EIATTR_FRAME_SIZE
	.align		4
.L_201:
        /*0354*/ 	.byte	0x04, 0x11
        /*0356*/ 	.short	(.L_203 - .L_202)
	.align		4
.L_202:
        /*0358*/ 	.word	index@(_Z25multi_tensor_apply_kernelI18TensorListMetadataILi5EE25DistAdamCapturableFunctorIfN3c104HalfENS3_8BFloat16EEJPfffPiifS7_10adamMode_tfEEvlPViT_T0_DpT1_)
        /*035c*/ 	.word	0x00000000


	//----- nvinfo : EIATTR_REGCOUNT
	.align		4
.L_203:
        /*0360*/ 	.byte	0x04, 0x2f
        /*0362*/ 	.short	(.L_205 - .L_204)
	.align		4
.L_204:
        /*0364*/ 	.word	index@(_Z25multi_tensor_apply_kernelI18TensorListMetadataILi5EE25DistAdamCapturableFunctorIfN3c108BFloat16EfEJPfffPiifS6_10adamMode_tfEEvlPViT_T0_DpT1_)
        /*0368*/ 	.word	0x0000002e


	//----- nvinfo : EIATTR_FRAME_SIZE
	.align		4
.L_205:
        /*036c*/ 	.byte	0x04, 0x11
        /*036e*/ 	.short	(.L_207 - .L_206)
	.align		4
.L_206:
        /*0370*/ 	.word	index@($_Z25multi_tensor_apply_kernelI18TensorListMetadataILi5EE25DistAdamCapturableFunctorIfN3c108BFloat16EfEJPfffPiifS6_10adamMode_tfEEvlPViT_T0_DpT1_$__internal_accurate_pow)
        /*0374*/ 	.word	0x00000000


	//----- nvinfo : EIATTR_FRAME_SIZE
	.align		4
.L_207:
        /*0378*/ 	.byte	0x04, 0x11
        /*037a*/ 	.short	(.L_209 - .L_208)
	.align		4
.L_208:
        /*037c*/ 	.word	index@(_Z25multi_tensor_apply_kernelI18TensorListMetadataILi5EE25DistAdamCapturableFunctorIfN3c108BFloat16EfEJPfffPiifS6_10adamMode_tfEEvlPViT_T0_DpT1_)
        /*0380*/ 	.word	0x00000000


	//----- nvinfo : EIATTR_REGCOUNT
	.align		4
.L_209:
        /*0384*/ 	.byte	0x04, 0x2f
        /*0386*/ 	.short	(.L_211 - .L_210)
	.align		4
.L_210:
        /*0388*/ 	.word	index@(_Z25multi_tensor_apply_kernelI18TensorListMetadataILi5EE25DistAdamCapturableFunctorIfN3c108BFloat16ENS3_4HalfEEJPfffPiifS7_10adamMode_tfEEvlPViT_T0_DpT1_)
        /*038c*/ 	.word	0x00000030


	//----- nvinfo : EIATTR_FRAME_SIZE
	.align		4
.L_211:
        /*0390*/ 	.byte	0x04, 0x11
        /*0392*/ 	.short	(.L_213 - .L_212)
	.align		4
.L_212:
        /*0394*/ 	.word	index@($_Z25multi_tensor_apply_kernelI18TensorListMetadataILi5EE25DistAdamCapturableFunctorIfN3c108BFloat16ENS3_4HalfEEJPfffPiifS7_10adamMode_tfEEvlPViT_T0_DpT1_$__internal_accurate_pow)
        /*0398*/ 	.word	0x00000000


	//----- nvinfo : EIATTR_FRAME_SIZE
	.align		4
.L_213:
        /*039c*/ 	.byte	0x04, 0x11
        /*039e*/ 	.short	(.L_215 - .L_214)
	.align		4
.L_214:
        /*03a0*/ 	.word	index@(_Z25multi_tensor_apply_kernelI18TensorListMetadataILi5EE25DistAdamCapturableFunctorIfN3c108BFloat16ENS3_4HalfEEJPfffPiifS7_10adamMode_tfEEvlPViT_T0_DpT1_)
        /*03a4*/ 	.word	0x00000000


	//----- nvinfo : EIATTR_REGCOUNT
	.align		4
.L_215:
        /*03a8*/ 	.byte	0x04, 0x2f
        /*03aa*/ 	.short	(.L_217 - .L_216)
	.align		4
.L_216:
        /*03ac*/ 	.word	index@(_Z25multi_tensor_apply_kernelI18TensorListMetadataILi5EE25DistAdamCapturableFunctorIfN3c108BFloat16ES4_EJPfffPiifS6_10adamMode_tfEEvlPViT_T0_DpT1_)
        /*03b0*/ 	.word	0x00000030


	//----- nvinfo : EIATTR_FRAME_SIZE
	.align		4
.L_217:
        /*03b4*/ 	.byte	0x04, 0x11
        /*03b6*/ 	.short	(.L_219 - .L_218)
	.align		4
.L_218:
        /*03b8*/ 	.word	index@($_Z25multi_tensor_apply_kernelI18TensorListMetadataILi5EE25DistAdamCapturableFunctorIfN3c108BFloat16ES4_EJPfffPiifS6_10adamMode_tfEEvlPViT_T0_DpT1_$__internal_accurate_pow)
        /*03bc*/ 	.word	0x00000000


	//----- nvinfo : EIATTR_FRAME_SIZE
	.align		4
.L_219:
        /*03c0*/ 	.byte	0x04, 0x11
        /*03c2*/ 	.short	(.L_221 - .L_220)
	.align		4
.L_220:
        /*03c4*/ 	.word	index@(_Z25multi_tensor_apply_kernelI18TensorListMetadataILi5EE25DistAdamCapturableFunctorIfN3c108BFloat16ES4_EJPfffPiifS6_10adamMode_tfEEvlPViT_T0_DpT1_)
        /*03c8*/ 	.word	0x00000000


	//----- nvinfo : EIATTR_REGCOUNT
	.align		4
.L_221:
        /*03cc*/ 	.byte	0x04, 0x2f
        /*03ce*/ 	.short	(.L_223 - .L_222)
	.align		4
.L_222:
        /*03d0*/ 	.word	index@(_Z25multi_tensor_apply_kernelI18TensorListMetadataILi5EE25DistAdamCapturableFunctorIN3c104HalfEffEJPfffPiifS6_10adamMode_tfEEvlPViT_T0_DpT1_)
        /*03d4*/ 	.word	0x00000030


	//----- nvinfo : EIATTR_FRAME_SIZE
	.align		4
.L_223:
        /*03d8*/ 	.byte	0x04, 0x11
        /*03da*/ 	.short	(.L_225 - .L_224)
	.align		4
.L_224:
        /*03dc*/ 	.word	index@($_Z25multi_tensor_apply_kernelI18TensorListMetadataILi5EE25DistAdamCapturableFunctorIN3c104HalfEffEJPfffPiifS6_10adamMode_tfEEvlPViT_T0_DpT1_$__internal_accurate_pow)
        /*03e0*/ 	.word	0x00000000


	//----- nvinfo : EIATTR_FRAME_SIZE
	.align		4
.L_225:
        /*03e4*/ 	.byte	0x04, 0x11
        /*03e6*/ 	.short	(.L_227 - .L_226)
	.align		4
.L_226:
        /*03e8*/ 	.word	index@(_Z25multi_tensor_apply_kernelI18TensorListMetadataILi5EE25DistAdamCapturableFunctorIN3c104HalfEffEJPfffPiifS6_10adamMode_tfEEvlPViT_T0_DpT1_)
        /*03ec*/ 	.word	0x00000000


	//----- nvinfo : EIATTR_REGCOUNT
	.align		4
.L_227:
        /*03f0*/ 	.byte	0x04, 0x2f
        /*03f2*/ 	.short	(.L_229 - .L_228)
	.align		4
.L_228:
        /*03f4*/ 	.word	index@(_Z25multi_tensor_apply_kernelI18TensorListMetadataILi5EE25DistAdamCapturableFunctorIN3c104HalfEfS4_EJPfffPiifS6_10adamMode_tfEEvlPViT_T0_DpT1_)
        /*03f8*/ 	.word	0x00000030


	//----- nvinfo : EIATTR_FRAME_SIZE
	.align		4
.L_229:
        /*03fc*/ 	.byte	0x04, 0x11
        /*03fe*/ 	.short	(.L_231 - .L_230)
	.align		4
.L_230:
        /*0400*/ 	.word	index@($_Z25multi_tensor_apply_kernelI18TensorListMetadataILi5EE25DistAdamCapturableFunctorIN3c104HalfEfS4_EJPfffPiifS6_10adamMode_tfEEvlPViT_T0_DpT1_$__internal_accurate_pow)
        /*0404*/ 	.word	0x00000000


	//----- nvinfo : EIATTR_FRAME_SIZE
	.align		4
.L_231:
        /*0408*/ 	.byte	0x04, 0x11
        /*040a*/ 	.short	(.L_233 - .L_232)
	.align		4
.L_232:
        /*040c*/ 	.word	index@(_Z25multi_tensor_apply_kernelI18TensorListMetadataILi5EE25DistAdamCapturableFunctorIN3c104HalfEfS4_EJPfffPiifS6_10adamMode_tfEEvlPViT_T0_DpT1_)
        /*0410*/ 	.word	0x00000000


	//----- nvinfo : EIATTR_REGCOUNT
	.align		4
.L_233:
        /*0414*/ 	.byte	0x04, 0x2f
        /*0416*/ 	.short	(.L_235 - .L_234)
	.align		4
.L_234:
        /*0418*/ 	.word	index@(_Z25multi_tensor_apply_kernelI18TensorListMetadataILi5EE25DistAdamCapturableFunctorIN3c104HalfEfNS3_8BFloat16EEJPfffPiifS7_10adamMode_tfEEvlPViT_T0_DpT1_)
        /*041c*/ 	.word	0x00000030


	//----- nvinfo : EIATTR_FRAME_SIZE
	.align		4
.L_235:
        /*0420*/ 	.byte	0x04, 0x11
        /*0422*/ 	.short	(.L_237 - .L_236)
	.align		4
.L_236:
        /*0424*/ 	.word	index@($_Z25multi_tensor_apply_kernelI18TensorListMetadataILi5EE25DistAdamCapturableFunctorIN3c104HalfEfNS3_8BFloat16EEJPfffPiifS7_10adamMode_tfEEvlPViT_T0_DpT1_$__internal_accurate_pow)
        /*0428*/ 	.word	0x00000000


	//----- nvinfo : EIATTR_FRAME_SIZE
	.align		4
.L_237:
        /*042c*/ 	.byte	0x04, 0x11
        /*042e*/ 	.short	(.L_239 - .L_238)
	.align		4
.L_238:
        /*0430*/ 	.word	index@(_Z25multi_tensor_apply_kernelI18TensorListMetadataILi5EE25DistAdamCapturableFunctorIN3c104HalfEfNS3_8BFloat16EEJPfffPiifS7_10adamMode_tfEEvlPViT_T0_DpT1_)
        /*0434*/ 	.word	0x00000000


	//----- nvinfo : EIATTR_REGCOUNT
	.align		4
.L_239:
        /*0438*/ 	.byte	0x04, 0x2f
        /*043a*/ 	.short	(.L_241 - .L_240)
	.align		4
.L_240:
        /*043c*/ 	.word	index@(_Z25multi_tensor_apply_kernelI18TensorListMetadataILi5EE25DistAdamCapturableFunctorIN3c104HalfES4_fEJPfffPiifS6_10adamMode_tfEEvlPViT_T0_DpT1_)
        /*0440*/ 	.word	0x00000030


	//----- nvinfo : EIATTR_FRAME_SIZE
	.align		4
.L_241:
        /*0444*/ 	.byte	0x04, 0x11
        /*0446*/ 	.short	(.L_243 - .L_242)
	.align		4
.L_242:
        /*0448*/ 	.word	index@($_Z25multi_tensor_apply_kernelI18TensorListMetadataILi5EE25DistAdamCapturableFunctorIN3c104HalfES4_fEJPfffPiifS6_10adamMode_tfEEvlPViT_T0_DpT1_$__internal_accurate_pow)
        /*044c*/ 	.word	0x00000000


	//----- nvinfo : EIATTR_FRAME_SIZE
	.align		4
.L_243:
        /*0450*/ 	.byte	0x04, 0x11
        /*0452*/ 	.short	(.L_245 - .L_244)
	.align		4
.L_244:
        /*0454*/ 	.word	index@(_Z25multi_tensor_apply_kernelI18TensorListMetadataILi5EE25DistAdamCapturableFunctorIN3c104HalfES4_fEJPfffPiifS6_10adamMode_tfEEvlPViT_T0_DpT1_)
        /*0458*/ 	.word	0x00000000


	//----- nvinfo : EIATTR_REGCOUNT
	.align		4
.L_245:
        /*045c*/ 	.byte	0x04, 0x2f
        /*045e*/ 	.short	(.L_247 - .L_246)
	.align		4
.L_246:
        /*0460*/ 	.word	index@(_Z25multi_tensor_apply_kernelI18TensorListMetadataILi5EE25DistAdamCapturableFunctorIN3c104HalfES4_S4_EJPfffPiifS6_10adamMode_tfEEvlPViT_T0_DpT1_)
        /*0464*/ 	.word	0x0000002b


	//----- nvinfo : EIATTR_FRAME_SIZE
	.align		4
.L_247:
        /*0468*/ 	.byte	0x04, 0x11
        /*046a*/ 	.short	(.L_249 - .L_248)
	.align		4
.L_248:
        /*046c*/ 	.word	index@($_Z25multi_tensor_apply_kernelI18TensorListMetadataILi5EE25DistAdamCapturableFunctorIN3c104HalfES4_S4_EJPfffPiifS6_10adamMode_tfEEvlPViT_T0_DpT1_$__internal_accurate_pow)
        /*0470*/ 	.word	0x00000000


	//----- nvinfo : EIATTR_FRAME_SIZE
	.align		4
.L_249:
        /*0474*/ 	.byte	0x04, 0x11
        /*0476*/ 	.short	(.L_251 - .L_250)
	.align		4
.L_250:
        /*0478*/ 	.word	index@(_Z25multi_tensor_apply_kernelI18TensorListMetadataILi5EE25DistAdamCapturableFunctorIN3c104HalfES4_S4_EJPfffPiifS6_10adamMode_tfEEvlPViT_T0_DpT1_)
        /*047c*/ 	.word	0x00000000


	//----- nvinfo : EIATTR_REGCOUNT
	.align		4
.L_251:
        /*0480*/ 	.byte	0x04, 0x2f
        /*0482*/ 	.short	(.L_253 - .L_252)
	.align		4
.L_252:
        /*0484*/ 	.word	index@(_Z25multi_tensor_apply_kernelI18TensorListMetadataILi5EE25DistAdamCapturableFunctorIN3c104HalfES4_NS3_8BFloat16EEJPfffPiifS7_10adamMode_tfEEvlPViT_T0_DpT1_)
        /*0488*/ 	.word	0x00000030


	//----- nvinfo : EIATTR_FRAME_SIZE
	.align		4
.L_253:
        /*048c*/ 	.byte	0x04, 0x11
        /*048e*/ 	.short	(.L_255 - .L_254)
	.align		4
.L_254:
        /*0490*/ 	.word	index@($_Z25multi_tensor_apply_kernelI18TensorListMetadataILi5EE25DistAdamCapturableFunctorIN3c104HalfES4_NS3_8BFloat16EEJPfffPiifS7_10adamMode_tfEEvlPViT_T0_DpT1_$__internal_accurate_pow)
        /*0494*/ 	.word	0x00000000


	//----- nvinfo : EIATTR_FRAME_SIZE
	.align		4
.L_255:
        /*0498*/ 	.byte	0x04, 0x11
        /*049a*/ 	.short	(.L_257 - .L_256)
	.align		4
.L_256:
        /*049c*/ 	.word	index@(_Z25multi_tensor_apply_kernelI18TensorListMetadataILi5EE25DistAdamCapturableFunctorIN3c104HalfES4_NS3_8BFloat16EEJPfffPiifS7_10adamMode_tfEEvlPViT_T0_DpT1_)
        /*04a0*/ 	.word	0x00000000


	//----- nvinfo : EIATTR_REGCOUNT
	.align		4
.L_257:
        /*04a4*/ 	.byte	0x04, 0x2f
        /*04a6*/ 	.short	(.L_259 - .L_258)
	.align		4
.L_258:
        /*04a8*/ 	.word	index@(_Z25multi_tensor_apply_kernelI18TensorListMetadataILi5EE25DistAdamCapturableFunctorIN3c104HalfENS3_8BFloat16EfEJPfffPiifS7_10adamMode_tfEEvlPViT_T0_DpT1_)
        /*04ac*/ 	.word	0x00000030


	//----- nvinfo : EIATTR_FRAME_SIZE
	.align		4
.L_259:
        /*04b0*/ 	.byte	0x04, 0x11
        /*04b2*/ 	.short	(.L_261 - .L_260)
	.align		4
.L_260:
        /*04b4*/ 	.word	index@($_Z25multi_tensor_apply_kernelI18TensorListMetadataILi5EE25DistAdamCapturableFunctorIN3c104HalfENS3_8BFloat16EfEJPfffPiifS7_10adamMode_tfEEvlPViT_T0_DpT1_$__internal_accurate_pow)
        /*04b8*/ 	.word	0x00000000


	//----- nvinfo : EIATTR_FRAME_SIZE
	.align		4
.L_261:
        /*04bc*/ 	.byte	0x04, 0x11
        /*04be*/ 	.short	(.L_263 - .L_262)
	.align		4
.L_262:
        /*04c0*/ 	.word	index@(_Z25multi_tensor_apply_kernelI18TensorListMetadataILi5EE25DistAdamCapturableFunctorIN3c104HalfENS3_8BFloat16EfEJPfffPiifS7_10adamMode_tfEEvlPViT_T0_DpT1_)
        /*04c4*/ 	.word	0x00000000


	//----- nvinfo : EIATTR_REGCOUNT
	.align		4
.L_263:
        /*04c8*/ 	.byte	0x04, 0x2f
        /*04ca*/ 	.short	(.L_265 - .L_264)
	.align		4
.L_264:
        /*04cc*/ 	.word	index@(_Z25multi_tensor_apply_kernelI18TensorListMetadataILi5EE25DistAdamCapturableFunctorIN3c104HalfENS3_8BFloat16ES4_EJPfffPiifS7_10adamMode_tfEEvlPViT_T0_DpT1_)
        /*04d0*/ 	.word	0x0000002b


	//----- nvinfo : EIATTR_FRAME_SIZE
	.align		4
.L_265:
        /*04d4*/ 	.byte	0x04, 0x11
        /*04d6*/ 	.short	(.L_267 - .L_266)
	.align		4
.L_266:
        /*04d8*/ 	.word	index@($_Z25multi_tensor_apply_kernelI18TensorListMetadataILi5EE25DistAdamCapturableFunctorIN3c104HalfENS3_8BFloat16ES4_EJPfffPiifS7_10adamMode_tfEEvlPViT_T0_DpT1_$__internal_accurate_pow)
        /*04dc*/ 	.word	0x00000000


	//----- nvinfo : EIATTR_FRAME_SIZE
	.align		4
.L_267:
        /*04e0*/ 	.byte	0x04, 0x11
        /*04e2*/ 	.short	(.L_269 - .L_268)
	.align		4
.L_268:
        /*04e4*/ 	.word	index@(_Z25multi_tensor_apply_kernelI18TensorListMetadataILi5EE25DistAdamCapturableFunctorIN3c104HalfENS3_8BFloat16ES4_EJPfffPiifS7_10adamMode_tfEEvlPViT_T0_DpT1_)
        /*04e8*/ 	.word	0x00000000


	//----- nvinfo : EIATTR_REGCOUNT
	.align		4
.L_269:
        /*04ec*/ 	.byte	0x04, 0x2f
        /*04ee*/ 	.short	(.L_271 - .L_270)
	.align		4
.L_270:
        /*04f0*/ 	.word	index@(_Z25multi_tensor_apply_kernelI18TensorListMetadataILi5EE25DistAdamCapturableFunctorIN3c104HalfENS3_8BFloat16ES5_EJPfffPiifS7_10adamMode_tfEEvlPViT_T0_DpT1_)
        /*04f4*/ 	.word	0x00000030


	//----- nvinfo : EIATTR_FRAME_SIZE
	.align		4
.L_271:
        /*04f8*/ 	.byte	0x04, 0x11
        /*04fa*/ 	.short	(.L_273 - .L_272)
	.align		4
.L_272:
        /*04fc*/ 	.word	index@($_Z25multi_tensor_apply_kernelI18TensorListMetadataILi5EE25DistAdamCapturableFunctorIN3c104HalfENS3_8BFloat16ES5_EJPfffPiifS7_10adamMode_tfEEvlPViT_T0_DpT1_$__internal_accurate_pow)
        /*0500*/ 	.word	0x00000000


	//----- nvinfo : EIATTR_FRAME_SIZE
	.align		4
.L_273:
        /*0504*/ 	.byte	0x04, 0x11
        /*0506*/ 	.short	(.L_275 - .L_274)
	.align		4
.L_274:
        /*0508*/ 	.word	index@(_Z25multi_tensor_apply_kernelI18TensorListMetadataILi5EE25DistAdamCapturableFunctorIN3c104HalfENS3_8BFloat16ES5_EJPfffPiifS7_10adamMode_tfEEvlPViT_T0_DpT1_)
        /*050c*/ 	.word	0x00000000


	//----- nvinfo : EIATTR_REGCOUNT
	.align		4
.L_275:
        /*0510*/ 	.byte	0x04, 0x2f
        /*0512*/ 	.short	(.L_277 - .L_276)
	.align		4
.L_276:
        /*0514*/ 	.word	index@(_Z25multi_tensor_apply_kernelI18TensorListMetadataILi5EE25DistAdamCapturableFunctorIN3c108BFloat16EffEJPfffPiifS6_10adamMode_tfEEvlPViT_T0_DpT1_)
        /*0518*/ 	.word	0x00000030


	//----- nvinfo : EIATTR_FRAME_SIZE
	.align		4
.L_277:
        /*051c*/ 	.byte	0x04, 0x11
        /*051e*/ 	.short	(.L_279 - .L_278)
	.align		4
.L_278:
        /*0520*/ 	.word	index@($_Z25multi_tensor_apply_kernelI18TensorListMetadataILi5EE25DistAdamCapturableFunctorIN3c108BFloat16EffEJPfffPiifS6_10adamMode_tfEEvlPViT_T0_DpT1_$__internal_accurate_pow)
        /*0524*/ 	.word	0x00000000


	//----- nvinfo : EIATTR_FRAME_SIZE
	.align		4
.L_279:
        /*0528*/ 	.byte	0x04, 0x11
        /*052a*/ 	.short	(.L_281 - .L_280)
	.align		4
.L_280:
        /*052c*/ 	.word	index@(_Z25multi_tensor_apply_kernelI18TensorListMetadataILi5EE25DistAdamCapturableFunctorIN3c108BFloat16EffEJPfffPiifS6_10adamMode_tfEEvlPViT_T0_DpT1_)
        /*0530*/ 	.word	0x00000000


	//----- nvinfo : EIATTR_REGCOUNT
	.align		4
.L_281:
        /*0534*/ 	.byte	0x04, 0x2f
        /*0536*/ 	.short	(.L_283 - .L_282)
	.align		4
.L_282:
        /*0538*/ 	.word	index@(_Z25multi_tensor_apply_kernelI18TensorListMetadataILi5EE25DistAdamCapturableFunctorIN3c108BFloat16EfNS3_4HalfEEJPfffPiifS7_10adamMode_tfEEvlPViT_T0_DpT1_)
        /*053c*/ 	.word	0x00000030


	//----- nvinfo : EIATTR_FRAME_SIZE
	.align		4
.L_283:
        /*0540*/ 	.byte	0x04, 0x11
        /*0542*/ 	.short	(.L_285 - .L_284)
	.align		4
.L_284:
        /*0544*/ 	.word	index@($_Z25multi_tensor_apply_kernelI18TensorListMetadataILi5EE25DistAdamCapturableFunctorIN3c108BFloat16EfNS3_4HalfEEJPfffPiifS7_10adamMode_tfEEvlPViT_T0_DpT1_$__internal_accurate_pow)
        /*0548*/ 	.word	0x00000000


	//----- nvinfo : EIATTR_FRAME_SIZE
	.align		4
.L_285:
        /*054c*/ 	.byte	0x04, 0x11
        /*054e*/ 	.short	(.L_287 - .L_286)
	.align		4
.L_286:
        /*0550*/ 	.word	index@(_Z25multi_tensor_apply_kernelI18TensorListMetadataILi5EE25DistAdamCapturableFunctorIN3c108BFloat16EfNS3_4HalfEEJPfffPiifS7_10adamMode_tfEEvlPViT_T0_DpT1_)
        /*0554*/ 	.word	0x00000000


	//----- nvinfo : EIATTR_REGCOUNT
	.align		4
.L_287:
        /*0558*/ 	.byte	0x04, 0x2f
        /*055a*/ 	.short	(.L_289 - .L_288)
	.align		4
.L_288:
        /*055c*/ 	.word	index@(_Z25multi_tensor_apply_kernelI18TensorListMetadataILi5EE25DistAdamCapturableFunctorIN3c108BFloat16EfS4_EJPfffPiifS6_10adamMode_tfEEvlPViT_T0_DpT1_)
        /*0560*/ 	.word	0x00000030


	//----- nvinfo : EIATTR_FRAME_SIZE
	.align		4
.L_289:
        /*0564*/ 	.byte	0x04, 0x11
        /*0566*/ 	.short	(.L_291 - .L_290)
	.align		4
.L_290:
        /*0568*/ 	.word	index@($_Z25multi_tensor_apply_kernelI18TensorListMetadataILi5EE25DistAdamCapturableFunctorIN3c108BFloat16EfS4_EJPfffPiifS6_10adamMode_tfEEvlPViT_T0_DpT1_$__internal_accurate_pow)
        /*056c*/ 	.word	0x00000000


	//----- nvinfo : EIATTR_FRAME_SIZE
	.align		4
.L_291:
        /*0570*/ 	.byte	0x04, 0x11
        /*0572*/ 	.short	(.L_293 - .L_292)
	.align		4
.L_292:
        /*0574*/ 	.word	index@(_Z25multi_tensor_apply_kernelI18TensorListMetadataILi5EE25DistAdamCapturableFunctorIN3c108BFloat16EfS4_EJPfffPiifS6_10adamMode_tfEEvlPViT_T0_DpT1_)
        /*0578*/ 	.word	0x00000000


	//----- nvinfo : EIATTR_REGCOUNT
	.align		4
.L_293:
        /*057c*/ 	.byte	0x04, 0x2f
        /*057e*/ 	.short	(.L_295 - .L_294)
	.align		4
.L_294:
        /*0580*/ 	.word	index@(_Z25multi_tensor_apply_kernelI18TensorListMetadataILi5EE25DistAdamCapturableFunctorIN3c108BFloat16ENS3_4HalfEfEJPfffPiifS7_10adamMode_tfEEvlPViT_T0_DpT1_)
        /*0584*/ 	.word	0x00000030


	//----- nvinfo : EIATTR_FRAME_SIZE
	.align		4
.L_295:
        /*0588*/ 	.byte	0x04, 0x11
        /*058a*/ 	.short	(.L_297 - .L_296)
	.align		4
.L_296:
        /*058c*/ 	.word	index@($_Z25multi_tensor_apply_kernelI18TensorListMetadataILi5EE25DistAdamCapturableFunctorIN3c108BFloat16ENS3_4HalfEfEJPfffPiifS7_10adamMode_tfEEvlPViT_T0_DpT1_$__internal_accurate_pow)
        /*0590*/ 	.word	0x00000000


	//----- nvinfo : EIATTR_FRAME_SIZE
	.align		4
.L_297:
        /*0594*/ 	.byte	0x04, 0x11
        /*0596*/ 	.short	(.L_299 - .L_298)
	.align		4
.L_298:
        /*0598*/ 	.word	index@(_Z25multi_tensor_apply_kernelI18TensorListMetadataILi5EE25DistAdamCapturableFunctorIN3c108BFloat16ENS3_4HalfEfEJPfffPiifS7_10adamMode_tfEEvlPViT_T0_DpT1_)
        /*059c*/ 	.word	0x00000000


	//----- nvinfo : EIATTR_REGCOUNT
	.align		4
.L_299:
        /*05a0*/ 	.byte	0x04, 0x2f
        /*05a2*/ 	.short	(.L_301 - .L_300)
	.align		4
.L_300:
        /*05a4*/ 	.word	index@(_Z25multi_tensor_apply_kernelI18TensorListMetadataILi5EE25DistAdamCapturableFunctorIN3c108BFloat16ENS3_4HalfES5_EJPfffPiifS7_10adamMode_tfEEvlPViT_T0_DpT1_)
        /*05a8*/ 	.word	0x00000030


	//----- nvinfo : EIATTR_FRAME_SIZE
	.align		4
.L_301:
        /*05ac*/ 	.byte	0x04, 0x11
        /*05ae*/ 	.short	(.L_303 - .L_302)
	.align		4
.L_302:
        /*05b0*/ 	.word	index@($_Z25multi_tensor_apply_kernelI18TensorListMetadataILi5EE25DistAdamCapturableFunctorIN3c108BFloat16ENS3_4HalfES5_EJPfffPiifS7_10adamMode_tfEEvlPViT_T0_DpT1_$__internal_accurate_pow)
        /*05b4*/ 	.word	0x00000000


	//----- nvinfo : EIATTR_FRAME_SIZE
	.align		4
.L_303:
        /*05b8*/ 	.byte	0x04, 0x11
        /*05ba*/ 	.short	(.L_305 - .L_304)
	.align		4
.L_304:
        /*05bc*/ 	.word	index@(_Z25multi_tensor_apply_kernelI18TensorListMetadataILi5EE25DistAdamCapturableFunctorIN3c108BFloat16ENS3_4HalfES5_EJPfffPiifS7_10adamMode_tfEEvlPViT_T0_DpT1_)
        /*05c0*/ 	.word	0x00000000


	//----- nvinfo : EIATTR_REGCOUNT
	.align		4
.L_305:
        /*05c4*/ 	.byte	0x04, 0x2f
        /*05c6*/ 	.short	(.L_307 - .L_306)
	.align		4
.L_306:
        /*05c8*/ 	.word	index@(_Z25multi_tensor_apply_kernelI18TensorListMetadataILi5EE25DistAdamCapturableFunctorIN3c108BFloat16ENS3_4HalfES4_EJPfffPiifS7_10adamMode_tfEEvlPViT_T0_DpT1_)
        /*05cc*/ 	.word	0x0000002c


	//----- nvinfo : EIATTR_FRAME_SIZE
	.align		4
.L_307:
        /*05d0*/ 	.byte	0x04, 0x11
        /*05d2*/ 	.short	(.L_309 - .L_308)
	.align		4
.L_308:
        /*05d4*/ 	.word	index@($_Z25multi_tensor_apply_kernelI18TensorListMetadataILi5EE25DistAdamCapturableFunctorIN3c108BFloat16ENS3_4HalfES4_EJPfffPiifS7_10adamMode_tfEEvlPViT_T0_DpT1_$__internal_accurate_pow)
        /*05d8*/ 	.word	0x00000000


	//----- nvinfo : EIATTR_FRAME_SIZE
	.align		4
.L_309:
        /*05dc*/ 	.byte	0x04, 0x11
        /*05de*/ 	.short	(.L_311 - .L_310)
	.align		4
.L_310:
        /*05e0*/ 	.word	index@(_Z25multi_tensor_apply_kernelI18TensorListMetadataILi5EE25DistAdamCapturableFunctorIN3c108BFloat16ENS3_4HalfES4_EJPfffPiifS7_10adamMode_tfEEvlPViT_T0_DpT1_)
        /*05e4*/ 	.word	0x00000000


	//----- nvinfo : EIATTR_REGCOUNT
	.align		4
.L_311:
        /*05e8*/ 	.byte	0x04, 0x2f
        /*05ea*/ 	.short	(.L_313 - .L_312)
	.align		4
.L_312:
        /*05ec*/ 	.word	index@(_Z25multi_tensor_apply_kernelI18TensorListMetadataILi5EE25DistAdamCapturableFunctorIN3c108BFloat16ES4_fEJPfffPiifS6_10adamMode_tfEEvlPViT_T0_DpT1_)
        /*05f0*/ 	.word	0x00000030


	//----- nvinfo : EIATTR_FRAME_SIZE
	.align		4
.L_313:
        /*05f4*/ 	.byte	0x04, 0x11
        /*05f6*/ 	.short	(.L_315 - .L_314)
	.align		4
.L_314:
        /*05f8*/ 	.word	index@($_Z25multi_tensor_apply_kernelI18TensorListMetadataILi5EE25DistAdamCapturableFunctorIN3c108BFloat16ES4_fEJPfffPiifS6_10adamMode_tfEEvlPViT_T0_DpT1_$__internal_accurate_pow)
        /*05fc*/ 	.word	0x00000000


	//----- nvinfo : EIATTR_FRAME_SIZE
	.align		4
.L_315:
        /*0600*/ 	.byte	0x04, 0x11
        /*0602*/ 	.short	(.L_317 - .L_316)
	.align		4
.L_316:
        /*0604*/ 	.word	index@(_Z25multi_tensor_apply_kernelI18TensorListMetadataILi5EE25DistAdamCapturableFunctorIN3c108BFloat16ES4_fEJPfffPiifS6_10adamMode_tfEEvlPViT_T0_DpT1_)
        /*0608*/ 	.word	0x00000000


	//----- nvinfo : EIATTR_REGCOUNT
	.align		4
.L_317:
        /*060c*/ 	.byte	0x04, 0x2f
        /*060e*/ 	.short	(.L_319 - .L_318)
	.align		4
.L_318:
        /*0610*/ 	.word	index@(_Z25multi_tensor_apply_kernelI18TensorListMetadataILi5EE25DistAdamCapturableFunctorIN3c108BFloat16ES4_NS3_4HalfEEJPfffPiifS7_10adamMode_tfEEvlPViT_T0_DpT1_)
        /*0614*/ 	.word	0x00000030


	//----- nvinfo : EIATTR_FRAME_SIZE
	.align		4
.L_319:
        /*0618*/ 	.byte	0x04, 0x11
        /*061a*/ 	.short	(.L_321 - .L_320)
	.align		4
.L_320:
        /*061c*/ 	.word	index@($_Z25multi_tensor_apply_kernelI18TensorListMetadataILi5EE25DistAdamCapturableFunctorIN3c108BFloat16ES4_NS3_4HalfEEJPfffPiifS7_10adamMode_tfEEvlPViT_T0_DpT1_$__internal_accurate_pow)
        /*0620*/ 	.word	0x00000000


	//----- nvinfo : EIATTR_FRAME_SIZE
	.align		4
.L_321:
        /*0624*/ 	.byte	0x04, 0x11
        /*0626*/ 	.short	(.L_323 - .L_322)
	.align		4
.L_322:
        /*0628*/ 	.word	index@(_Z25multi_tensor_apply_kernelI18TensorListMetadataILi5EE25DistAdamCapturableFunctorIN3c108BFloat16ES4_NS3_4HalfEEJPfffPiifS7_10adamMode_tfEEvlPViT_T0_DpT1_)
        /*062c*/ 	.word	0x00000000


	//----- nvinfo : EIATTR_REGCOUNT
	.align		4
.L_323:
        /*0630*/ 	.byte	0x04, 0x2f
        /*0632*/ 	.short	(.L_325 - .L_324)
	.align		4
.L_324:
        /*0634*/ 	.word	index@(_Z25multi_tensor_apply_kernelI18TensorListMetadataILi5EE25DistAdamCapturableFunctorIN3c108BFloat16ES4_S4_EJPfffPiifS6_10adamMode_tfEEvlPViT_T0_DpT1_)
        /*0638*/ 	.word	0x0000002c


	//----- nvinfo : EIATTR_FRAME_SIZE
	.align		4
.L_325:
        /*063c*/ 	.byte	0x04, 0x11
        /*063e*/ 	.short	(.L_327 - .L_326)
	.align		4
.L_326:
        /*0640*/ 	.word	index@($_Z25multi_tensor_apply_kernelI18TensorListMetadataILi5EE25DistAdamCapturableFunctorIN3c108BFloat16ES4_S4_EJPfffPiifS6_10adamMode_tfEEvlPViT_T0_DpT1_$__internal_accurate_pow)
        /*0644*/ 	.word	0x00000000


	//----- nvinfo : EIATTR_FRAME_SIZE
	.align		4
.L_327:
        /*0648*/ 	.byte	0x04, 0x11
        /*064a*/ 	.short	(.L_329 - .L_328)
	.align		4
.L_328:
        /*064c*/ 	.word	index@(_Z25multi_tensor_apply_kernelI18TensorListMetadataILi5EE25DistAdamCapturableFunctorIN3c108BFloat16ES4_S4_EJPfffPiifS6_10adamMode_tfEEvlPViT_T0_DpT1_)
        /*0650*/ 	.word	0x00000000


	//----- nvinfo : EIATTR_REGCOUNT
	.align		4
.L_329:
        /*0654*/ 	.byte	0x04, 0x2f
        /*0656*/ 	.short	(.L_331 - .L_330)
	.align		4
.L_330:
        /*0658*/ 	.word	index@(_Z25multi_tensor_apply_kernelI18TensorListMetadataILi6EE34DistAdamWithParamRemaindersFunctorIfEJPfffffff10adamMode_tfEEvlPViT_T0_DpT1_)
        /*065c*/ 	.word	0x00000020


	//----- nvinfo : EIATTR_FRAME_SIZE
	.align		4
.L_331:
        /*0660*/ 	.byte	0x04, 0x11
        /*0662*/ 	.short	(.L_333 - .L_332)
	.align		4
.L_332:
        /*0664*/ 	.word	index@(_Z25multi_tensor_apply_kernelI18TensorListMetadataILi6EE34DistAdamWithParamRemaindersFunctorIfEJPfffffff10adamMode_tfEEvlPViT_T0_DpT1_)
        /*0668*/ 	.word	0x00000000


	//----- nvinfo : EIATTR_REGCOUNT
	.align		4
.L_333:
        /*066c*/ 	.byte	0x04, 0x2f
        /*066e*/ 	.short	(.L_335 - .L_334)
	.align		4
.L_334:
        /*0670*/ 	.word	index@(_Z25multi_tensor_apply_kernelI18TensorListMetadataILi6EE34DistAdamWithParamRemaindersFunctorIN3c104HalfEEJPfffffff10adamMode_tfEEvlPViT_T0_DpT1_)
        /*0674*/ 	.word	0x00000020


	//----- nvinfo : EIATTR_FRAME_SIZE
	.align		4
.L_335:
        /*0678*/ 	.byte	0x04, 0x11
        /*067a*/ 	.short	(.L_337 - .L_336)
	.align		4
.L_336:
        /*067c*/ 	.word	index@(_Z25multi_tensor_apply_kernelI18TensorListMetadataILi6EE34DistAdamWithParamRemaindersFunctorIN3c104HalfEEJPfffffff10adamMode_tfEEvlPViT_T0_DpT1_)
        /*0680*/ 	.word	0x00000000


	//----- nvinfo : EIATTR_REGCOUNT
	.align		4
.L_337:
        /*0684*/ 	.byte	0x04, 0x2f
        /*0686*/ 	.short	(.L_339 - .L_338)
	.align		4
.L_338:
        /*0688*/ 	.word	index@(_Z25multi_tensor_apply_kernelI18TensorListMetadataILi6EE34DistAdamWithParamRemaindersFunctorIN3c108BFloat16EEJPfffffff10adamMode_tfEEvlPViT_T0_DpT1_)
        /*068c*/ 	.word	0x00000020


	//----- nvinfo : EIATTR_FRAME_SIZE
	.align		4
.L_339:
        /*0690*/ 	.byte	0x04, 0x11
        /*0692*/ 	.short	(.L_341 - .L_340)
	.align		4
.L_340:
        /*0694*/ 	.word	index@(_Z25multi_tensor_apply_kernelI18TensorListMetadataILi6EE34DistAdamWithParamRemaindersFunctorIN3c108BFloat16EEJPfffffff10adamMode_tfEEvlPViT_T0_DpT1_)
        /*0698*/ 	.word	0x00000000


	//----- nvinfo : EIATTR_MIN_STACK_SIZE
	.align		4
.L_341:
        /*069c*/ 	.byte	0x04, 0x12
        /*069e*/ 	.short	(.L_343 - .L_342)
	.align		4
.L_342:
        /*06a0*/ 	.word	index@(_Z25multi_tensor_apply_kernelI18TensorListMetadataILi6EE34DistAdamWithParamRemaindersFunctorIN3c108BFloat16EEJPfffffff10adamMode_tfEEvlPViT_T0_DpT1_)
        /*06a4*/ 	.word	0x00000000


	//----- nvinfo : EIATTR_MIN_STACK_SIZE
	.align		4
.L_343:
        /*06a8*/ 	.byte	0x04, 0x12
        /*06aa*/ 	.short	(.L_345 - .L_344)
	.align		4
.L_344:
        /*06ac*/ 	.word	index@(_Z25multi_tensor_apply_kernelI18TensorListMetadataILi6EE34DistAdamWithParamRemaindersFunctorIN3c104HalfEEJPfffffff10adamMode_tfEEvlPViT_T0_DpT1_)
        /*06b0*/ 	.word	0x00000000


	//----- nvinfo : EIATTR_MIN_STACK_SIZE
	.align		4
.L_345:
        /*06b4*/ 	.byte	0x04, 0x12
        /*06b6*/ 	.short	(.L_347 - .L_346)
	.align		4
.L_346:
        /*06b8*/ 	.word	index@(_Z25multi_tensor_apply_kernelI18TensorListMetadataILi6EE34DistAdamWithParamRemaindersFunctorIfEJPfffffff10adamMode_tfEEvlPViT_T0_DpT1_)
        /*06bc*/ 	.word	0x00000000


	//----- nvinfo : EIATTR_MIN_STACK_SIZE
	.align		4
.L_347:
        /*06c0*/ 	.byte	0x04, 0x12
        /*06c2*/ 	.short	(.L_349 - .L_348)
	.align		4
.L_348:
        /*06c4*/ 	.word	index@(_Z25multi_tensor_apply_kernelI18TensorListMetadataILi5EE25DistAdamCapturableFunctorIN3c108BFloat16ES4_S4_EJPfffPiifS6_10adamMode_tfEEvlPViT_T0_DpT1_)
        /*06c8*/ 	.word	0x00000000


	//----- nvinfo : EIATTR_MIN_STACK_SIZE
	.align		4
.L_349:
        /*06cc*/ 	.byte	0x04, 0x12
        /*06ce*/ 	.short	(.L_351 - .L_350)
	.align		4
.L_350:
        /*06d0*/ 	.word	index@(_Z25multi_tensor_apply_kernelI18TensorListMetadataILi5EE25DistAdamCapturableFunctorIN3c108BFloat16ES4_NS3_4HalfEEJPfffPiifS7_10adamMode_tfEEvlPViT_T0_DpT1_)
        /*06d4*/ 	.word	0x00000000


	//----- nvinfo : EIATTR_MIN_STACK_SIZE
	.align		4
.L_351:
        /*06d8*/ 	.byte	0x04, 0x12
        /*06da*/ 	.short	(.L_353 - .L_352)
	.align		4
.L_352:
        /*06dc*/ 	.word	index@(_Z25multi_tensor_apply_kernelI18TensorListMetadataILi5EE25DistAdamCapturableFunctorIN3c108BFloat16ES4_fEJPfffPiifS6_10adamMode_tfEEvlPViT_T0_DpT1_)
        /*06e0*/ 	.word	0x00000000


	//----- nvinfo : EIATTR_MIN_STACK_SIZE
	.align		4
.L_353:
        /*06e4*/ 	.byte	0x04, 0x12
        /*06e6*/ 	.short	(.L_355 - .L_354)
	.align		4
.L_354:
        /*06e8*/ 	.word	index@(_Z25multi_tensor_apply_kernelI18TensorListMetadataILi5EE25DistAdamCapturableFunctorIN3c108BFloat16ENS3_4HalfES4_EJPfffPiifS7_10adamMode_tfEEvlPViT_T0_DpT1_)
        /*06ec*/ 	.word	0x00000000


	//----- nvinfo : EIATTR_MIN_STACK_SIZE
	.align		4
.L_355:
        /*06f0*/ 	.byte	0x04, 0x12
        /*06f2*/ 	.short	(.L_357 - .L_356)
	.align		4
.L_356:
        /*06f4*/ 	.word	index@(_Z25multi_tensor_apply_kernelI18TensorListMetadataILi5EE25DistAdamCapturableFunctorIN3c108BFloat16ENS3_4HalfES5_EJPfffPiifS7_10adamMode_tfEEvlPViT_T0_DpT1_)
        /*06f8*/ 	.word	0x00000000


	//----- nvinfo : EIATTR_MIN_STACK_SIZE
	.align		4
.L_357:
        /*06fc*/ 	.byte	0x04, 0x12
        /*06fe*/ 	.short	(.L_359 - .L_358)
	.align		4
.L_358:
        /*0700*/ 	.word	index@(_Z25multi_tensor_apply_kernelI18TensorListMetadataILi5EE25DistAdamCapturableFunctorIN3c108BFloat16ENS3_4HalfEfEJPfffPiifS7_10adamMode_tfEEvlPViT_T0_DpT1_)
        /*0704*/ 	.word	0x00000000


	//----- nvinfo : EIATTR_MIN_STACK_SIZE
	.align		4
.L_359:
        /*0708*/ 	.byte	0x04, 0x12
        /*070a*/ 	.short	(.L_361 - .L_360)
	.align		4
.L_360:
        /*070c*/ 	.word	index@(_Z25multi_tensor_apply_kernelI18TensorListMetadataILi5EE25DistAdamCapturableFunctorIN3c108BFloat16EfS4_EJPfffPiifS6_10adamMode_tfEEvlPViT_T0_DpT1_)
        /*0710*/ 	.word	0x00000000


	//----- nvinfo : EIATTR_MIN_STACK_SIZE
	.align		4
.L_361:
        /*0714*/ 	.byte	0x04, 0x12
        /*0716*/ 	.short	(.L_363 - .L_362)
	.align		4
.L_362:
        /*0718*/ 	.word	index@(_Z25multi_tensor_apply_kernelI18TensorListMetadataILi5EE25DistAdamCapturableFunctorIN3c108BFloat16EfNS3_4HalfEEJPfffPiifS7_10adamMode_tfEEvlPViT_T0_DpT1_)
        /*071c*/ 	.word	0x00000000


	//----- nvinfo : EIATTR_MIN_STACK_SIZE
	.align		4
.L_363:
        /*0720*/ 	.byte	0x04, 0x12
        /*0722*/ 	.short	(.L_365 - .L_364)
	.align		4
.L_364:
        /*0724*/ 	.word	index@(_Z25multi_tensor_apply_kernelI18TensorListMetadataILi5EE25DistAdamCapturableFunctorIN3c108BFloat16EffEJPfffPiifS6_10adamMode_tfEEvlPViT_T0_DpT1_)
        /*0728*/ 	.word	0x00000000


	//----- nvinfo : EIATTR_MIN_STACK_SIZE
	.align		4
.L_365:
        /*072c*/ 	.byte	0x04, 0x12
        /*072e*/ 	.short	(.L_367 - .L_366)
	.align		4
.L_366:
        /*0730*/ 	.word	index@(_Z25multi_tensor_apply_kernelI18TensorListMetadataILi5EE25DistAdamCapturableFunctorIN3c104HalfENS3_8BFloat16ES5_EJPfffPiifS7_10adamMode_tfEEvlPViT_T0_DpT1_)
        /*0734*/ 	.word	0x00000000


	//----- nvinfo : EIATTR_MIN_STACK_SIZE
	.align		4
.L_367:
        /*0738*/ 	.byte	0x04, 0x12
        /*073a*/ 	.short	(.L_369 - .L_368)
	.align		4
.L_368:
        /*073c*/ 	.word	index@(_Z25multi_tensor_apply_kernelI18TensorListMetadataILi5EE25DistAdamCapturableFunctorIN3c104HalfENS3_8BFloat16ES4_EJPfffPiifS7_10adamMode_tfEEvlPViT_T0_DpT1_)
        /*0740*/ 	.word	0x00000000


	//----- nvinfo : EIATTR_MIN_STACK_SIZE
	.align		4
.L_369:
        /*0744*/ 	.byte	0x04, 0x12
        /*0746*/ 	.short	(.L_371 - .L_370)
	.align		4
.L_370:
        /*0748*/ 	.word	index@(_Z25multi_tensor_apply_kernelI18TensorListMetadataILi5EE25DistAdamCapturableFunctorIN3c104HalfENS3_8BFloat16EfEJPfffPiifS7_10adamMode_tfEEvlPViT_T0_DpT1_)
        /*074c*/ 	.word	0x00000000


	//----- nvinfo : EIATTR_MIN_STACK_SIZE
	.align		4
.L_371:
        /*0750*/ 	.byte	0x04, 0x12
        /*0752*/ 	.short	(.L_373 - .L_372)
	.align		4
.L_372:
        /*0754*/ 	.word	index@(_Z25multi_tensor_apply_kernelI18TensorListMetadataILi5EE25DistAdamCapturableFunctorIN3c104HalfES4_NS3_8BFloat16EEJPfffPiifS7_10adamMode_tfEEvlPViT_T0_DpT1_)
        /*0758*/ 	.word	0x00000000


	//----- nvinfo : EIATTR_MIN_STACK_SIZE
	.align		4
.L_373:
        /*075c*/ 	.byte	0x04, 0x12
        /*075e*/ 	.short	(.L_375 - .L_374)
	.align		4
.L_374:
        /*0760*/ 	.word	index@(_Z25multi_tensor_apply_kernelI18TensorListMetadataILi5EE25DistAdamCapturableFunctorIN3c104HalfES4_S4_EJPfffPiifS6_10adamMode_tfEEvlPViT_T0_DpT1_)
        /*0764*/ 	.word	0x00000000


	//----- nvinfo : EIATTR_MIN_STACK_SIZE
	.align		4
.L_375:
        /*0768*/ 	.byte	0x04, 0x12
        /*076a*/ 	.short	(.L_377 - .L_376)
	.align		4
.L_376:
        /*076c*/ 	.word	index@(_Z25multi_tensor_apply_kernelI18TensorListMetadataILi5EE25DistAdamCapturableFunctorIN3c104HalfES4_fEJPfffPiifS6_10adamMode_tfEEvlPViT_T0_DpT1_)
        /*0770*/ 	.word	0x00000000


	//----- nvinfo : EIATTR_MIN_STACK_SIZE
	.align		4
.L_377:
        /*0774*/ 	.byte	0x04, 0x12
        /*0776*/ 	.short	(.L_379 - .L_378)
	.align		4
.L_378:
        /*0778*/ 	.word	index@(_Z25multi_tensor_apply_kernelI18TensorListMetadataILi5EE25DistAdamCapturableFunctorIN3c104HalfEfNS3_8BFloat16EEJPfffPiifS7_10adamMode_tfEEvlPViT_T0_DpT1_)
        /*077c*/ 	.word	0x00000000


	//----- nvinfo : EIATTR_MIN_STACK_SIZE
	.align		4
.L_379:
        /*0780*/ 	.byte	0x04, 0x12
        /*0782*/ 	.short	(.L_381 - .L_380)
	.align		4
.L_380:
        /*0784*/ 	.word	index@(_Z25multi_tensor_apply_kernelI18TensorListMetadataILi5EE25DistAdamCapturableFunctorIN3c104HalfEfS4_EJPfffPiifS6_10adamMode_tfEEvlPViT_T0_DpT1_)
        /*0788*/ 	.word	0x00000000


	//----- nvinfo : EIATTR_MIN_STACK_SIZE
	.align		4
.L_381:
        /*078c*/ 	.byte	0x04, 0x12
        /*078e*/ 	.short	(.L_383 - .L_382)
	.align		4
.L_382:
        /*0790*/ 	.word	index@(_Z25multi_tensor_apply_kernelI18TensorListMetadataILi5EE25DistAdamCapturableFunctorIN3c104HalfEffEJPfffPiifS6_10adamMode_tfEEvlPViT_T0_DpT1_)
        /*0794*/ 	.word	0x00000000


	//----- nvinfo : EIATTR_MIN_STACK_SIZE
	.align		4
.L_383:
        /*0798*/ 	.byte	0x04, 0x12
        /*079a*/ 	.short	(.L_385 - .L_384)
	.align		4
.L_384:
        /*079c*/ 	.word	index@(_Z25multi_tensor_apply_kernelI18TensorListMetadataILi5EE25DistAdamCapturableFunctorIfN3c108BFloat16ES4_EJPfffPiifS6_10adamMode_tfEEvlPViT_T0_DpT1_)
        /*07a0*/ 	.word	0x00000000


	//----- nvinfo : EIATTR_MIN_STACK_SIZE
	.align		4
.L_385:
        /*07a4*/ 	.byte	0x04, 0x12
        /*07a6*/ 	.short	(.L_387 - .L_386)
	.align		4
.L_386:
        /*07a8*/ 	.word	index@(_Z25multi_tensor_apply_kernelI18TensorListMetadataILi5EE25DistAdamCapturableFunctorIfN3c108BFloat16ENS3_4HalfEEJPfffPiifS7_10adamMode_tfEEvlPViT_T0_DpT1_)
        /*07ac*/ 	.word	0x00000000


	//----- nvinfo : EIATTR_MIN_STACK_SIZE
	.align		4
.L_387:
        /*07b0*/ 	.byte	0x04, 0x12
        /*07b2*/ 	.short	(.L_389 - .L_388)
	.align		4
.L_388:
        /*07b4*/ 	.word	index@(_Z25multi_tensor_apply_kernelI18TensorListMetadataILi5EE25DistAdamCapturableFunctorIfN3c108BFloat16EfEJPfffPiifS6_10adamMode_tfEEvlPViT_T0_DpT1_)
        /*07b8*/ 	.word	0x00000000


	//----- nvinfo : EIATTR_MIN_STACK_SIZE
	.align		4
.L_389:
        /*07bc*/ 	.byte	0x04, 0x12
        /*07be*/ 	.short	(.L_391 - .L_390)
	.align		4
.L_390:
        /*07c0*/ 	.word	index@(_Z25multi_tensor_apply_kernelI18TensorListMetadataILi5EE25DistAdamCapturableFunctorIfN3c104HalfENS3_8BFloat16EEJPfffPiifS7_10adamMode_tfEEvlPViT_T0_DpT1_)
        /*07c4*/ 	.word	0x00000000


	//----- nvinfo : EIATTR_MIN_STACK_SIZE
	.align		4
.L_391:
        /*07c8*/ 	.byte	0x04, 0x12
        /*07ca*/ 	.short	(.L_393 - .L_392)
	.align		4
.L_392:
        /*07cc*/ 	.word	index@(_Z25multi_tensor_apply_kernelI18TensorListMetadataILi5EE25DistAdamCapturableFunctorIfN3c104HalfES4_EJPfffPiifS6_10adamMode_tfEEvlPViT_T0_DpT1_)
        /*07d0*/ 	.word	0x00000000


	//----- nvinfo : EIATTR_MIN_STACK_SIZE
	.align		4
.L_393:
        /*07d4*/ 	.byte	0x04, 0x12
        /*07d6*/ 	.short	(.L_395 - .L_394)
	.align		4
.L_394:
        /*07d8*/ 	.word	index@(_Z25multi_tensor_apply_kernelI18TensorListMetadataILi5EE25DistAdamCapturableFunctorIfN3c104HalfEfEJPfffPiifS6_10adamMode_tfEEvlPViT_T0_DpT1_)
        /*07dc*/ 	.word	0x00000000


	//----- nvinfo : EIATTR_MIN_STACK_SIZE
	.align		4
.L_395:
        /*07e0*/ 	.byte	0x04, 0x12
        /*07e2*/ 	.short	(.L_397 - .L_396)
	.align		4
.L_396:
        /*07e4*/ 	.word	index@(_Z25multi_tensor_apply_kernelI18TensorListMetadataILi5EE25DistAdamCapturableFunctorIffN3c108BFloat16EEJPfffPiifS6_10adamMode_tfEEvlPViT_T0_DpT1_)
        /*07e8*/ 	.word	0x00000000


	//----- nvinfo : EIATTR_MIN_STACK_SIZE
	.align		4
.L_397:
        /*07ec*/ 	.byte	0x04, 0x12
        /*07ee*/ 	.short	(.L_399 - .L_398)
	.align		4
.L_398:
        /*07f0*/ 	.word	index@(_Z25multi_tensor_apply_kernelI18TensorListMetadataILi5EE25DistAdamCapturableFunctorIffN3c104HalfEEJPfffPiifS6_10adamMode_tfEEvlPViT_T0_DpT1_)
        /*07f4*/ 	.word	0x00000000


	//----- nvinfo : EIATTR_MIN_STACK_SIZE
	.align		4
.L_399:
        /*07f8*/ 	.byte	0x04, 0x12
        /*07fa*/ 	.short	(.L_401 - .L_400)
	.align		4
.L_400:
        /*07fc*/ 	.word	index@(_Z25multi_tensor_apply_kernelI18TensorListMetadataILi5EE25DistAdamCapturableFunctorIfffEJPfffPiifS4_10adamMode_tfEEvlPViT_T0_DpT1_)
        /*0800*/ 	.word	0x00000000


	//----- nvinfo : EIATTR_MIN_STACK_SIZE
	.align		4
.L_401:
        /*0804*/ 	.byte	0x04, 0x12
        /*0806*/ 	.short	(.L_403 - .L_402)
	.align		4
.L_402:
        /*0808*/ 	.word	index@(_Z25multi_tensor_apply_kernelI18TensorListMetadataILi5EE15DistAdamFunctorIN3c108BFloat16ES4_S4_EJPfffffff10adamMode_tfEEvlPViT_T0_DpT1_)
        /*080c*/ 	.word	0x00000000


	//----- nvinfo : EIATTR_MIN_STACK_SIZE
	.align		4
.L_403:
        /*0810*/ 	.byte	0x04, 0x12
        /*0812*/ 	.short	(.L_405 - .L_404)
	.align		4
.L_404:
        /*0814*/ 	.word	index@(_Z25multi_tensor_apply_kernelI18TensorListMetadataILi5EE15DistAdamFunctorIN3c108BFloat16ES4_NS3_4HalfEEJPfffffff10adamMode_tfEEvlPViT_T0_DpT1_)
        /*0818*/ 	.word	0x00000000


	//----- nvinfo : EIATTR_MIN_STACK_SIZE
	.align		4
.L_405:
        /*081c*/ 	.byte	0x04, 0x12
        /*081e*/ 	.short	(.L_407 - .L_406)
	.align		4
.L_406:
        /*0820*/ 	.word	index@(_Z25multi_tensor_apply_kernelI18TensorListMetadataILi5EE15DistAdamFunctorIN3c108BFloat16ES4_fEJPfffffff10adamMode_tfEEvlPViT_T0_DpT1_)
        /*0824*/ 	.word	0x00000000


	//----- nvinfo : EIATTR_MIN_STACK_SIZE
	.align		4
.L_407:
        /*0828*/ 	.byte	0x04, 0x12
        /*082a*/ 	.short	(.L_409 - .L_408)
	.align		4
.L_408:
        /*082c*/ 	.word	index@(_Z25multi_tensor_apply_kernelI18TensorListMetadataILi5EE15DistAdamFunctorIN3c108BFloat16ENS3_4HalfES4_EJPfffffff10adamMode_tfEEvlPViT_T0_DpT1_)
        /*0830*/ 	.word	0x00000000


	//----- nvinfo : EIATTR_MIN_STACK_SIZE
	.align		4
.L_409:
        /*0834*/ 	.byte	0x04, 0x12
        /*0836*/ 	.short	(.L_411 - .L_410)
	.align		4
.L_410:
        /*0838*/ 	.word	index@(_Z25multi_tensor_apply_kernelI18TensorListMetadataILi5EE15DistAdamFunctorIN3c108BFloat16ENS3_4HalfES5_EJPfffffff10adamMode_tfEEvlPViT_T0_DpT1_)
        /*083c*/ 	.word	0x00000000


	//----- nvinfo : EIATTR_MIN_STACK_SIZE
	.align		4
.L_411:
        /*0840*/ 	.byte	0x04, 0x12
        /*0842*/ 	.short	(.L_413 - .L_412)
	.align		4
.L_412:
        /*0844*/ 	.word	index@(_Z25multi_tensor_apply_kernelI18TensorListMetadataILi5EE15DistAdamFunctorIN3c108BFloat16ENS3_4HalfEfEJPfffffff10adamMode_tfEEvlPViT_T0_DpT1_)
        /*0848*/ 	.word	0x00000000


	//----- nvinfo : EIATTR_MIN_STACK_SIZE
	.align		4
.L_413:
        /*084c*/ 	.byte	0x04, 0x12
        /*084e*/ 	.short	(.L_415 - .L_414)
	.align		4
.L_414:
        /*0850*/ 	.word	index@(_Z25multi_tensor_apply_kernelI18TensorListMetadataILi5EE15DistAdamFunctorIN3c108BFloat16EfS4_EJPfffffff10adamMode_tfEEvlPViT_T0_DpT1_)
        /*0854*/ 	.word	0x00000000


	//----- nvinfo : EIATTR_MIN_STACK_SIZE
	.align		4
.L_415:
        /*0858*/ 	.byte	0x04, 0x12
        /*085a*/ 	.short	(.L_417 - .L_416)
	.align		4
.L_416:
        /*085c*/ 	.word	index@(_Z25multi_tensor_apply_kernelI18TensorListMetadataILi5EE15DistAdamFunctorIN3c108BFloat16EfNS3_4HalfEEJPfffffff10adamMode_tfEEvlPViT_T0_DpT1_)
        /*0860*/ 	.word	0x00000000


	//----- nvinfo : EIATTR_MIN_STACK_SIZE
	.align		4
.L_417:
        /*0864*/ 	.byte	0x04, 0x12
        /*0866*/ 	.short	(.L_419 - .L_418)
	.align		4
.L_418:
        /*0868*/ 	.word	index@(_Z25multi_tensor_apply_kernelI18TensorListMetadataILi5EE15DistAdamFunctorIN3c108BFloat16EffEJPfffffff10adamMode_tfEEvlPViT_T0_DpT1_)
        /*086c*/ 	.word	0x00000000


	//----- nvinfo : EIATTR_MIN_STACK_SIZE
	.align		4
.L_419:
        /*0870*/ 	.byte	0x04, 0x12
        /*0872*/ 	.short	(.L_421 - .L_420)
	.align		4
.L_420:
        /*0874*/ 	.word	index@(_Z25multi_tensor_apply_kernelI18TensorListMetadataILi5EE15DistAdamFunctorIN3c104HalfENS3_8BFloat16ES5_EJPfffffff10adamMode_tfEEvlPViT_T0_DpT1_)
        /*0878*/ 	.word	0x00000000


	//----- nvinfo : EIATTR_MIN_STACK_SIZE
	.align		4
.L_421:
        /*087c*/ 	.byte	0x04, 0x12
        /*087e*/ 	.short	(.L_423 - .L_422)
	.align		4
.L_422:
        /*0880*/ 	.word	index@(_Z25multi_tensor_apply_kernelI18TensorListMetadataILi5EE15DistAdamFunctorIN3c104HalfENS3_8BFloat16ES4_EJPfffffff10adamMode_tfEEvlPViT_T0_DpT1_)
        /*0884*/ 	.word	0x00000000


	//----- nvinfo : EIATTR_MIN_STACK_SIZE
	.align		4
.L_423:
        /*0888*/ 	.byte	0x04, 0x12
        /*088a*/ 	.short	(.L_425 - .L_424)
	.align		4
.L_424:
        /*088c*/ 	.word	index@(_Z25multi_tensor_apply_kernelI18TensorListMetadataILi5EE15DistAdamFunctorIN3c104HalfENS3_8BFloat16EfEJPfffffff10adamMode_tfEEvlPViT_T0_DpT1_)
        /*0890*/ 	.word	0x00000000


	//----- nvinfo : EIATTR_MIN_STACK_SIZE
	.align		4
.L_425:
        /*0894*/ 	.byte	0x04, 0x12
        /*0896*/ 	.short	(.L_427 - .L_426)
	.align		4
.L_426:
        /*0898*/ 	.word	index@(_Z25multi_tensor_apply_kernelI18TensorListMetadataILi5EE15DistAdamFunctorIN3c104HalfES4_NS3_8BFloat16EEJPfffffff10adamMode_tfEEvlPViT_T0_DpT1_)
        /*089c*/ 	.word	0x00000000


	//----- nvinfo : EIATTR_MIN_STACK_SIZE
	.align		4
.L_427:
        /*08a0*/ 	.byte	0x04, 0x12
        /*08a2*/ 	.short	(.L_429 - .L_428)
	.align		4
.L_428:
        /*08a4*/ 	.word	index@(_Z25multi_tensor_apply_kernelI18TensorListMetadataILi5EE15DistAdamFunctorIN3c104HalfES4_S4_EJPfffffff10adamMode_tfEEvlPViT_T0_DpT1_)
        /*08a8*/ 	.word	0x00000000


	//----- nvinfo : EIATTR_MIN_STACK_SIZE
	.align		4
.L_429:
        /*08ac*/ 	.byte	0x04, 0x12
        /*08ae*/ 	.short	(.L_431 - .L_430)
	.align		4
.L_430:
        /*08b0*/ 	.word	index@(_Z25multi_tensor_apply_kernelI18TensorListMetadataILi5EE15DistAdamFunctorIN3c104HalfES4_fEJPfffffff10adamMode_tfEEvlPViT_T0_DpT1_)
        /*08b4*/ 	.word	0x00000000


	//----- nvinfo : EIATTR_MIN_STACK_SIZE
	.align		4
.L_431:
        /*08b8*/ 	.byte	0x04, 0x12
        /*08ba*/ 	.short	(.L_433 - .L_432)
	.align		4
.L_432:
        /*08bc*/ 	.word	index@(_Z25multi_tensor_apply_kernelI18TensorListMetadataILi5EE15DistAdamFunctorIN3c104HalfEfNS3_8BFloat16EEJPfffffff10adamMode_tfEEvlPViT_T0_DpT1_)
        /*08c0*/ 	.word	0x00000000


	//----- nvinfo : EIATTR_MIN_STACK_SIZE
	.align		4
.L_433:
        /*08c4*/ 	.byte	0x04, 0x12
        /*08c6*/ 	.short	(.L_435 - .L_434)
	.align		4
.L_434:
        /*08c8*/ 	.word	index@(_Z25multi_tensor_apply_kernelI18TensorListMetadataILi5EE15DistAdamFunctorIN3c104HalfEfS4_EJPfffffff10adamMode_tfEEvlPViT_T0_DpT1_)
        /*08cc*/ 	.word	0x00000000


	//----- nvinfo : EIATTR_MIN_STACK_SIZE
	.align		4
.L_435:
        /*08d0*/ 	.byte	0x04, 0x12
        /*08d2*/ 	.short	(.L_437 - .L_436)
	.align		4
.L_436:
        /*08d4*/ 	.word	index@(_Z25multi_tensor_apply_kernelI18TensorListMetadataILi5EE15DistAdamFunctorIN3c104HalfEffEJPfffffff10adamMode_tfEEvlPViT_T0_DpT1_)
        /*08d8*/ 	.word	0x00000000


	//----- nvinfo : EIATTR_MIN_STACK_SIZE
	.align		4
.L_437:
        /*08dc*/ 	.byte	0x04, 0x12
        /*08de*/ 	.short	(.L_439 - .L_438)
	.align		4
.L_438:
        /*08e0*/ 	.word	index@(_Z25multi_tensor_apply_kernelI18TensorListMetadataILi5EE15DistAdamFunctorIfN3c108BFloat16ES4_EJPfffffff10adamMode_tfEEvlPViT_T0_DpT1_)
        /*08e4*/ 	.word	0x00000000


	//----- nvinfo : EIATTR_MIN_STACK_SIZE
	.align		4
.L_439:
        /*08e8*/ 	.byte	0x04, 0x12
        /*08ea*/ 	.short	(.L_441 - .L_440)
	.align		4
.L_440:
        /*08ec*/ 	.word	index@(_Z25multi_tensor_apply_kernelI18TensorListMetadataILi5EE15DistAdamFunctorIfN3c108BFloat16ENS3_4HalfEEJPfffffff10adamMode_tfEEvlPViT_T0_DpT1_)
        /*08f0*/ 	.word	0x00000000


	//----- nvinfo : EIATTR_MIN_STACK_SIZE
	.align		4
.L_441:
        /*08f4*/ 	.byte	0x04, 0x12
        /*08f6*/ 	.short	(.L_443 - .L_442)
	.align		4
.L_442:
        /*08f8*/ 	.word	index@(_Z25multi_tensor_apply_kernelI18TensorListMetadataILi5EE15DistAdamFunctorIfN3c108BFloat16EfEJPfffffff10adamMode_tfEEvlPViT_T0_DpT1_)
        /*08fc*/ 	.word	0x00000000


	//----- nvinfo : EIATTR_MIN_STACK_SIZE
	.align		4
.L_443:
        /*0900*/ 	.byte	0x04, 0x12
        /*0902*/ 	.short	(.L_445 - .L_444)
	.align		4
.L_444:
        /*0904*/ 	.word	index@(_Z25multi_tensor_apply_kernelI18TensorListMetadataILi5EE15DistAdamFunctorIfN3c104HalfENS3_8BFloat16EEJPfffffff10adamMode_tfEEvlPViT_T0_DpT1_)
        /*0908*/ 	.word	0x00000000


	//----- nvinfo : EIATTR_MIN_STACK_SIZE
	.align		4
.L_445:
        /*090c*/ 	.byte	0x04, 0x12
        /*090e*/ 	.short	(.L_447 - .L_446)
	.align		4
.L_446:
        /*0910*/ 	.word	index@(_Z25multi_tensor_apply_kernelI18TensorListMetadataILi5EE15DistAdamFunctorIfN3c104HalfES4_EJPfffffff10adamMode_tfEEvlPViT_T0_DpT1_)
        /*0914*/ 	.word	0x00000000


	//----- nvinfo : EIATTR_MIN_STACK_SIZE
	.align		4
.L_447:
        /*0918*/ 	.byte	0x04, 0x12
        /*091a*/ 	.short	(.L_449 - .L_448)
	.align		4
.L_448:
        /*091c*/ 	.word	index@(_Z25multi_tensor_apply_kernelI18TensorListMetadataILi5EE15DistAdamFunctorIfN3c104HalfEfEJPfffffff10adamMode_tfEEvlPViT_T0_DpT1_)
        /*0920*/ 	.word	0x00000000


	//----- nvinfo : EIATTR_MIN_STACK_SIZE
	.align		4
.L_449:
        /*0924*/ 	.byte	0x04, 0x12
        /*0926*/ 	.short	(.L_451 - .L_450)
	.align		4
.L_450:
        /*0928*/ 	.word	index@(_Z25multi_tensor_apply_kernelI18TensorListMetadataILi5EE15DistAdamFunctorIffN3c108BFloat16EEJPfffffff10adamMode_tfEEvlPViT_T0_DpT1_)
        /*092c*/ 	.word	0x00000000


	//----- nvinfo : EIATTR_MIN_STACK_SIZE
	.align		4
.L_451:
        /*0930*/ 	.byte	0x04, 0x12
        /*0932*/ 	.short	(.L_453 - .L_452)
	.align		4
.L_452:
        /*0934*/ 	.word	index@(_Z25multi_tensor_apply_kernelI18TensorListMetadataILi5EE15DistAdamFunctorIffN3c104HalfEEJPfffffff10adamMode_tfEEvlPViT_T0_DpT1_)
        /*0938*/ 	.word	0x00000000


	//----- nvinfo : EIATTR_MIN_STACK_SIZE
	.align		4
.L_453:
        /*093c*/ 	.byte	0x04, 0x12
        /*093e*/ 	.short	(.L_455 - .L_454)
	.align		4
.L_454:
        /*0940*/ 	.word	index@(_Z25multi_tensor_apply_kernelI18TensorListMetadataILi5EE15DistAdamFunctorIfffEJPfffffff10adamMode_tfEEvlPViT_T0_DpT1_)
        /*0944*/ 	.word	0x00000000
.L_455:


//--------------------- .nv.compat                --------------------------
	.section	.nv.compat,"",@"SHT_CUDA_COMPAT_INFO"
	.align	4
        /*0000*/ 	.byte	0x02, 0x09, 0x01, 0x00, 0x02, 0x02, 0x01, 0x00, 0x02, 0x05, 0x05, 0x00, 0x03, 0x07, 0x01, 0x01
        /*0010*/ 	.byte	0x02, 0x03, 0x00, 0x00, 0x02, 0x06, 0x01, 0x00, 0x04, 0x0b, 0x08, 0x00, 0x00, 0x00, 0x00, 0x00
        /*0020*/ 	.byte	0x00, 0x00, 0x00, 0x00


//--------------------- .nv.info._Z25multi_tensor_apply_kernelI18TensorListMetadataILi6EE34DistAdamWithParamRemaindersFunctorIN3c108BFloat16EEJPfffffff10adamMode_tfEEvlPViT_T0_DpT1_ --------------------------
	.section	.nv.info._Z25multi_tensor_apply_kernelI18TensorListMetadataILi6EE34DistAdamWithParamRemaindersFunctorIN3c108BFloat16EEJPfffffff10adamMode_tfEEvlPViT_T0_DpT1_,"",@"SHT_CUDA_INFO"
	.sectionflags	@""
	.align	4


	//----- nvinfo : EIATTR_CUDA_API_VERSION
	.align		4
        /*0000*/ 	.byte	0x04, 0x37
        /*0002*/ 	.short	(.L_457 - .L_456)
.L_456:
        /*0004*/ 	.word	0x00000082


	//----- nvinfo : EIATTR_KPARAM_INFO
	.align		4
.L_457:
        /*0008*/ 	.byte	0x04, 0x17
        /*000a*/ 	.short	(.L_459 - .L_458)
.L_458:
        /*000c*/ 	.word	0x00000000
        /*0010*/ 	.short	0x000c
        /*0012*/ 	.short	0x0bc4
        /*0014*/ 	.byte	0x00, 0xf0, 0x11, 0x00


	//----- nvinfo : EIATTR_KPARAM_INFO
	.align		4
.L_459:
        /*0018*/ 	.byte	0x04, 0x17
        /*001a*/ 	.short	(.L_461 - .L_460)
.L_460:
        /*001c*/ 	.word	0x00000000
        /*0020*/ 	.short	0x000b
        /*0022*/ 	.short	0x0bc0
        /*0024*/ 	.byte	0x00, 0xf0, 0x11, 0x00


	//----- nvinfo : EIATTR_KPARAM_INFO
	.align		4
.L_461:
        /*0028*/ 	.byte	0x04, 0x17
        /*002a*/ 	.short	(.L_463 - .L_462)
.L_462:
        /*002c*/ 	.word	0x00000000
        /*0030*/ 	.short	0x000a
        /*0032*/ 	.short	0x0bbc
        /*0034*/ 	.byte	0x00, 0xf0, 0x11, 0x00


	//----- nvinfo : EIATTR_KPARAM_INFO
	.align		4
.L_463:
        /*0038*/ 	.byte	0x04, 0x17
        /*003a*/ 	.short	(.L_465 - .L_464)
.L_464:
        /*003c*/ 	.word	0x00000000
        /*0040*/ 	.short	0x0009
        /*0042*/ 	.short	0x0bb8
        /*0044*/ 	.byte	0x00, 0xf0, 0x11, 0x00


	//----- nvinfo : EIATTR_KPARAM_INFO
	.align		4
.L_465:
        /*0048*/ 	.byte	0x04, 0x17
        /*004a*/ 	.short	(.L_467 - .L_466)
.L_466:
        /*004c*/ 	.word	0x00000000
        /*0050*/ 	.short	0x0008
        /*0052*/ 	.short	0x0bb4
        /*0054*/ 	.byte	0x00, 0xf0, 0x11, 0x00


	//----- nvinfo : EIATTR_KPARAM_INFO
	.align		4
.L_467:
        /*0058*/ 	.byte	0x04, 0x17
        /*005a*/ 	.short	(.L_469 - .L_468)
.L_468:
        /*005c*/ 	.word	0x00000000
        /*0060*/ 	.short	0x0007
        /*0062*/ 	.short	0x0bb0
        /*0064*/ 	.byte	0x00, 0xf0, 0x11, 0x00


	//----- nvinfo : EIATTR_KPARAM_INFO
	.align		4
.L_469:
        /*0068*/ 	.byte	0x04, 0x17
        /*006a*/ 	.short	(.L_471 - .L_470)
.L_470:
        /*006c*/ 	.word	0x00000000
        /*0070*/ 	.short	0x0006
        /*0072*/ 	.short	0x0bac
        /*0074*/ 	.byte	0x00, 0xf0, 0x11, 0x00


	//----- nvinfo : EIATTR_KPARAM_INFO
	.align		4
.L_471:
        /*0078*/ 	.byte	0x04, 0x17
        /*007a*/ 	.short	(.L_473 - .L_472)
.L_472:
        /*007c*/ 	.word	0x00000000
        /*0080*/ 	.short	0x0005
        /*0082*/ 	.short	0x0ba8
        /*0084*/ 	.byte	0x00, 0xf0, 0x11, 0x00


	//----- nvinfo : EIATTR_KPARAM_INFO
	.align		4
.L_473:
        /*0088*/ 	.byte	0x04, 0x17
        /*008a*/ 	.short	(.L_475 - .L_474)
.L_474:
        /*008c*/ 	.word	0x00000000
        /*0090*/ 	.short	0x0004
        /*0092*/ 	.short	0x0ba0
        /*0094*/ 	.byte	0x00, 0xf5, 0x21, 0x00


	//----- nvinfo : EIATTR_KPARAM_INFO
	.align		4
.L_475:
        /*0098*/ 	.byte	0x04, 0x17
        /*009a*/ 	.short	(.L_477 - .L_476)
.L_476:
        /*009c*/ 	.word	0x00000000
        /*00a0*/ 	.short	0x0003
        /*00a2*/ 	.short	0x0b98
        /*00a4*/ 	.byte	0x00, 0xf0, 0x05, 0x00


	//----- nvinfo : EIATTR_KPARAM_INFO
	.align		4
.L_477:
        /*00a8*/ 	.byte	0x04, 0x17
        /*00aa*/ 	.short	(.L_479 - .L_478)
.L_478:
        /*00ac*/ 	.word	0x00000000
        /*00b0*/ 	.short	0x0002
        /*00b2*/ 	.short	0x0010
        /*00b4*/ 	.byte	0x00, 0xf0, 0x21, 0x2e


	//----- nvinfo : EIATTR_KPARAM_INFO
	.align		4
.L_479:
        /*00b8*/ 	.byte	0x04, 0x17
        /*00ba*/ 	.short	(.L_481 - .L_480)
.L_480:
        /*00bc*/ 	.word	0x00000000
        /*00c0*/ 	.short	0x0001
        /*00c2*/ 	.short	0x0008
        /*00c4*/ 	.byte	0x00, 0xf5, 0x21, 0x00


	//----- nvinfo : EIATTR_KPARAM_INFO
	.align		4
.L_481:
        /*00c8*/ 	.byte	0x04, 0x17
        /*00ca*/ 	.short	(.L_483 - .L_482)
.L_482:
        /*00cc*/ 	.word	0x00000000
        /*00d0*/ 	.short	0x0000
        /*00d2*/ 	.short	0x0000
        /*00d4*/ 	.byte	0x00, 0xf0, 0x21, 0x00


	//----- nvinfo : EIATTR_SPARSE_MMA_MASK
	.align		4
.L_483:
        /*00d8*/ 	.byte	0x03, 0x50
        /*00da*/ 	.short	0x0000


	//----- nvinfo : EIATTR_MAXREG_COUNT
	.align		4
        /*00dc*/ 	.byte	0x03, 0x1b
        /*00de*/ 	.short	0x00ff


	//----- nvinfo : EIATTR_MERCURY_ISA_VERSION
	.align		4
        /*00e0*/ 	.byte	0x03, 0x5f
        /*00e2*/ 	.short	0x0101


	//----- nvinfo : EIATTR_VRC_CTA_INIT_COUNT
	.align		4
        /*00e4*/ 	.byte	0x02, 0x4a
	.zero		1
	.zero		1


	//----- nvinfo : EIATTR_EXIT_INSTR_OFFSETS
	.align		4
        /*00e8*/ 	.byte	0x04, 0x1c
        /*00ea*/ 	.short	(.L_485 - .L_484)


	//   ....[0]....
.L_484:
        /*00ec*/ 	.word	0x00000320


	//   ....[1]....
        /*00f0*/ 	.word	0x00001300


	//   ....[2]....
        /*00f4*/ 	.word	0x000022a0


	//----- nvinfo : EIATTR_CRS_STACK_SIZE
	.align		4
.L_485:
        /*00f8*/ 	.byte	0x04, 0x1e
        /*00fa*/ 	.short	(.L_487 - .L_486)
.L_486:
        /*00fc*/ 	.word	0x00000000


	//----- nvinfo : EIATTR_CBANK_PARAM_SIZE
	.align		4
.L_487:
        /*0100*/ 	.byte	0x03, 0x19
        /*0102*/ 	.short	0x0bc8


	//----- nvinfo : EIATTR_PARAM_CBANK
	.align		4
        /*0104*/ 	.byte	0x04, 0x0a
        /*0106*/ 	.short	(.L_489 - .L_488)
	.align		4
.L_488:
        /*0108*/ 	.word	index@(.nv.constant0._Z25multi_tensor_apply_kernelI18TensorListMetadataILi6EE34DistAdamWithParamRemaindersFunctorIN3c108BFloat16EEJPfffffff10adamMode_tfEEvlPViT_T0_DpT1_)
        /*010c*/ 	.short	0x0380
        /*010e*/ 	.short	0x0bc8


	//----- nvinfo : EIATTR_SW_WAR
	.align		4
.L_489:
        /*0110*/ 	.byte	0x04, 0x36
        /*0112*/ 	.short	(.L_491 - .L_490)
.L_490:
        /*0114*/ 	.word	0x00000008
.L_491:


//--------------------- .nv.info._Z25multi_tensor_apply_kernelI18TensorListMetadataILi6EE34DistAdamWithParamRemaindersFunctorIN3c104HalfEEJPfffffff10adamMode_tfEEvlPViT_T0_DpT1_ --------------------------
	.section	.nv.info._Z25multi_tensor_apply_kernelI18TensorListMetadataILi6EE34DistAdamWithParamRemaindersFunctorIN3c104HalfEEJPfffffff10adamMode_tfEEvlPViT_T0_DpT1_,"",@"SHT_CUDA_INFO"
	.sectionflags	@""
	.align	4


	//----- nvinfo : EIATTR_CUDA_API_VERSION
	.align		4
        /*0000*/ 	.byte	0x04, 0x37
        /*0002*/ 	.short	(.L_493 - .L_492)
.L_492:
        /*0004*/ 	.word	0x00000082


	//----- nvinfo : EIATTR_KPARAM_INFO
	.align		4
.L_493:
        /*0008*/ 	.byte	0x04, 0x17
        /*000a*/ 	.short	(.L_495 - .L_494)
.L_494:
        /*000c*/ 	.word	0x00000000
        /*0010*/ 	.short	0x000c
        /*0012*/ 	.short	0x0bc4
        /*0014*/ 	.byte	0x00, 0xf0, 0x11, 0x00


	//----- nvinfo : EIATTR_KPARAM_INFO
	.align		4
.L_495:
        /*0018*/ 	.byte	0x04, 0x17
        /*001a*/ 	.short	(.L_497 - .L_496)
.L_496:
        /*001c*/ 	.word	0x00000000
        /*0020*/ 	.short	0x000b
        /*0022*/ 	.short	0x0bc0
        /*0024*/ 	.byte	0x00, 0xf0, 0x11, 0x00


	//----- nvinfo : EIATTR_KPARAM_INFO
	.align		4
.L_497:
        /*0028*/ 	.byte	0x04, 0x17
        /*002a*/ 	.short	(.L_499 - .L_498)
.L_498:
        /*002c*/ 	.word	0x00000000
        /*0030*/ 	.short	0x000a
        /*0032*/ 	.short	0x0bbc
        /*0034*/ 	.byte	0x00, 0xf0, 0x11, 0x00


	//----- nvinfo : EIATTR_KPARAM_INFO
	.align		4
.L_499:
        /*0038*/ 	.byte	0x04, 0x17
        /*003a*/ 	.short	(.L_501 - .L_500)
.L_500:
        /*003c*/ 	.word	0x00000000
        /*0040*/ 	.short	0x0009
        /*0042*/ 	.short	0x0bb8
        /*0044*/ 	.byte	0x00, 0xf0, 0x11, 0x00


	//----- nvinfo : EIATTR_KPARAM_INFO
	.align		4
.L_501:
        /*0048*/ 	.byte	0x04, 0x17
        /*004a*/ 	.short	(.L_503 - .L_502)
.L_502:
        /*004c*/ 	.word	0x00000000
        /*0050*/ 	.short	0x0008
        /*0052*/ 	.short	0x0bb4
        /*0054*/ 	.byte	0x00, 0xf0, 0x11, 0x00


	//----- nvinfo : EIATTR_KPARAM_INFO
	.align		4
.L_503:
        /*0058*/ 	.byte	0x04, 0x17
        /*005a*/ 	.short	(.L_505 - .L_504)
.L_504:
        /*005c*/ 	.word	0x00000000
        /*0060*/ 	.short	0x0007
        /*0062*/ 	.short	0x0bb0
        /*0064*/ 	.byte	0x00, 0xf0, 0x11, 0x00


	//----- nvinfo : EIATTR_KPARAM_INFO
	.align		4
.L_505:
        /*0068*/ 	.byte	0x04, 0x17
        /*006a*/ 	.short	(.L_507 - .L_506)
.L_506:
        /*006c*/ 	.word	0x00000000
        /*0070*/ 	.short	0x0006
        /*0072*/ 	.short	0x0bac
        /*0074*/ 	.byte	0x00, 0xf0, 0x11, 0x00


	//----- nvinfo : EIATTR_KPARAM_INFO
	.align		4
.L_507:
        /*0078*/ 	.byte	0x04, 0x17
        /*007a*/ 	.short	(.L_509 - .L_508)
.L_508:
        /*007c*/ 	.word	0x00000000
        /*0080*/ 	.short	0x0005
        /*0082*/ 	.short	0x0ba8
        /*0084*/ 	.byte	0x00, 0xf0, 0x11, 0x00


	//----- nvinfo : EIATTR_KPARAM_INFO
	.align		4
.L_509:
        /*0088*/ 	.byte	0x04, 0x17
        /*008a*/ 	.short	(.L_511 - .L_510)
.L_510:
        /*008c*/ 	.word	0x00000000
        /*0090*/ 	.short	0x0004
        /*0092*/ 	.short	0x0ba0
        /*0094*/ 	.byte	0x00, 0xf5, 0x21, 0x00


	//----- nvinfo : EIATTR_KPARAM_INFO
	.align		4
.L_511:
        /*0098*/ 	.byte	0x04, 0x17
        /*009a*/ 	.short	(.L_513 - .L_512)
.L_512:
        /*009c*/ 	.word	0x00000000
        /*00a0*/ 	.short	0x0003
        /*00a2*/ 	.short	0x0b98
        /*00a4*/ 	.byte	0x00, 0xf0, 0x05, 0x00


	//----- nvinfo : EIATTR_KPARAM_INFO
	.align		4
.L_513:
        /*00a8*/ 	.byte	0x04, 0x17
        /*00aa*/ 	.short	(.L_515 - .L_514)
.L_514:
        /*00ac*/ 	.word	0x00000000
        /*00b0*/ 	.short	0x0002
        /*00b2*/ 	.short	0x0010
        /*00b4*/ 	.byte	0x00, 0xf0, 0x21, 0x2e


	//----- nvinfo : EIATTR_KPARAM_INFO
	.align		4
.L_515:
        /*00b8*/ 	.byte	0x04, 0x17
        /*00ba*/ 	.short	(.L_517 - .L_516)
.L_516:
        /*00bc*/ 	.word	0x00000000
        /*00c0*/ 	.short	0x0001
        /*00c2*/ 	.short	0x0008
        /*00c4*/ 	.byte	0x00, 0xf5, 0x21, 0x00


	//----- nvinfo : EIATTR_KPARAM_INFO
	.align		4
.L_517:
        /*00c8*/ 	.byte	0x04, 0x17
        /*00ca*/ 	.short	(.L_519 - .L_518)
.L_518:
        /*00cc*/ 	.word	0x00000000
        /*00d0*/ 	.short	0x0000
        /*00d2*/ 	.short	0x0000
        /*00d4*/ 	.byte	0x00, 0xf0, 0x21, 0x00


	//----- nvinfo : EIATTR_SPARSE_MMA_MASK
	.align		4
.L_519:
        /*00d8*/ 	.byte	0x03, 0x50
        /*00da*/ 	.short	0x0000


	//----- nvinfo : EIATTR_MAXREG_COUNT
	.align		4
        /*00dc*/ 	.byte	0x03, 0x1b
        /*00de*/ 	.short	0x00ff


	//----- nvinfo : EIATTR_MERCURY_ISA_VERSION
	.align		4
        /*00e0*/ 	.byte	0x03, 0x5f
        /*00e2*/ 	.short	0x0101


	//----- nvinfo : EIATTR_VRC_CTA_INIT_COUNT
	.align		4
        /*00e4*/ 	.byte	0x02, 0x4a
	.zero		1
	.zero		1


	//----- nvinfo : EIATTR_EXIT_INSTR_OFFSETS
	.align		4
        /*00e8*/ 	.byte	0x04, 0x1c
        /*00ea*/ 	.short	(.L_521 - .L_520)


	//   ....[0]....
.L_520:
        /*00ec*/ 	.word	0x00000320


	//   ....[1]....
        /*00f0*/ 	.word	0x00001300


	//   ....[2]....
        /*00f4*/ 	.word	0x000022a0


	//----- nvinfo : EIATTR_CRS_STACK_SIZE
	.align		4
.L_521:
        /*00f8*/ 	.byte	0x04, 0x1e
        /*00fa*/ 	.short	(.L_523 - .L_522)
.L_522:
        /*00fc*/ 	.word	0x00000000


	//----- nvinfo : EIATTR_CBANK_PARAM_SIZE
	.align		4
.L_523:
        /*0100*/ 	.byte	0x03, 0x19
        /*0102*/ 	.short	0x0bc8


	//----- nvinfo : EIATTR_PARAM_CBANK
	.align		4
        /*0104*/ 	.byte	0x04, 0x0a
        /*0106*/ 	.short	(.L_525 - .L_524)
	.align		4
.L_524:
        /*0108*/ 	.word	index@(.nv.constant0._Z25multi_tensor_apply_kernelI18TensorListMetadataILi6EE34DistAdamWithParamRemaindersFunctorIN3c104HalfEEJPfffffff10adamMode_tfEEvlPViT_T0_DpT1_)
        /*010c*/ 	.short	0x0380
        /*010e*/ 	.short	0x0bc8


	//----- nvinfo : EIATTR_SW_WAR
	.align		4
.L_525:
        /*0110*/ 	.byte	0x04, 0x36
        /*0112*/ 	.short	(.L_527 - .L_526)
.L_526:
        /*0114*/ 	.word	0x00000008
.L_527:


//--------------------- .nv.info._Z25multi_tensor_apply_kernelI18TensorListMetadataILi6EE34DistAdamWithParamRemaindersFunctorIfEJPfffffff10adamMode_tfEEvlPViT_T0_DpT1_ --------------------------
	.section	.nv.info._Z25multi_tensor_apply_kernelI18TensorListMetadataILi6EE34DistAdamWithParamRemaindersFunctorIfEJPfffffff10adamMode_tfEEvlPViT_T0_DpT1_,"",@"SHT_CUDA_INFO"
	.sectionflags	@""
	.align	4


	//----- nvinfo : EIATTR_CUDA_API_VERSION
	.align		4
        /*0000*/ 	.byte	0x04, 0x37
        /*0002*/ 	.short	(.L_529 - .L_528)
.L_528:
        /*0004*/ 	.word	0x00000082


	//----- nvinfo : EIATTR_KPARAM_INFO
	.align		4
.L_529:
        /*0008*/ 	.byte	0x04, 0x17
        /*000a*/ 	.short	(.L_531 - .L_530)
.L_530:
        /*000c*/ 	.word	0x00000000
        /*0010*/ 	.short	0x000c
        /*0012*/ 	.short	0x0bc4
        /*0014*/ 	.byte	0x00, 0xf0, 0x11, 0x00


	//----- nvinfo : EIATTR_KPARAM_INFO
	.align		4
.L_531:
        /*0018*/ 	.byte	0x04, 0x17
        /*001a*/ 	.short	(.L_533 - .L_532)
.L_532:
        /*001c*/ 	.word	0x00000000
        /*0020*/ 	.short	0x000b
        /*0022*/ 	.short	0x0bc0
        /*0024*/ 	.byte	0x00, 0xf0, 0x11, 0x00


	//----- nvinfo : EIATTR_KPARAM_INFO
	.align		4
.L_533:
        /*0028*/ 	.byte	0x04, 0x17
        /*002a*/ 	.short	(.L_535 - .L_534)
.L_534:
        /*002c*/ 	.word	0x00000000
        /*0030*/ 	.short	0x000a
        /*0032*/ 	.short	0x0bbc
        /*0034*/ 	.byte	0x00, 0xf0, 0x11, 0x00


	//----- nvinfo : EIATTR_KPARAM_INFO
	.align		4
.L_535:
        /*0038*/ 	.byte	0x04, 0x17
        /*003a*/ 	.short	(.L_537 - .L_536)
.L_536:
        /*003c*/ 	.word	0x00000000
        /*0040*/ 	.short	0x0009
        /*0042*/ 	.short	0x0bb8
        /*0044*/ 	.byte	0x00, 0xf0, 0x11, 0x00


	//----- nvinfo : EIATTR_KPARAM_INFO
	.align		4
.L_537:
        /*0048*/ 	.byte	0x04, 0x17
        /*004a*/ 	.short	(.L_539 - .L_538)
.L_538:
        /*004c*/ 	.word	0x00000000
        /*0050*/ 	.short	0x0008
        /*0052*/ 	.short	0x0bb4
        /*0054*/ 	.byte	0x00, 0xf0, 0x11, 0x00


	//----- nvinfo : EIATTR_KPARAM_INFO
	.align		4
.L_539:
        /*0058*/ 	.byte	0x04, 0x17
        /*005a*/ 	.short	(.L_541 - .L_540)
.L_540:
        /*005c*/ 	.word	0x00000000
        /*0060*/ 	.short	0x0007
        /*0062*/ 	.short	0x0bb0
        /*0064*/ 	.byte	0x00, 0xf0, 0x11, 0x00


	//----- nvinfo : EIATTR_KPARAM_INFO
	.align		4
.L_541:
        /*0068*/ 	.byte	0x04, 0x17
        /*006a*/ 	.short	(.L_543 - .L_542)
.L_542:
        /*006c*/ 	.word	0x00000000
        /*0070*/ 	.short	0x0006
        /*0072*/ 	.short	0x0bac
        /*0074*/ 	.byte	0x00, 0xf0, 0x11, 0x00


	//----- nvinfo : EIATTR_KPARAM_INFO
	.align		4
.L_543:
        /*0078*/ 	.byte	0x04, 0x17
        /*007a*/ 	.short	(.L_545 - .L_544)
.L_544:
        /*007c*/ 	.word	0x00000000
        /*0080*/ 	.short	0x0005
        /*0082*/ 	.short	0x0ba8
        /*0084*/ 	.byte	0x00, 0xf0, 0x11, 0x00


	//----- nvinfo : EIATTR_KPARAM_INFO
	.align		4
.L_545:
        /*0088*/ 	.byte	0x04, 0x17
        /*008a*/ 	.short	(.L_547 - .L_546)
.L_546:
        /*008c*/ 	.word	0x00000000
        /*0090*/ 	.short	0x0004
        /*0092*/ 	.short	0x0ba0
        /*0094*/ 	.byte	0x00, 0xf5, 0x21, 0x00


	//----- nvinfo : EIATTR_KPARAM_INFO
	.align		4
.L_547:
        /*0098*/ 	.byte	0x04, 0x17
        /*009a*/ 	.short	(.L_549 - .L_548)
.L_548:
        /*009c*/ 	.word	0x00000000
        /*00a0*/ 	.short	0x0003
        /*00a2*/ 	.short	0x0b98
        /*00a4*/ 	.byte	0x00, 0xf0, 0x05, 0x00


	//----- nvinfo : EIATTR_KPARAM_INFO
	.align		4
.L_549:
        /*00a8*/ 	.byte	0x04, 0x17
        /*00aa*/ 	.short	(.L_551 - .L_550)
.L_550:
        /*00ac*/ 	.word	0x00000000
        /*00b0*/ 	.short	0x0002
        /*00b2*/ 	.short	0x0010
        /*00b4*/ 	.byte	0x00, 0xf0, 0x21, 0x2e


	//----- nvinfo : EIATTR_KPARAM_INFO
	.align		4
.L_551:
        /*00b8*/ 	.byte	0x04, 0x17
        /*00ba*/ 	.short	(.L_553 - .L_552)
.L_552:
        /*00bc*/ 	.word	0x00000000
        /*00c0*/ 	.short	0x0001
        /*00c2*/ 	.short	0x0008
        /*00c4*/ 	.byte	0x00, 0xf5, 0x21, 0x00


	//----- nvinfo : EIATTR_KPARAM_INFO
	.align		4
.L_553:
        /*00c8*/ 	.byte	0x04, 0x17
        /*00ca*/ 	.short	(.L_555 - .L_554)
.L_554:
        /*00cc*/ 	.word	0x00000000
        /*00d0*/ 	.short	0x0000
        /*00d2*/ 	.short	0x0000
        /*00d4*/ 	.byte	0x00, 0xf0, 0x21, 0x00


	//----- nvinfo : EIATTR_SPARSE_MMA_MASK
	.align		4
.L_555:
        /*00d8*/ 	.byte	0x03, 0x50
        /*00da*/ 	.short	0x0000


	//----- nvinfo : EIATTR_MAXREG_COUNT
	.align		4
        /*00dc*/ 	.byte	0x03, 0x1b
        /*00de*/ 	.short	0x00ff


	//----- nvinfo : EIATTR_MERCURY_ISA_VERSION
	.align		4
        /*00e0*/ 	.byte	0x03, 0x5f
        /*00e2*/ 	.short	0x0101


	//----- nvinfo : EIATTR_VRC_CTA_INIT_COUNT
	.align		4
        /*00e4*/ 	.byte	0x02, 0x4a
	.zero		1
	.zero		1


	//----- nvinfo : EIATTR_EXIT_INSTR_OFFSETS
	.align		4
        /*00e8*/ 	.byte	0x04, 0x1c
        /*00ea*/ 	.short	(.L_557 - .L_556)


	//   ....[0]....
.L_556:
        /*00ec*/ 	.word	0x00000320


	//   ....[1]....
        /*00f0*/ 	.word	0x00001270


	//   ....[2]....
        /*00f4*/ 	.word	0x000021a0


	//----- nvinfo : EIATTR_CRS_STACK_SIZE
	.align		4
.L_557:
        /*00f8*/ 	.byte	0x04, 0x1e
        /*00fa*/ 	.short	(.L_559 - .L_558)
.L_558:
        /*00fc*/ 	.word	0x00000000


	//----- nvinfo : EIATTR_CBANK_PARAM_SIZE
	.align		4
.L_559:
        /*0100*/ 	.byte	0x03, 0x19
        /*0102*/ 	.short	0x0bc8


	//----- nvinfo : EIATTR_PARAM_CBANK
	.align		4
        /*0104*/ 	.byte	0x04, 0x0a
        /*0106*/ 	.short	(.L_561 - .L_560)
	.align		4
.L_560:
        /*0108*/ 	.word	index@(.nv.constant0._Z25multi_tensor_apply_kernelI18TensorListMetadataILi6EE34DistAdamWithParamRemaindersFunctorIfEJPfffffff10adamMode_tfEEvlPViT_T0_DpT1_)
        /*010c*/ 	.short	0x0380
        /*010e*/ 	.short	0x0bc8


	//----- nvinfo : EIATTR_SW_WAR
	.align		4
.L_561:
        /*0110*/ 	.byte	0x04, 0x36
        /*0112*/ 	.short	(.L_563 - .L_562)
.L_562:
        /*0114*/ 	.word	0x00000008
.L_563:


//--------------------- .nv.info._Z25multi_tensor_apply_kernelI18TensorListMetadataILi5EE25DistAdamCapturableFunctorIN3c108BFloat16ES4_S4_EJPfffPiifS6_10adamMode_tfEEvlPViT_T0_DpT1_ --------------------------
	.section	.nv.info._Z25multi_tensor_apply_kernelI18TensorListMetadataILi5EE25DistAdamCapturableFunctorIN3c108BFloat16ES4_S4_EJPfffPiifS6_10adamMode_tfEEvlPViT_T0_DpT1_,"",@"SHT_CUDA_INFO"
	.sectionflags	@""
	.align	4


	//----- nvinfo : EIATTR_CUDA_API_VERSION
	.align		4
        /*0000*/ 	.byte	0x04, 0x37
        /*0002*/ 	.short	(.L_565 - .L_564)
.L_564:
        /*0004*/ 	.word	0x00000082


	//----- nvinfo : EIATTR_KPARAM_INFO
	.align		4
.L_565:
        /*0008*/ 	.byte	0x04, 0x17
        /*000a*/ 	.short	(.L_567 - .L_566)
.L_566:
        /*000c*/ 	.word	0x00000000
        /*0010*/ 	.short	0x000c
        /*0012*/ 	.short	0x0c2c
        /*0014*/ 	.byte	0x00, 0xf0, 0x11, 0x00


	//----- nvinfo : EIATTR_KPARAM_INFO
	.align		4
.L_567:
        /*0018*/ 	.byte	0x04, 0x17
        /*001a*/ 	.short	(.L_569 - .L_568)
.L_568:
        /*001c*/ 	.word	0x00000000
        /*0020*/ 	.short	0x000b
        /*0022*/ 	.short	0x0c28
        /*0024*/ 	.byte	0x00, 0xf0, 0x11, 0x00


	//----- nvinfo : EIATTR_KPARAM_INFO
	.align		4
.L_569:
        /*0028*/ 	.byte	0x04, 0x17
        /*002a*/ 	.short	(.L_571 - .L_570)
.L_570:
        /*002c*/ 	.word	0x00000000
        /*0030*/ 	.short	0x000a
        /*0032*/ 	.short	0x0c20
        /*0034*/ 	.byte	0x00, 0xf5, 0x21, 0x00


	//----- nvinfo : EIATTR_KPARAM_INFO
	.align		4
.L_571:
        /*0038*/ 	.byte	0x04, 0x17
        /*003a*/ 	.short	(.L_573 - .L_572)
.L_572:
        /*003c*/ 	.word	0x00000000
        /*0040*/ 	.short	0x0009
        /*0042*/ 	.short	0x0c1c
        /*0044*/ 	.byte	0x00, 0xf0, 0x11, 0x00


	//----- nvinfo : EIATTR_KPARAM_INFO
	.align		4
.L_573:
        /*0048*/ 	.byte	0x04, 0x17
        /*004a*/ 	.short	(.L_575 - .L_574)
.L_574:
        /*004c*/ 	.word	0x00000000
        /*0050*/ 	.short	0x0008
        /*0052*/ 	.short	0x0c18
        /*0054*/ 	.byte	0x00, 0xf0, 0x11, 0x00


	//----- nvinfo : EIATTR_KPARAM_INFO
	.align		4
.L_575:
        /*0058*/ 	.byte	0x04, 0x17
        /*005a*/ 	.short	(.L_577 - .L_576)
.L_576:
        /*005c*/ 	.word	0x00000000
        /*0060*/ 	.short	0x0007
        /*0062*/ 	.short	0x0c10
        /*0064*/ 	.byte	0x00, 0xf5, 0x21, 0x00


	//----- nvinfo : EIATTR_KPARAM_INFO
	.align		4
.L_577:
        /*0068*/ 	.byte	0x04, 0x17
        /*006a*/ 	.short	(.L_579 - .L_578)
.L_578:
        /*006c*/ 	.word	0x00000000
        /*0070*/ 	.short	0x0006
        /*0072*/ 	.short	0x0c0c
        /*0074*/ 	.byte	0x00, 0xf0, 0x11, 0x00


	//----- nvinfo : EIATTR_KPARAM_INFO
	.align		4
.L_579:
        /*0078*/ 	.byte	0x04, 0x17
        /*007a*/ 	.short	(.L_581 - .L_580)
.L_580:
        /*007c*/ 	.word	0x00000000
        /*0080*/ 	.short	0x0005
        /*0082*/ 	.short	0x0c08
        /*0084*/ 	.byte	0x00, 0xf0, 0x11, 0x00


	//----- nvinfo : EIATTR_KPARAM_INFO
	.align		4
.L_581:
        /*0088*/ 	.byte	0x04, 0x17
        /*008a*/ 	.short	(.L_583 - .L_582)
.L_582:
        /*008c*/ 	.word	0x00000000
        /*0090*/ 	.short	0x0004
        /*0092*/ 	.short	0x0c00
        /*0094*/ 	.byte	0x00, 0xf5, 0x21, 0x00


	//----- nvinfo : EIATTR_KPARAM_INFO
	.align		4
.L_583:
        /*0098*/ 	.byte	0x04, 0x17
        /*009a*/ 	.short	(.L_585 - .L_584)
.L_584:
        /*009c*/ 	.word	0x00000000
        /*00a0*/ 	.short	0x0003
        /*00a2*/ 	.short	0x0bf8
        /*00a4*/ 	.byte	0x00, 0xf0, 0x05, 0x00


	//----- nvinfo : EIATTR_KPARAM_INFO
	.align		4
.L_585:
        /*00a8*/ 	.byte	0x04, 0x17
        /*00aa*/ 	.short	(.L_587 - .L_586)
.L_586:
        /*00ac*/ 	.word	0x00000000
        /*00b0*/ 	.short	0x0002
        /*00b2*/ 	.short	0x0010
        /*00b4*/ 	.byte	0x00, 0xf0, 0xa1, 0x2f


	//----- nvinfo : EIATTR_KPARAM_INFO
	.align		4
.L_587:
        /*00b8*/ 	.byte	0x04, 0x17
        /*00ba*/ 	.short	(.L_589 - .L_588)
.L_588:
        /*00bc*/ 	.word	0x00000000
        /*00c0*/ 	.short	0x0001
        /*00c2*/ 	.short	0x0008
        /*00c4*/ 	.byte	0x00, 0xf5, 0x21, 0x00


	//----- nvinfo : EIATTR_KPARAM_INFO
	.align		4
.L_589:
        /*00c8*/ 	.byte	0x04, 0x17
        /*00ca*/ 	.short	(.L_591 - .L_590)
.L_590:
        /*00cc*/ 	.word	0x00000000
        /*00d0*/ 	.short	0x0000
        /*00d2*/ 	.short	0x0000
        /*00d4*/ 	.byte	0x00, 0xf0, 0x21, 0x00


	//----- nvinfo : EIATTR_SPARSE_MMA_MASK
	.align		4
.L_591:
        /*00d8*/ 	.byte	0x03, 0x50
        /*00da*/ 	.short	0x0000


	//----- nvinfo : EIATTR_MAXREG_COUNT
	.align		4
        /*00dc*/ 	.byte	0x03, 0x1b
        /*00de*/ 	.short	0x00ff


	//----- nvinfo : EIATTR_EXTERNS
	.align		4
        /*00e0*/ 	.byte	0x04, 0x0f
        /*00e2*/ 	.short	(.L_593 - .L_592)


	//   ....[0]....
	.align		4
.L_592:
        /*00e4*/ 	.word	index@(__assertfail)


	//----- nvinfo : EIATTR_MERCURY_ISA_VERSION
	.align		4
.L_593:
        /*00e8*/ 	.byte	0x03, 0x5f
        /*00ea*/ 	.short	0x0101


	//----- nvinfo : EIATTR_VRC_CTA_INIT_COUNT
	.align		4
        /*00ec*/ 	.byte	0x02, 0x4a
	.zero		1
	.zero		1


	//----- nvinfo : EIATTR_SYSCALL_OFFSETS
	.align		4
        /*00f0*/ 	.byte	0x04, 0x46
        /*00f2*/ 	.short	(.L_595 - .L_594)


	//   ....[0]....
.L_594:
        /*00f4*/ 	.word	0x00000140


	//   ....[1]....
        /*00f8*/ 	.word	0x00000280


	//   ....[2]....
        /*00fc*/ 	.word	0x000003c0


	//   ....[3]....
        /*0100*/ 	.word	0x00000510


	//----- nvinfo : EIATTR_EXIT_INSTR_OFFSETS
	.align		4
.L_595:
        /*0104*/ 	.byte	0x04, 0x1c
        /*0106*/ 	.short	(.L_597 - .L_596)


	//   ....[0]....
.L_596:
        /*0108*/ 	.word	0x00000570


	//   ....[1]....
        /*010c*/ 	.word	0x000010b0


	//   ....[2]....
        /*0110*/ 	.word	0x000024e0


	//   ....[3]....
        /*0114*/ 	.word	0x00003710


	//----- nvinfo : EIATTR_CRS_STACK_SIZE
	.align		4
.L_597:
        /*0118*/ 	.byte	0x04, 0x1e
        /*011a*/ 	.short	(.L_599 - .L_598)
.L_598:
        /*011c*/ 	.word	0x00000000


	//----- nvinfo : EIATTR_CBANK_PARAM_SIZE
	.align		4
.L_599:
        /*0120*/ 	.byte	0x03, 0x19
        /*0122*/ 	.short	0x0c30


	//----- nvinfo : EIATTR_PARAM_CBANK
	.align		4
        /*0124*/ 	.byte	0x04, 0x0a
        /*0126*/ 	.short	(.L_601 - .L_600)
	.align		4
.L_600:
        /*0128*/ 	.word	index@(.nv.constant0._Z25multi_tensor_apply_kernelI18TensorListMetadataILi5EE25DistAdamCapturableFunctorIN3c108BFloat16ES4_S4_EJPfffPiifS6_10adamMode_tfEEvlPViT_T0_DpT1_)
        /*012c*/ 	.short	0x0380
        /*012e*/ 	.short	0x0c30


	//----- nvinfo : EIATTR_SW_WAR
	.align		4
.L_601:
        /*0130*/ 	.byte	0x04, 0x36
        /*0132*/ 	.short	(.L_603 - .L_602)
.L_602:
        /*0134*/ 	.word	0x00000008
.L_603:


//--------------------- .nv.info._Z25multi_tensor_apply_kernelI18TensorListMetadataILi5EE25DistAdamCapturableFunctorIN3c108BFloat16ES4_NS3_4HalfEEJPfffPiifS7_10adamMode_tfEEvlPViT_T0_DpT1_ --------------------------
	.section	.nv.info._Z25multi_tensor_apply_kernelI18TensorListMetadataILi5EE25DistAdamCapturableFunctorIN3c108BFloat16ES4_NS3_4HalfEEJPfffPiifS7_10adamMode_tfEEvlPViT_T0_DpT1_,"",@"SHT_CUDA_INFO"
	.sectionflags	@""
	.align	4


	//----- nvinfo : EIATTR_CUDA_API_VERSION
	.align		4
        /*0000*/ 	.byte	0x04, 0x37
        /*0002*/ 	.short	(.L_605 - .L_604)
.L_604:
        /*0004*/ 	.word	0x00000082


	//----- nvinfo : EIATTR_KPARAM_INFO
	.align		4
.L_605:
        /*0008*/ 	.byte	0x04, 0x17
        /*000a*/ 	.short	(.L_607 - .L_606)
.L_606:
        /*000c*/ 	.word	0x00000000
        /*0010*/ 	.short	0x000c
        /*0012*/ 	.short	0x0c2c
        /*0014*/ 	.byte	0x00, 0xf0, 0x11, 0x00


	//----- nvinfo : EIATTR_KPARAM_INFO
	.align		4
.L_607:
        /*0018*/ 	.byte	0x04, 0x17
        /*001a*/ 	.short	(.L_609 - .L_608)
.L_608:
        /*001c*/ 	.word	0x00000000
        /*0020*/ 	.short	0x000b
        /*0022*/ 	.short	0x0c28
        /*0024*/ 	.byte	0x00, 0xf0, 0x11, 0x00


	//----- nvinfo : EIATTR_KPARAM_INFO
	.align		4
.L_609:
        /*0028*/ 	.byte	0x04, 0x17
        /*002a*/ 	.short	(.L_611 - .L_610)
.L_610:
        /*002c*/ 	.word	0x00000000
        /*0030*/ 	.short	0x000a
        /*0032*/ 	.short	0x0c20
        /*0034*/ 	.byte	0x00, 0xf5, 0x21, 0x00


	//----- nvinfo : EIATTR_KPARAM_INFO
	.align		4
.L_611:
        /*0038*/ 	.byte	0x04, 0x17
        /*003a*/ 	.short	(.L_613 - .L_612)
.L_612:
        /*003c*/ 	.word	0x00000000
        /*0040*/ 	.short	0x0009
        /*0042*/ 	.short	0x0c1c
        /*0044*/ 	.byte	0x00, 0xf0, 0x11, 0x00


	//----- nvinfo : EIATTR_KPARAM_INFO
	.align		4
.L_613:
        /*0048*/ 	.byte	0x04, 0x17
        /*004a*/ 	.short	(.L_615 - .L_614)
.L_614:
        /*004c*/ 	.word	0x00000000
        /*0050*/ 	.short	0x0008
        /*0052*/ 	.short	0x0c18
        /*0054*/ 	.byte	0x00, 0xf0, 0x11, 0x00


	//----- nvinfo : EIATTR_KPARAM_INFO
	.align		4
.L_615:
        /*0058*/ 	.byte	0x04, 0x17
        /*005a*/ 	.short	(.L_617 - .L_616)
.L_616:
        /*005c*/ 	.word	0x00000000
        /*0060*/ 	.short	0x0007
        /*0062*/ 	.short	0x0c10
        /*0064*/ 	.byte	0x00, 0xf5, 0x21, 0x00


	//----- nvinfo : EIATTR_KPARAM_INFO
	.align		4
.L_617:
        /*0068*/ 	.byte	0x04, 0x17
        /*006a*/ 	.short	(.L_619 - .L_618)
.L_618:
        /*006c*/ 	.word	0x00000000
        /*0070*/ 	.short	0x0006
        /*0072*/ 	.short	0x0c0c
        /*0074*/ 	.byte	0x00, 0xf0, 0x11, 0x00


	//----- nvinfo : EIATTR_KPARAM_INFO
	.align		4
.L_619:
        /*0078*/ 	.byte	0x04, 0x17
        /*007a*/ 	.short	(.L_621 - .L_620)
.L_620:
        /*007c*/ 	.word	0x00000000
        /*0080*/ 	.short	0x0005
        /*0082*/ 	.short	0x0c08
        /*0084*/ 	.byte	0x00, 0xf0, 0x11, 0x00


	//----- nvinfo : EIATTR_KPARAM_INFO
	.align		4
.L_621:
        /*0088*/ 	.byte	0x04, 0x17
        /*008a*/ 	.short	(.L_623 - .L_622)
.L_622:
        /*008c*/ 	.word	0x00000000
        /*0090*/ 	.short	0x0004
        /*0092*/ 	.short	0x0c00
        /*0094*/ 	.byte	0x00, 0xf5, 0x21, 0x00


	//----- nvinfo : EIATTR_KPARAM_INFO
	.align		4
.L_623:
        /*0098*/ 	.byte	0x04, 0x17
        /*009a*/ 	.short	(.L_625 - .L_624)
.L_624:
        /*009c*/ 	.word	0x00000000
        /*00a0*/ 	.short	0x0003
        /*00a2*/ 	.short	0x0bf8
        /*00a4*/ 	.byte	0x00, 0xf0, 0x05, 0x00


	//----- nvinfo : EIATTR_KPARAM_INFO
	.align		4
.L_625:
        /*00a8*/ 	.byte	0x04, 0x17
        /*00aa*/ 	.short	(.L_627 - .L_626)
.L_626:
        /*00ac*/ 	.word	0x00000000
        /*00b0*/ 	.short	0x0002
        /*00b2*/ 	.short	0x0010
        /*00b4*/ 	.byte	0x00, 0xf0, 0xa1, 0x2f


	//----- nvinfo : EIATTR_KPARAM_INFO
	.align		4
.L_627:
        /*00b8*/ 	.byte	0x04, 0x17
        /*00ba*/ 	.short	(.L_629 - .L_628)
.L_628:
        /*00bc*/ 	.word	0x00000000
        /*00c0*/ 	.short	0x0001
        /*00c2*/ 	.short	0x0008
        /*00c4*/ 	.byte	0x00, 0xf5, 0x21, 0x00


	//----- nvinfo : EIATTR_KPARAM_INFO
	.align		4
.L_629:
        /*00c8*/ 	.byte	0x04, 0x17
        /*00ca*/ 	.short	(.L_631 - .L_630)
.L_630:
        /*00cc*/ 	.word	0x00000000
        /*00d0*/ 	.short	0x0000
        /*00d2*/ 	.short	0x0000
        /*00d4*/ 	.byte	0x00, 0xf0, 0x21, 0x00


	//----- nvinfo : EIATTR_SPARSE_MMA_MASK
	.align		4
.L_631:
        /*00d8*/ 	.byte	0x03, 0x50
        /*00da*/ 	.short	0x0000


	//----- nvinfo : EIATTR_MAXREG_COUNT
	.align		4
        /*00dc*/ 	.byte	0x03, 0x1b
        /*00de*/ 	.short	0x00ff


	//----- nvinfo : EIATTR_EXTERNS
	.align		4
        /*00e0*/ 	.byte	0x04, 0x0f
        /*00e2*/ 	.short	(.L_633 - .L_632)


	//   ....[0]....
	.align		4
.L_632:
        /*00e4*/ 	.word	index@(__assertfail)


	//----- nvinfo : EIATTR_MERCURY_ISA_VERSION
	.align		4
.L_633:
        /*00e8*/ 	.byte	0x03, 0x5f
        /*00ea*/ 	.short	0x0101


	//----- nvinfo : EIATTR_VRC_CTA_INIT_COUNT
	.align		4
        /*00ec*/ 	.byte	0x02, 0x4a
	.zero		1
	.zero		1


	//----- nvinfo : EIATTR_SYSCALL_OFFSETS
	.align		4
        /*00f0*/ 	.byte	0x04, 0x46
        /*00f2*/ 	.short	(.L_635 - .L_634)


	//   ....[0]....
.L_634:
        /*00f4*/ 	.word	0x00000140


	//   ....[1]....
        /*00f8*/ 	.word	0x00000280


	//   ....[2]....
        /*00fc*/ 	.word	0x000003c0


	//   ....[3]....
        /*0100*/ 	.word	0x00000510


	//----- nvinfo : EIATTR_EXIT_INSTR_OFFSETS
	.align		4
.L_635:
        /*0104*/ 	.byte	0x04, 0x1c
        /*0106*/ 	.short	(.L_637 - .L_636)


	//   ....[0]....
.L_636:
        /*0108*/ 	.word	0x00000570


	//   ....[1]....
        /*010c*/ 	.word	0x00001090


	//   ....[2]....
        /*0110*/ 	.word	0x000025b0


	//   ....[3]....
        /*0114*/ 	.word	0x00003950


	//----- nvinfo : EIATTR_CRS_STACK_SIZE
	.align		4
.L_637:
        /*0118*/ 	.byte	0x04, 0x1e
        /*011a*/ 	.short	(.L_639 - .L_638)
.L_638:
        /*011c*/ 	.word	0x00000000


	//----- nvinfo : EIATTR_CBANK_PARAM_SIZE
	.align		4
.L_639:
        /*0120*/ 	.byte	0x03, 0x19
        /*0122*/ 	.short	0x0c30


	//----- nvinfo : EIATTR_PARAM_CBANK
	.align		4
        /*0124*/ 	.byte	0x04, 0x0a
        /*0126*/ 	.short	(.L_641 - .L_640)
	.align		4
.L_640:
        /*0128*/ 	.word	index@(.nv.constant0._Z25multi_tensor_apply_kernelI18TensorListMetadataILi5EE25DistAdamCapturableFunctorIN3c108BFloat16ES4_NS3_4HalfEEJPfffPiifS7_10adamMode_tfEEvlPViT_T0_DpT1_)
        /*012c*/ 	.short	0x0380
        /*012e*/ 	.short	0x0c30


	//----- nvinfo : EIATTR_SW_WAR
	.align		4
.L_641:
        /*0130*/ 	.byte	0x04, 0x36
        /*0132*/ 	.short	(.L_643 - .L_642)
.L_642:
        /*0134*/ 	.word	0x00000008
.L_643:


//--------------------- .nv.info._Z25multi_tensor_apply_kernelI18TensorListMetadataILi5EE25DistAdamCapturableFunctorIN3c108BFloat16ES4_fEJPfffPiifS6_10adamMode_tfEEvlPViT_T0_DpT1_ --------------------------
	.section	.nv.info._Z25multi_tensor_apply_kernelI18TensorListMetadataILi5EE25DistAdamCapturableFunctorIN3c108BFloat16ES4_fEJPfffPiifS6_10adamMode_tfEEvlPViT_T0_DpT1_,"",@"SHT_CUDA_INFO"
	.sectionflags	@""
	.align	4


	//----- nvinfo : EIATTR_CUDA_API_VERSION
	.align		4
        /*0000*/ 	.byte	0x04, 0x37
        /*0002*/ 	.short	(.L_645 - .L_644)
.L_644:
        /*0004*/ 	.word	0x00000082


	//----- nvinfo : EIATTR_KPARAM_INFO
	.align		4
.L_645:
        /*0008*/ 	.byte	0x04, 0x17
        /*000a*/ 	.short	(.L_647 - .L_646)
.L_646:
        /*000c*/ 	.word	0x00000000
        /*0010*/ 	.short	0x000c
        /*0012*/ 	.short	0x0c2c
        /*0014*/ 	.byte	0x00, 0xf0, 0x11, 0x00


	//----- nvinfo : EIATTR_KPARAM_INFO
	.align		4
.L_647:
        /*0018*/ 	.byte	0x04, 0x17
        /*001a*/ 	.short	(.L_649 - .L_648)
.L_648:
        /*001c*/ 	.word	0x00000000
        /*0020*/ 	.short	0x000b
        /*0022*/ 	.short	0x0c28
        /*0024*/ 	.byte	0x00, 0xf0, 0x11, 0x00


	//----- nvinfo : EIATTR_KPARAM_INFO
	.align		4
.L_649:
        /*0028*/ 	.byte	0x04, 0x17
        /*002a*/ 	.short	(.L_651 - .L_650)
.L_650:
        /*002c*/ 	.word	0x00000000
        /*0030*/ 	.short	0x000a
        /*0032*/ 	.short	0x0c20
        /*0034*/ 	.byte	0x00, 0xf5, 0x21, 0x00


	//----- nvinfo : EIATTR_KPARAM_INFO
	.align		4
.L_651:
        /*0038*/ 	.byte	0x04, 0x17
        /*003a*/ 	.short	(.L_653 - .L_652)
.L_652:
        /*003c*/ 	.word	0x00000000
        /*0040*/ 	.short	0x0009
        /*0042*/ 	.short	0x0c1c
        /*0044*/ 	.byte	0x00, 0xf0, 0x11, 0x00


	//----- nvinfo : EIATTR_KPARAM_INFO
	.align		4
.L_653:
        /*0048*/ 	.byte	0x04, 0x17
        /*004a*/ 	.short	(.L_655 - .L_654)
.L_654:
        /*004c*/ 	.word	0x00000000
        /*0050*/ 	.short	0x0008
        /*0052*/ 	.short	0x0c18
        /*0054*/ 	.byte	0x00, 0xf0, 0x11, 0x00


	//----- nvinfo : EIATTR_KPARAM_INFO
	.align		4
.L_655:
        /*0058*/ 	.byte	0x04, 0x17
        /*005a*/ 	.short	(.L_657 - .L_656)
.L_656:
        /*005c*/ 	.word	0x00000000
        /*0060*/ 	.short	0x0007
        /*0062*/ 	.short	0x0c10
        /*0064*/ 	.byte	0x00, 0xf5, 0x21, 0x00


	//----- nvinfo : EIATTR_KPARAM_INFO
	.align		4
.L_657:
        /*0068*/ 	.byte	0x04, 0x17
        /*006a*/ 	.short	(.L_659 - .L_658)
.L_658:
        /*006c*/ 	.word	0x00000000
        /*0070*/ 	.short	0x0006
        /*0072*/ 	.short	0x0c0c
        /*0074*/ 	.byte	0x00, 0xf0, 0x11, 0x00


	//----- nvinfo : EIATTR_KPARAM_INFO
	.align		4
.L_659:
        /*0078*/ 	.byte	0x04, 0x17
        /*007a*/ 	.short	(.L_661 - .L_660)
.L_660:
        /*007c*/ 	.word	0x00000000
        /*0080*/ 	.short	0x0005
        /*0082*/ 	.short	0x0c08
        /*0084*/ 	.byte	0x00, 0xf0, 0x11, 0x00


	//----- nvinfo : EIATTR_KPARAM_INFO
	.align		4
.L_661:
        /*0088*/ 	.byte	0x04, 0x17
        /*008a*/ 	.short	(.L_663 - .L_662)
.L_662:
        /*008c*/ 	.word	0x00000000
        /*0090*/ 	.short	0x0004
        /*0092*/ 	.short	0x0c00
        /*0094*/ 	.byte	0x00, 0xf5, 0x21, 0x00


	//----- nvinfo : EIATTR_KPARAM_INFO
	.align		4
.L_663:
        /*0098*/ 	.byte	0x04, 0x17
        /*009a*/ 	.short	(.L_665 - .L_664)
.L_664:
        /*009c*/ 	.word	0x00000000
        /*00a0*/ 	.short	0x0003
        /*00a2*/ 	.short	0x0bf8
        /*00a4*/ 	.byte	0x00, 0xf0, 0x05, 0x00


	//----- nvinfo : EIATTR_KPARAM_INFO
	.align		4
.L_665:
        /*00a8*/ 	.byte	0x04, 0x17
        /*00aa*/ 	.short	(.L_667 - .L_666)
.L_666:
        /*00ac*/ 	.word	0x00000000
        /*00b0*/ 	.short	0x0002
        /*00b2*/ 	.short	0x0010
        /*00b4*/ 	.byte	0x00, 0xf0, 0xa1, 0x2f


	//----- nvinfo : EIATTR_KPARAM_INFO
	.align		4
.L_667:
        /*00b8*/ 	.byte	0x04, 0x17
        /*00ba*/ 	.short	(.L_669 - .L_668)
.L_668:
        /*00bc*/ 	.word	0x00000000
        /*00c0*/ 	.short	0x0001
        /*00c2*/ 	.short	0x0008
        /*00c4*/ 	.byte	0x00, 0xf5, 0x21, 0x00


	//----- nvinfo : EIATTR_KPARAM_INFO
	.align		4
.L_669:
        /*00c8*/ 	.byte	0x04, 0x17
        /*00ca*/ 	.short	(.L_671 - .L_670)
.L_670:
        /*00cc*/ 	.word	0x00000000
        /*00d0*/ 	.short	0x0000
        /*00d2*/ 	.short	0x0000
        /*00d4*/ 	.byte	0x00, 0xf0, 0x21, 0x00


	//----- nvinfo : EIATTR_SPARSE_MMA_MASK
	.align		4
.L_671:
        /*00d8*/ 	.byte	0x03, 0x50
        /*00da*/ 	.short	0x0000


	//----- nvinfo : EIATTR_MAXREG_COUNT
	.align		4
        /*00dc*/ 	.byte	0x03, 0x1b
        /*00de*/ 	.short	0x00ff


	//----- nvinfo : EIATTR_EXTERNS
	.align		4
        /*00e0*/ 	.byte	0x04, 0x0f
        /*00e2*/ 	.short	(.L_673 - .L_672)


	//   ....[0]....
	.align		4
.L_672:
        /*00e4*/ 	.word	index@(__assertfail)


	//----- nvinfo : EIATTR_MERCURY_ISA_VERSION
	.align		4
.L_673:
        /*00e8*/ 	.byte	0x03, 0x5f
        /*00ea*/ 	.short	0x0101


	//----- nvinfo : EIATTR_VRC_CTA_INIT_COUNT
	.align		4
        /*00ec*/ 	.byte	0x02, 0x4a
	.zero		1
	.zero		1


	//----- nvinfo : EIATTR_SYSCALL_OFFSETS
	.align		4
        /*00f0*/ 	.byte	0x04, 0x46
        /*00f2*/ 	.short	(.L_675 - .L_674)


	//   ....[0]....
.L_674:
        /*00f4*/ 	.word	0x00000140


	//   ....[1]....
        /*00f8*/ 	.word	0x00000280


	//   ....[2]....
        /*00fc*/ 	.word	0x000003c0


	//   ....[3]....
        /*0100*/ 	.word	0x00000510


	//----- nvinfo : EIATTR_EXIT_INSTR_OFFSETS
	.align		4
.L_675:
        /*0104*/ 	.byte	0x04, 0x1c
        /*0106*/ 	.short	(.L_677 - .L_676)


	//   ....[0]....
.L_676:
        /*0108*/ 	.word	0x00000570


	//   ....[1]....
        /*010c*/ 	.word	0x00001080


	//   ....[2]....
        /*0110*/ 	.word	0x00002510


	//   ....[3]....
        /*0114*/ 	.word	0x00003800


	//----- nvinfo : EIATTR_CRS_STACK_SIZE
	.align		4
.L_677:
        /*0118*/ 	.byte	0x04, 0x1e
        /*011a*/ 	.short	(.L_679 - .L_678)
.L_678:
        /*011c*/ 	.word	0x00000000


	//----- nvinfo : EIATTR_CBANK_PARAM_SIZE
	.align		4
.L_679:
        /*0120*/ 	.byte	0x03, 0x19
        /*0122*/ 	.short	0x0c30


	//----- nvinfo : EIATTR_PARAM_CBANK
	.align		4
        /*0124*/ 	.byte	0x04, 0x0a
        /*0126*/ 	.short	(.L_681 - .L_680)
	.align		4
.L_680:
        /*0128*/ 	.word	index@(.nv.constant0._Z25multi_tensor_apply_kernelI18TensorListMetadataILi5EE25DistAdamCapturableFunctorIN3c108BFloat16ES4_fEJPfffPiifS6_10adamMode_tfEEvlPViT_T0_DpT1_)
        /*012c*/ 	.short	0x0380
        /*012e*/ 	.short	0x0c30


	//----- nvinfo : EIATTR_SW_WAR
	.align		4
.L_681:
        /*0130*/ 	.byte	0x04, 0x36
        /*0132*/ 	.short	(.L_683 - .L_682)
.L_682:
        /*0134*/ 	.word	0x00000008
.L_683:


//--------------------- .nv.info._Z25multi_tensor_apply_kernelI18TensorListMetadataILi5EE25DistAdamCapturableFunctorIN3c108BFloat16ENS3_4HalfES4_EJPfffPiifS7_10adamMode_tfEEvlPViT_T0_DpT1_ --------------------------
	.section	.nv.info._Z25multi_tensor_apply_kernelI18TensorListMetadataILi5EE25DistAdamCapturableFunctorIN3c108BFloat16ENS3_4HalfES4_EJPfffPiifS7_10adamMode_tfEEvlPViT_T0_DpT1_,"",@"SHT_CUDA_INFO"
	.sectionflags	@""
	.align	4


	//----- nvinfo : EIATTR_CUDA_API_VERSION
	.align		4
        /*0000*/ 	.byte	0x04, 0x37
        /*0002*/ 	.short	(.L_685 - .L_684)
.L_684:
        /*0004*/ 	.word	0x00000082


	//----- nvinfo : EIATTR_KPARAM_INFO
	.align		4
.L_685:
        /*0008*/ 	.byte	0x04, 0x17
        /*000a*/ 	.short	(.L_687 - .L_686)
.L_686:
        /*000c*/ 	.word	0x00000000
        /*0010*/ 	.short	0x000c
        /*0012*/ 	.short	0x0c2c
        /*0014*/ 	.byte	0x00, 0xf0, 0x11, 0x00


	//----- nvinfo : EIATTR_KPARAM_INFO
	.align		4
.L_687:
        /*0018*/ 	.byte	0x04, 0x17
        /*001a*/ 	.short	(.L_689 - .L_688)
.L_688:
        /*001c*/ 	.word	0x00000000
        /*0020*/ 	.short	0x000b
        /*0022*/ 	.short	0x0c28
        /*0024*/ 	.byte	0x00, 0xf0, 0x11, 0x00


	//----- nvinfo : EIATTR_KPARAM_INFO
	.align		4
.L_689:
        /*0028*/ 	.byte	0x04, 0x17
        /*002a*/ 	.short	(.L_691 - .L_690)
.L_690:
        /*002c*/ 	.word	0x00000000
        /*0030*/ 	.short	0x000a
        /*0032*/ 	.short	0x0c20
        /*0034*/ 	.byte	0x00, 0xf5, 0x21, 0x00


	//----- nvinfo : EIATTR_KPARAM_INFO
	.align		4
.L_691:
        /*0038*/ 	.byte	0x04, 0x17
        /*003a*/ 	.short	(.L_693 - .L_692)
.L_692:
        /*003c*/ 	.word	0x00000000
        /*0040*/ 	.short	0x0009
        /*0042*/ 	.short	0x0c1c
        /*0044*/ 	.byte	0x00, 0xf0, 0x11, 0x00


	//----- nvinfo : EIATTR_KPARAM_INFO
	.align		4
.L_693:
        /*0048*/ 	.byte	0x04, 0x17
        /*004a*/ 	.short	(.L_695 - .L_694)
.L_694:
        /*004c*/ 	.word	0x00000000
        /*0050*/ 	.short	0x0008
        /*0052*/ 	.short	0x0c18
        /*0054*/ 	.byte	0x00, 0xf0, 0x11, 0x00


	//----- nvinfo : EIATTR_KPARAM_INFO
	.align		4
.L_695:
        /*0058*/ 	.byte	0x04, 0x17
        /*005a*/ 	.short	(.L_697 - .L_696)
.L_696:
        /*005c*/ 	.word	0x00000000
        /*0060*/ 	.short	0x0007
        /*0062*/ 	.short	0x0c10
        /*0064*/ 	.byte	0x00, 0xf5, 0x21, 0x00


	//----- nvinfo : EIATTR_KPARAM_INFO
	.align		4
.L_697:
        /*0068*/ 	.byte	0x04, 0x17
        /*006a*/ 	.short	(.L_699 - .L_698)
.L_698:
        /*006c*/ 	.word	0x00000000
        /*0070*/ 	.short	0x0006
        /*0072*/ 	.short	0x0c0c
        /*0074*/ 	.byte	0x00, 0xf0, 0x11, 0x00


	//----- nvinfo : EIATTR_KPARAM_INFO
	.align		4
.L_699:
        /*0078*/ 	.byte	0x04, 0x17
        /*007a*/ 	.short	(.L_701 - .L_700)
.L_700:
        /*007c*/ 	.word	0x00000000
        /*0080*/ 	.short	0x0005
        /*0082*/ 	.short	0x0c08
        /*0084*/ 	.byte	0x00, 0xf0, 0x11, 0x00


	//----- nvinfo : EIATTR_KPARAM_INFO
	.align		4
.L_701:
        /*0088*/ 	.byte	0x04, 0x17
        /*008a*/ 	.short	(.L_703 - .L_702)
.L_702:
        /*008c*/ 	.word	0x00000000
        /*0090*/ 	.short	0x0004
        /*0092*/ 	.short	0x0c00
        /*0094*/ 	.byte	0x00, 0xf5, 0x21, 0x00


	//----- nvinfo : EIATTR_KPARAM_INFO
	.align		4
.L_703:
        /*0098*/ 	.byte	0x04, 0x17
        /*009a*/ 	.short	(.L_705 - .L_704)
.L_704:
        /*009c*/ 	.word	0x00000000
        /*00a0*/ 	.short	0x0003
        /*00a2*/ 	.short	0x0bf8
        /*00a4*/ 	.byte	0x00, 0xf0, 0x05, 0x00


	//----- nvinfo : EIATTR_KPARAM_INFO
	.align		4
.L_705:
        /*00a8*/ 	.byte	0x04, 0x17
        /*00aa*/ 	.short	(.L_707 - .L_706)
.L_706:
        /*00ac*/ 	.word	0x00000000
        /*00b0*/ 	.short	0x0002
        /*00b2*/ 	.short	0x0010
        /*00b4*/ 	.byte	0x00, 0xf0, 0xa1, 0x2f


	//----- nvinfo : EIATTR_KPARAM_INFO
	.align		4
.L_707:
        /*00b8*/ 	.byte	0x04, 0x17
        /*00ba*/ 	.short	(.L_709 - .L_708)
.L_708:
        /*00bc*/ 	.word	0x00000000
        /*00c0*/ 	.short	0x0001
        /*00c2*/ 	.short	0x0008
        /*00c4*/ 	.byte	0x00, 0xf5, 0x21, 0x00


	//----- nvinfo : EIATTR_KPARAM_INFO
	.align		4
.L_709:
        /*00c8*/ 	.byte	0x04, 0x17
        /*00ca*/ 	.short	(.L_711 - .L_710)
.L_710:
        /*00cc*/ 	.word	0x00000000
        /*00d0*/ 	.short	0x0000
        /*00d2*/ 	.short	0x0000
        /*00d4*/ 	.byte	0x00, 0xf0, 0x21, 0x00


	//----- nvinfo : EIATTR_SPARSE_MMA_MASK
	.align		4
.L_711:
        /*00d8*/ 	.byte	0x03, 0x50
        /*00da*/ 	.short	0x0000


	//----- nvinfo : EIATTR_MAXREG_COUNT
	.align		4
        /*00dc*/ 	.byte	0x03, 0x1b
        /*00de*/ 	.short	0x00ff


	//----- nvinfo : EIATTR_EXTERNS
	.align		4
        /*00e0*/ 	.byte	0x04, 0x0f
        /*00e2*/ 	.short	(.L_713 - .L_712)


	//   ....[0]....
	.align		4
.L_712:
        /*00e4*/ 	.word	index@(__assertfail)


	//----- nvinfo : EIATTR_MERCURY_ISA_VERSION
	.align		4
.L_713:
        /*00e8*/ 	.byte	0x03, 0x5f
        /*00ea*/ 	.short	0x0101


	//----- nvinfo : EIATTR_VRC_CTA_INIT_COUNT
	.align		4
        /*00ec*/ 	.byte	0x02, 0x4a
	.zero		1
	.zero		1


	//----- nvinfo : EIATTR_SYSCALL_OFFSETS
	.align		4
        /*00f0*/ 	.byte	0x04, 0x46
        /*00f2*/ 	.short	(.L_715 - .L_714)


	//   ....[0]....
.L_714:
        /*00f4*/ 	.word	0x00000140


	//   ....[1]....
        /*00f8*/ 	.word	0x00000280


	//   ....[2]....
        /*00fc*/ 	.word	0x000003c0


	//   ....[3]....
        /*0100*/ 	.word	0x00000510


	//----- nvinfo : EIATTR_EXIT_INSTR_OFFSETS
	.align		4
.L_715:
        /*0104*/ 	.byte	0x04, 0x1c
        /*0106*/ 	.short	(.L_717 - .L_716)


	//   ....[0]....
.L_716:
        /*0108*/ 	.word	0x00000570


	//   ....[1]....
        /*010c*/ 	.word	0x000010b0


	//   ....[2]....
        /*0110*/ 	.word	0x000024e0


	//   ....[3]....
        /*0114*/ 	.word	0x00003710


	//----- nvinfo : EIATTR_CRS_STACK_SIZE
	.align		4
.L_717:
        /*0118*/ 	.byte	0x04, 0x1e
        /*011a*/ 	.short	(.L_719 - .L_718)
.L_718:
        /*011c*/ 	.word	0x00000000


	//----- nvinfo : EIATTR_CBANK_PARAM_SIZE
	.align		4
.L_719:
        /*0120*/ 	.byte	0x03, 0x19
        /*0122*/ 	.short	0x0c30


	//----- nvinfo : EIATTR_PARAM_CBANK
	.align		4
        /*0124*/ 	.byte	0x04, 0x0a
        /*0126*/ 	.short	(.L_721 - .L_720)
	.align		4
.L_720:
        /*0128*/ 	.word	index@(.nv.constant0._Z25multi_tensor_apply_kernelI18TensorListMetadataILi5EE25DistAdamCapturableFunctorIN3c108BFloat16ENS3_4HalfES4_EJPfffPiifS7_10adamMode_tfEEvlPViT_T0_DpT1_)
        /*012c*/ 	.short	0x0380
        /*012e*/ 	.short	0x0c30


	//----- nvinfo : EIATTR_SW_WAR
	.align		4
.L_721:
        /*0130*/ 	.byte	0x04, 0x36
        /*0132*/ 	.short	(.L_723 - .L_722)
.L_722:
        /*0134*/ 	.word	0x00000008
.L_723:


//--------------------- .nv.info._Z25multi_tensor_apply_kernelI18TensorListMetadataILi5EE25DistAdamCapturableFunctorIN3c108BFloat16ENS3_4HalfES5_EJPfffPiifS7_10adamMode_tfEEvlPViT_T0_DpT1_ --------------------------
	.section	.nv.info._Z25multi_tensor_apply_kernelI18TensorListMetadataILi5EE25DistAdamCapturableFunctorIN3c108BFloat16ENS3_4HalfES5_EJPfffPiifS7_10adamMode_tfEEvlPViT_T0_DpT1_,"",@"SHT_CUDA_INFO"
	.sectionflags	@""
	.align	4


	//----- nvinfo : EIATTR_CUDA_API_VERSION
	.align		4
        /*0000*/ 	.byte	0x04, 0x37
        /*0002*/ 	.short	(.L_725 - .L_724)
.L_724:
        /*0004*/ 	.word	0x00000082


	//----- nvinfo : EIATTR_KPARAM_INFO
	.align		4
.L_725:
        /*0008*/ 	.byte	0x04, 0x17
        /*000a*/ 	.short	(.L_727 - .L_726)
.L_726:
        /*000c*/ 	.word	0x00000000
        /*0010*/ 	.short	0x000c
        /*0012*/ 	.short	0x0c2c
        /*0014*/ 	.byte	0x00, 0xf0, 0x11, 0x00


	//----- nvinfo : EIATTR_KPARAM_INFO
	.align		4
.L_727:
        /*0018*/ 	.byte	0x04, 0x17
        /*001a*/ 	.short	(.L_729 - .L_728)
.L_728:
        /*001c*/ 	.word	0x00000000
        /*0020*/ 	.short	0x000b
        /*0022*/ 	.short	0x0c28
        /*0024*/ 	.byte	0x00, 0xf0, 0x11, 0x00


	//----- nvinfo : EIATTR_KPARAM_INFO
	.align		4
.L_729:
        /*0028*/ 	.byte	0x04, 0x17
        /*002a*/ 	.short	(.L_731 - .L_730)
.L_730:
        /*002c*/ 	.word	0x00000000
        /*0030*/ 	.short	0x000a
        /*0032*/ 	.short	0x0c20
        /*0034*/ 	.byte	0x00, 0xf5, 0x21, 0x00


	//----- nvinfo : EIATTR_KPARAM_INFO
	.align		4
.L_731:
        /*0038*/ 	.byte	0x04, 0x17
        /*003a*/ 	.short	(.L_733 - .L_732)
.L_732:
        /*003c*/ 	.word	0x00000000
        /*0040*/ 	.short	0x0009
        /*0042*/ 	.short	0x0c1c
        /*0044*/ 	.byte	0x00, 0xf0, 0x11, 0x00


	//----- nvinfo : EIATTR_KPARAM_INFO
	.align		4
.L_733:
        /*0048*/ 	.byte	0x04, 0x17
        /*004a*/ 	.short	(.L_735 - .L_734)
.L_734:
        /*004c*/ 	.word	0x00000000
        /*0050*/ 	.short	0x0008
        /*0052*/ 	.short	0x0c18
        /*0054*/ 	.byte	0x00, 0xf0, 0x11, 0x00


	//----- nvinfo : EIATTR_KPARAM_INFO
	.align		4
.L_735:
        /*0058*/ 	.byte	0x04, 0x17
        /*005a*/ 	.short	(.L_737 - .L_736)
.L_736:
        /*005c*/ 	.word	0x00000000
        /*0060*/ 	.short	0x0007
        /*0062*/ 	.short	0x0c10
        /*0064*/ 	.byte	0x00, 0xf5, 0x21, 0x00


	//----- nvinfo : EIATTR_KPARAM_INFO
	.align		4
.L_737:
        /*0068*/ 	.byte	0x04, 0x17
        /*006a*/ 	.short	(.L_739 - .L_738)
.L_738:
        /*006c*/ 	.word	0x00000000
        /*0070*/ 	.short	0x0006
        /*0072*/ 	.short	0x0c0c
        /*0074*/ 	.byte	0x00, 0xf0, 0x11, 0x00


	//----- nvinfo : EIATTR_KPARAM_INFO
	.align		4
.L_739:
        /*0078*/ 	.byte	0x04, 0x17
        /*007a*/ 	.short	(.L_741 - .L_740)
.L_740:
        /*007c*/ 	.word	0x00000000
        /*0080*/ 	.short	0x0005
        /*0082*/ 	.short	0x0c08
        /*0084*/ 	.byte	0x00, 0xf0, 0x11, 0x00


	//----- nvinfo : EIATTR_KPARAM_INFO
	.align		4
.L_741:
        /*0088*/ 	.byte	0x04, 0x17
        /*008a*/ 	.short	(.L_743 - .L_742)
.L_742:
        /*008c*/ 	.word	0x00000000
        /*0090*/ 	.short	0x0004
        /*0092*/ 	.short	0x0c00
        /*0094*/ 	.byte	0x00, 0xf5, 0x21, 0x00


	//----- nvinfo : EIATTR_KPARAM_INFO
	.align		4
.L_743:
        /*0098*/ 	.byte	0x04, 0x17
        /*009a*/ 	.short	(.L_745 - .L_744)
.L_744:
        /*009c*/ 	.word	0x00000000
        /*00a0*/ 	.short	0x0003
        /*00a2*/ 	.short	0x0bf8
        /*00a4*/ 	.byte	0x00, 0xf0, 0x05, 0x00


	//----- nvinfo : EIATTR_KPARAM_INFO
	.align		4
.L_745:
        /*00a8*/ 	.byte	0x04, 0x17
        /*00aa*/ 	.short	(.L_747 - .L_746)
.L_746:
        /*00ac*/ 	.word	0x00000000
        /*00b0*/ 	.short	0x0002
        /*00b2*/ 	.short	0x0010
        /*00b4*/ 	.byte	0x00, 0xf0, 0xa1, 0x2f


	//----- nvinfo : EIATTR_KPARAM_INFO
	.align		4
.L_747:
        /*00b8*/ 	.byte	0x04, 0x17
        /*00ba*/ 	.short	(.L_749 - .L_748)
.L_748:
        /*00bc*/ 	.word	0x00000000
        /*00c0*/ 	.short	0x0001
        /*00c2*/ 	.short	0x0008
        /*00c4*/ 	.byte	0x00, 0xf5, 0x21, 0x00


	//----- nvinfo : EIATTR_KPARAM_INFO
	.align		4
.L_749:
        /*00c8*/ 	.byte	0x04, 0x17
        /*00ca*/ 	.short	(.L_751 - .L_750)
.L_750:
        /*00cc*/ 	.word	0x00000000
        /*00d0*/ 	.short	0x0000
        /*00d2*/ 	.short	0x0000
        /*00d4*/ 	.byte	0x00, 0xf0, 0x21, 0x00


	//----- nvinfo : EIATTR_SPARSE_MMA_MASK
	.align		4
.L_751:
        /*00d8*/ 	.byte	0x03, 0x50
        /*00da*/ 	.short	0x0000


	//----- nvinfo : EIATTR_MAXREG_COUNT
	.align		4
        /*00dc*/ 	.byte	0x03, 0x1b
        /*00de*/ 	.short	0x00ff


	//----- nvinfo : EIATTR_EXTERNS
	.align		4
        /*00e0*/ 	.byte	0x04, 0x0f
        /*00e2*/ 	.short	(.L_753 - .L_752)


	//   ....[0]....
	.align		4
.L_752:
        /*00e4*/ 	.word	index@(__assertfail)


	//----- nvinfo : EIATTR_MERCURY_ISA_VERSION
	.align		4
.L_753:
        /*00e8*/ 	.byte	0x03, 0x5f
        /*00ea*/ 	.short	0x0101


	//----- nvinfo : EIATTR_VRC_CTA_INIT_COUNT
	.align		4
        /*00ec*/ 	.byte	0x02, 0x4a
	.zero		1
	.zero		1


	//----- nvinfo : EIATTR_SYSCALL_OFFSETS
	.align		4
        /*00f0*/ 	.byte	0x04, 0x46
        /*00f2*/ 	.short	(.L_755 - .L_754)


	//   ....[0]....
.L_754:
        /*00f4*/ 	.word	0x00000140


	//   ....[1]....
        /*00f8*/ 	.word	0x00000280


	//   ....[2]....
        /*00fc*/ 	.word	0x000003c0


	//   ....[3]....
        /*0100*/ 	.word	0x00000510


	//----- nvinfo : EIATTR_EXIT_INSTR_OFFSETS
	.align		4
.L_755:
        /*0104*/ 	.byte	0x04, 0x1c
        /*0106*/ 	.short	(.L_757 - .L_756)


	//   ....[0]....
.L_756:
        /*0108*/ 	.word	0x00000570


	//   ....[1]....
        /*010c*/ 	.word	0x00001090


	//   ....[2]....
        /*0110*/ 	.word	0x000025b0


	//   ....[3]....
        /*0114*/ 	.word	0x00003950


	//----- nvinfo : EIATTR_CRS_STACK_SIZE
	.align		4
.L_757:
        /*0118*/ 	.byte	0x04, 0x1e
        /*011a*/ 	.short	(.L_759 - .L_758)
.L_758:
        /*011c*/ 	.word	0x00000000


	//----- nvinfo : EIATTR_CBANK_PARAM_SIZE
	.align		4
.L_759:
        /*0120*/ 	.byte	0x03, 0x19
        /*0122*/ 	.short	0x0c30


	//----- nvinfo : EIATTR_PARAM_CBANK
	.align		4
        /*0124*/ 	.byte	0x04, 0x0a
        /*0126*/ 	.short	(.L_761 - .L_760)
	.align		4
.L_760:
        /*0128*/ 	.word	index@(.nv.constant0._Z25multi_tensor_apply_kernelI18TensorListMetadataILi5EE25DistAdamCapturableFunctorIN3c108BFloat16ENS3_4HalfES5_EJPfffPiifS7_10adamMode_tfEEvlPViT_T0_DpT1_)
        /*012c*/ 	.short	0x0380
        /*012e*/ 	.short	0x0c30


	//----- nvinfo : EIATTR_SW_WAR
	.align		4
.L_761:
        /*0130*/ 	.byte	0x04, 0x36
        /*0132*/ 	.short	(.L_763 - .L_762)
.L_762:
        /*0134*/ 	.word	0x00000008
.L_763:


//--------------------- .nv.info._Z25multi_tensor_apply_kernelI18TensorListMetadataILi5EE25DistAdamCapturableFunctorIN3c108BFloat16ENS3_4HalfEfEJPfffPiifS7_10adamMode_tfEEvlPViT_T0_DpT1_ --------------------------
	.section	.nv.info._Z25multi_tensor_apply_kernelI18TensorListMetadataILi5EE25DistAdamCapturableFunctorIN3c108BFloat16ENS3_4HalfEfEJPfffPiifS7_10adamMode_tfEEvlPViT_T0_DpT1_,"",@"SHT_CUDA_INFO"
	.sectionflags	@""
	.align	4


	//----- nvinfo : EIATTR_CUDA_API_VERSION
	.align		4
        /*0000*/ 	.byte	0x04, 0x37
        /*0002*/ 	.short	(.L_765 - .L_764)
.L_764:
        /*0004*/ 	.word	0x00000082


	//----- nvinfo : EIATTR_KPARAM_INFO
	.align		4
.L_765:
        /*0008*/ 	.byte	0x04, 0x17
        /*000a*/ 	.short	(.L_767 - .L_766)
.L_766:
        /*000c*/ 	.word	0x00000000
        /*0010*/ 	.short	0x000c
        /*0012*/ 	.short	0x0c2c
        /*0014*/ 	.byte	0x00, 0xf0, 0x11, 0x00


	//----- nvinfo : EIATTR_KPARAM_INFO
	.align		4
.L_767:
        /*0018*/ 	.byte	0x04, 0x17
        /*001a*/ 	.short	(.L_769 - .L_768)
.L_768:
        /*001c*/ 	.word	0x00000000
        /*0020*/ 	.short	0x000b
        /*0022*/ 	.short	0x0c28
        /*0024*/ 	.byte	0x00, 0xf0, 0x11, 0x00


	//----- nvinfo : EIATTR_KPARAM_INFO
	.align		4
.L_769:
        /*0028*/ 	.byte	0x04, 0x17
        /*002a*/ 	.short	(.L_771 - .L_770)
.L_770:
        /*002c*/ 	.word	0x00000000
        /*0030*/ 	.short	0x000a
        /*0032*/ 	.short	0x0c20
        /*0034*/ 	.byte	0x00, 0xf5, 0x21, 0x00


	//----- nvinfo : EIATTR_KPARAM_INFO
	.align		4
.L_771:
        /*0038*/ 	.byte	0x04, 0x17
        /*003a*/ 	.short	(.L_773 - .L_772)
.L_772:
        /*003c*/ 	.word	0x00000000
        /*0040*/ 	.short	0x0009
        /*0042*/ 	.short	0x0c1c
        /*0044*/ 	.byte	0x00, 0xf0, 0x11, 0x00


	//----- nvinfo : EIATTR_KPARAM_INFO
	.align		4
.L_773:
        /*0048*/ 	.byte	0x04, 0x17
        /*004a*/ 	.short	(.L_775 - .L_774)
.L_774:
        /*004c*/ 	.word	0x00000000
        /*0050*/ 	.short	0x0008
        /*0052*/ 	.short	0x0c18
        /*0054*/ 	.byte	0x00, 0xf0, 0x11, 0x00


	//----- nvinfo : EIATTR_KPARAM_INFO
	.align		4
.L_775:
        /*0058*/ 	.byte	0x04, 0x17
        /*005a*/ 	.short	(.L_777 - .L_776)
.L_776:
        /*005c*/ 	.word	0x00000000
        /*0060*/ 	.short	0x0007
        /*0062*/ 	.short	0x0c10
        /*0064*/ 	.byte	0x00, 0xf5, 0x21, 0x00


	//----- nvinfo : EIATTR_KPARAM_INFO
	.align		4
.L_777:
        /*0068*/ 	.byte	0x04, 0x17
        /*006a*/ 	.short	(.L_779 - .L_778)
.L_778:
        /*006c*/ 	.word	0x00000000
        /*0070*/ 	.short	0x0006
        /*0072*/ 	.short	0x0c0c
        /*0074*/ 	.byte	0x00, 0xf0, 0x11, 0x00


	//----- nvinfo : EIATTR_KPARAM_INFO
	.align		4
.L_779:
        /*0078*/ 	.byte	0x04, 0x17
        /*007a*/ 	.short	(.L_781 - .L_780)
.L_780:
        /*007c*/ 	.word	0x00000000
        /*0080*/ 	.short	0x0005
        /*0082*/ 	.short	0x0c08
        /*0084*/ 	.byte	0x00, 0xf0, 0x11, 0x00


	//----- nvinfo : EIATTR_KPARAM_INFO
	.align		4
.L_781:
        /*0088*/ 	.byte	0x04, 0x17
        /*008a*/ 	.short	(.L_783 - .L_782)
.L_782:
        /*008c*/ 	.word	0x00000000
        /*0090*/ 	.short	0x0004
        /*0092*/ 	.short	0x0c00
        /*0094*/ 	.byte	0x00, 0xf5, 0x21, 0x00


	//----- nvinfo : EIATTR_KPARAM_INFO
	.align		4
.L_783:
        /*0098*/ 	.byte	0x04, 0x17
        /*009a*/ 	.short	(.L_785 - .L_784)
.L_784:
        /*009c*/ 	.word	0x00000000
        /*00a0*/ 	.short	0x0003
        /*00a2*/ 	.short	0x0bf8
        /*00a4*/ 	.byte	0x00, 0xf0, 0x05, 0x00


	//----- nvinfo : EIATTR_KPARAM_INFO
	.align		4
.L_785:
        /*00a8*/ 	.byte	0x04, 0x17
        /*00aa*/ 	.short	(.L_787 - .L_786)
.L_786:
        /*00ac*/ 	.word	0x00000000
        /*00b0*/ 	.short	0x0002
        /*00b2*/ 	.short	0x0010
        /*00b4*/ 	.byte	0x00, 0xf0, 0xa1, 0x2f


	//----- nvinfo : EIATTR_KPARAM_INFO
	.align		4
.L_787:
        /*00b8*/ 	.byte	0x04, 0x17
        /*00ba*/ 	.short	(.L_789 - .L_788)
.L_788:
        /*00bc*/ 	.word	0x00000000
        /*00c0*/ 	.short	0x0001
        /*00c2*/ 	.short	0x0008
        /*00c4*/ 	.byte	0x00, 0xf5, 0x21, 0x00


	//----- nvinfo : EIATTR_KPARAM_INFO
	.align		4
.L_789:
        /*00c8*/ 	.byte	0x04, 0x17
        /*00ca*/ 	.short	(.L_791 - .L_790)
.L_790:
        /*00cc*/ 	.word	0x00000000
        /*00d0*/ 	.short	0x0000
        /*00d2*/ 	.short	0x0000
        /*00d4*/ 	.byte	0x00, 0xf0, 0x21, 0x00


	//----- nvinfo : EIATTR_SPARSE_MMA_MASK
	.align		4
.L_791:
        /*00d8*/ 	.byte	0x03, 0x50
        /*00da*/ 	.short	0x0000


	//----- nvinfo : EIATTR_MAXREG_COUNT
	.align		4
        /*00dc*/ 	.byte	0x03, 0x1b
        /*00de*/ 	.short	0x00ff


	//----- nvinfo : EIATTR_EXTERNS
	.align		4
        /*00e0*/ 	.byte	0x04, 0x0f
        /*00e2*/ 	.short	(.L_793 - .L_792)


	//   ....[0]....
	.align		4
.L_792:
        /*00e4*/ 	.word	index@(__assertfail)


	//----- nvinfo : EIATTR_MERCURY_ISA_VERSION
	.align		4
.L_793:
        /*00e8*/ 	.byte	0x03, 0x5f
        /*00ea*/ 	.short	0x0101


	//----- nvinfo : EIATTR_VRC_CTA_INIT_COUNT
	.align		4
        /*00ec*/ 	.byte	0x02, 0x4a
	.zero		1
	.zero		1


	//----- nvinfo : EIATTR_SYSCALL_OFFSETS
	.align		4
        /*00f0*/ 	.byte	0x04, 0x46
        /*00f2*/ 	.short	(.L_795 - .L_794)


	//   ....[0]....
.L_794:
        /*00f4*/ 	.word	0x00000140


	//   ....[1]....
        /*00f8*/ 	.word	0x00000280


	//   ....[2]....
        /*00fc*/ 	.word	0x000003c0


	//   ....[3]....
        /*0100*/ 	.word	0x00000510


	//----- nvinfo : EIATTR_EXIT_INSTR_OFFSETS
	.align		4
.L_795:
        /*0104*/ 	.byte	0x04, 0x1c
        /*0106*/ 	.short	(.L_797 - .L_796)


	//   ....[0]....
.L_796:
        /*0108*/ 	.word	0x00000570


	//   ....[1]....
        /*010c*/ 	.word	0x00001080


	//   ....[2]....
        /*0110*/ 	.word	0x00002510


	//   ....[3]....
        /*0114*/ 	.word	0x00003800


	//----- nvinfo : EIATTR_CRS_STACK_SIZE
	.align		4
.L_797:
        /*0118*/ 	.byte	0x04, 0x1e
        /*011a*/ 	.short	(.L_799 - .L_798)
.L_798:
        /*011c*/ 	.word	0x00000000


	//----- nvinfo : EIATTR_CBANK_PARAM_SIZE
	.align		4
.L_799:
        /*0120*/ 	.byte	0x03, 0x19
        /*0122*/ 	.short	0x0c30


	//----- nvinfo : EIATTR_PARAM_CBANK
	.align		4
        /*0124*/ 	.byte	0x04, 0x0a
        /*0126*/ 	.short	(.L_801 - .L_800)
	.align		4
.L_800:
        /*0128*/ 	.word	index@(.nv.constant0._Z25multi_tensor_apply_kernelI18TensorListMetadataILi5EE25DistAdamCapturableFunctorIN3c108BFloat16ENS3_4HalfEfEJPfffPiifS7_10adamMode_tfEEvlPViT_T0_DpT1_)
        /*012c*/ 	.short	0x0380
        /*012e*/ 	.short	0x0c30


	//----- nvinfo : EIATTR_SW_WAR
	.align		4
.L_801:
        /*0130*/ 	.byte	0x04, 0x36
        /*0132*/ 	.short	(.L_803 - .L_802)
.L_802:
        /*0134*/ 	.word	0x00000008
.L_803:


//--------------------- .nv.info._Z25multi_tensor_apply_kernelI18TensorListMetadataILi5EE25DistAdamCapturableFunctorIN3c108BFloat16EfS4_EJPfffPiifS6_10adamMode_tfEEvlPViT_T0_DpT1_ --------------------------
	.section	.nv.info._Z25multi_tensor_apply_kernelI18TensorListMetadataILi5EE25DistAdamCapturableFunctorIN3c108BFloat16EfS4_EJPfffPiifS6_10adamMode_tfEEvlPViT_T0_DpT1_,"",@"SHT_CUDA_INFO"
	.sectionflags	@""
	.align	4


	//----- nvinfo : EIATTR_CUDA_API_VERSION
	.align		4
        /*0000*/ 	.byte	0x04, 0x37
        /*0002*/ 	.short	(.L_805 - .L_804)
.L_804:
        /*0004*/ 	.word	0x00000082


	//----- nvinfo : EIATTR_KPARAM_INFO
	.align		4
.L_805:
        /*0008*/ 	.byte	0x04, 0x17
        /*000a*/ 	.short	(.L_807 - .L_806)
.L_806:
        /*000c*/ 	.word	0x00000000
        /*0010*/ 	.short	0x000c
        /*0012*/ 	.short	0x0c2c
        /*0014*/ 	.byte	0x00, 0xf0, 0x11, 0x00


	//----- nvinfo : EIATTR_KPARAM_INFO
	.align		4
.L_807:
        /*0018*/ 	.byte	0x04, 0x17
        /*001a*/ 	.short	(.L_809 - .L_808)
.L_808:
        /*001c*/ 	.word	0x00000000
        /*0020*/ 	.short	0x000b
        /*0022*/ 	.short	0x0c28
        /*0024*/ 	.byte	0x00, 0xf0, 0x11, 0x00


	//----- nvinfo : EIATTR_KPARAM_INFO
	.align		4
.L_809:
        /*0028*/ 	.byte	0x04, 0x17
        /*002a*/ 	.short	(.L_811 - .L_810)
.L_810:
        /*002c*/ 	.word	0x00000000
        /*0030*/ 	.short	0x000a
        /*0032*/ 	.short	0x0c20
        /*0034*/ 	.byte	0x00, 0xf5, 0x21, 0x00


	//----- nvinfo : EIATTR_KPARAM_INFO
	.align		4
.L_811:
        /*0038*/ 	.byte	0x04, 0x17
        /*003a*/ 	.short	(.L_813 - .L_812)
.L_812:
        /*003c*/ 	.word	0x00000000
        /*0040*/ 	.short	0x0009
        /*0042*/ 	.short	0x0c1c
        /*0044*/ 	.byte	0x00, 0xf0, 0x11, 0x00


	//----- nvinfo : EIATTR_KPARAM_INFO
	.align		4
.L_813:
        /*0048*/ 	.byte	0x04, 0x17
        /*004a*/ 	.short	(.L_815 - .L_814)
.L_814:
        /*004c*/ 	.word	0x00000000
        /*0050*/ 	.short	0x0008
        /*0052*/ 	.short	0x0c18
        /*0054*/ 	.byte	0x00, 0xf0, 0x11, 0x00


	//----- nvinfo : EIATTR_KPARAM_INFO
	.align		4
.L_815:
        /*0058*/ 	.byte	0x04, 0x17
        /*005a*/ 	.short	(.L_817 - .L_816)
.L_816:
        /*005c*/ 	.word	0x00000000
        /*0060*/ 	.short	0x0007
        /*0062*/ 	.short	0x0c10
        /*0064*/ 	.byte	0x00, 0xf5, 0x21, 0x00


	//----- nvinfo : EIATTR_KPARAM_INFO
	.align		4
.L_817:
        /*0068*/ 	.byte	0x04, 0x17
        /*006a*/ 	.short	(.L_819 - .L_818)
.L_818:
        /*006c*/ 	.word	0x00000000
        /*0070*/ 	.short	0x0006
        /*0072*/ 	.short	0x0c0c
        /*0074*/ 	.byte	0x00, 0xf0, 0x11, 0x00


	//----- nvinfo : EIATTR_KPARAM_INFO
	.align		4
.L_819:
        /*0078*/ 	.byte	0x04, 0x17
        /*007a*/ 	.short	(.L_821 - .L_820)
.L_820:
        /*007c*/ 	.word	0x00000000
        /*0080*/ 	.short	0x0005
        /*0082*/ 	.short	0x0c08
        /*0084*/ 	.byte	0x00, 0xf0, 0x11, 0x00


	//----- nvinfo : EIATTR_KPARAM_INFO
	.align		4
.L_821:
        /*0088*/ 	.byte	0x04, 0x17
        /*008a*/ 	.short	(.L_823 - .L_822)
.L_822:
        /*008c*/ 	.word	0x00000000
        /*0090*/ 	.short	0x0004
        /*0092*/ 	.short	0x0c00
        /*0094*/ 	.byte	0x00, 0xf5, 0x21, 0x00


	//----- nvinfo : EIATTR_KPARAM_INFO
	.align		4
.L_823:
        /*0098*/ 	.byte	0x04, 0x17
        /*009a*/ 	.short	(.L_825 - .L_824)
.L_824:
        /*009c*/ 	.word	0x00000000
        /*00a0*/ 	.short	0x0003
        /*00a2*/ 	.short	0x0bf8
        /*00a4*/ 	.byte	0x00, 0xf0, 0x05, 0x00


	//----- nvinfo : EIATTR_KPARAM_INFO
	.align		4
.L_825:
        /*00a8*/ 	.byte	0x04, 0x17
        /*00aa*/ 	.short	(.L_827 - .L_826)
.L_826:
        /*00ac*/ 	.word	0x00000000
        /*00b0*/ 	.short	0x0002
        /*00b2*/ 	.short	0x0010
        /*00b4*/ 	.byte	0x00, 0xf0, 0xa1, 0x2f


	//----- nvinfo : EIATTR_KPARAM_INFO
	.align		4
.L_827:
        /*00b8*/ 	.byte	0x04, 0x17
        /*00ba*/ 	.short	(.L_829 - .L_828)
.L_828:
        /*00bc*/ 	.word	0x00000000
        /*00c0*/ 	.short	0x0001
        /*00c2*/ 	.short	0x0008
        /*00c4*/ 	.byte	0x00, 0xf5, 0x21, 0x00


	//----- nvinfo : EIATTR_KPARAM_INFO
	.align		4
.L_829:
        /*00c8*/ 	.byte	0x04, 0x17
        /*00ca*/ 	.short	(.L_831 - .L_830)
.L_830:
        /*00cc*/ 	.word	0x00000000
        /*00d0*/ 	.short	0x0000
        /*00d2*/ 	.short	0x0000
        /*00d4*/ 	.byte	0x00, 0xf0, 0x21, 0x00


	//----- nvinfo : EIATTR_SPARSE_MMA_MASK
	.align		4
.L_831:
        /*00d8*/ 	.byte	0x03, 0x50
        /*00da*/ 	.short	0x0000


	//----- nvinfo : EIATTR_MAXREG_COUNT
	.align		4
        /*00dc*/ 	.byte	0x03, 0x1b
        /*00de*/ 	.short	0x00ff


	//----- nvinfo : EIATTR_EXTERNS
	.align		4
        /*00e0*/ 	.byte	0x04, 0x0f
        /*00e2*/ 	.short	(.L_833 - .L_832)


	//   ....[0]....
	.align		4
.L_832:
        /*00e4*/ 	.word	index@(__assertfail)


	//----- nvinfo : EIATTR_MERCURY_ISA_VERSION
	.align		4
.L_833:
        /*00e8*/ 	.byte	0x03, 0x5f
        /*00ea*/ 	.short	0x0101


	//----- nvinfo : EIATTR_VRC_CTA_INIT_COUNT
	.align		4
        /*00ec*/ 	.byte	0x02, 0x4a
	.zero		1
	.zero		1


	//----- nvinfo : EIATTR_SYSCALL_OFFSETS
	.align		4
        /*00f0*/ 	.byte	0x04, 0x46
        /*00f2*/ 	.short	(.L_835 - .L_834)


	//   ....[0]....
.L_834:
        /*00f4*/ 	.word	0x00000140


	//   ....[1]....
        /*00f8*/ 	.word	0x00000280


	//   ....[2]....
        /*00fc*/ 	.word	0x000003c0


	//   ....[3]....
        /*0100*/ 	.word	0x00000510


	//----- nvinfo : EIATTR_EXIT_INSTR_OFFSETS
	.align		4
.L_835:
        /*0104*/ 	.byte	0x04, 0x1c
        /*0106*/ 	.short	(.L_837 - .L_836)


	//   ....[0]....
.L_836:
        /*0108*/ 	.word	0x00000570


	//   ....[1]....
        /*010c*/ 	.word	0x00001090


	//   ....[2]....
        /*0110*/ 	.word	0x00002450


	//   ....[3]....
        /*0114*/ 	.word	0x000036c0


	//----- nvinfo : EIATTR_CRS_STACK_SIZE
	.align		4
.L_837:
        /*0118*/ 	.byte	0x04, 0x1e
        /*011a*/ 	.short	(.L_839 - .L_838)
.L_838:
        /*011c*/ 	.word	0x00000000


	//----- nvinfo : EIATTR_CBANK_PARAM_SIZE
	.align		4
.L_839:
        /*0120*/ 	.byte	0x03, 0x19
        /*0122*/ 	.short	0x0c30


	//----- nvinfo : EIATTR_PARAM_CBANK
	.align		4
        /*0124*/ 	.byte	0x04, 0x0a
        /*0126*/ 	.short	(.L_841 - .L_840)
	.align		4
.L_840:
        /*0128*/ 	.word	index@(.nv.constant0._Z25multi_tensor_apply_kernelI18TensorListMetadataILi5EE25DistAdamCapturableFunctorIN3c108BFloat16EfS4_EJPfffPiifS6_10adamMode_tfEEvlPViT_T0_DpT1_)
        /*012c*/ 	.short	0x0380
        /*012e*/ 	.short	0x0c30


	//----- nvinfo : EIATTR_SW_WAR
	.align		4
.L_841:
        /*0130*/ 	.byte	0x04, 0x36
        /*0132*/ 	.short	(.L_843 - .L_842)
.L_842:
        /*0134*/ 	.word	0x00000008
.L_843:


//--------------------- .nv.info._Z25multi_tensor_apply_kernelI18TensorListMetadataILi5EE25DistAdamCapturableFunctorIN3c108BFloat16EfNS3_4HalfEEJPfffPiifS7_10adamMode_tfEEvlPViT_T0_DpT1_ --------------------------
	.section	.nv.info._Z25multi_tensor_apply_kernelI18TensorListMetadataILi5EE25DistAdamCapturableFunctorIN3c108BFloat16EfNS3_4HalfEEJPfffPiifS7_10adamMode_tfEEvlPViT_T0_DpT1_,"",@"SHT_CUDA_INFO"
	.sectionflags	@""
	.align	4


	//----- nvinfo : EIATTR_CUDA_API_VERSION
	.align		4
        /*0000*/ 	.byte	0x04, 0x37
        /*0002*/ 	.short	(.L_845 - .L_844)
.L_844:
        /*0004*/ 	.word	0x00000082


	//----- nvinfo : EIATTR_KPARAM_INFO
	.align		4
.L_845:
        /*0008*/ 	.byte	0x04, 0x17
        /*000a*/ 	.short	(.L_847 - .L_846)
.L_846:
        /*000c*/ 	.word	0x00000000
        /*0010*/ 	.short	0x000c
        /*0012*/ 	.short	0x0c2c
        /*0014*/ 	.byte	0x00, 0xf0, 0x11, 0x00


	//----- nvinfo : EIATTR_KPARAM_INFO
	.align		4
.L_847:
        /*0018*/ 	.byte	0x04, 0x17
        /*001a*/ 	.short	(.L_849 - .L_848)
.L_848:
        /*001c*/ 	.word	0x00000000
        /*0020*/ 	.short	0x000b
        /*0022*/ 	.short	0x0c28
        /*0024*/ 	.byte	0x00, 0xf0, 0x11, 0x00


	//----- nvinfo : EIATTR_KPARAM_INFO
	.align		4
.L_849:
        /*0028*/ 	.byte	0x04, 0x17
        /*002a*/ 	.short	(.L_851 - .L_850)
.L_850:
        /*002c*/ 	.word	0x00000000
        /*0030*/ 	.short	0x000a
        /*0032*/ 	.short	0x0c20
        /*0034*/ 	.byte	0x00, 0xf5, 0x21, 0x00


	//----- nvinfo : EIATTR_KPARAM_INFO
	.align		4
.L_851:
        /*0038*/ 	.byte	0x04, 0x17
        /*003a*/ 	.short	(.L_853 - .L_852)
.L_852:
        /*003c*/ 	.word	0x00000000
        /*0040*/ 	.short	0x0009
        /*0042*/ 	.short	0x0c1c
        /*0044*/ 	.byte	0x00, 0xf0, 0x11, 0x00


	//----- nvinfo : EIATTR_KPARAM_INFO
	.align		4
.L_853:
        /*0048*/ 	.byte	0x04, 0x17
        /*004a*/ 	.short	(.L_855 - .L_854)
.L_854:
        /*004c*/ 	.word	0x00000000
        /*0050*/ 	.short	0x0008
        /*0052*/ 	.short	0x0c18
        /*0054*/ 	.byte	0x00, 0xf0, 0x11, 0x00


	//----- nvinfo : EIATTR_KPARAM_INFO
	.align		4
.L_855:
        /*0058*/ 	.byte	0x04, 0x17
        /*005a*/ 	.short	(.L_857 - .L_856)
.L_856:
        /*005c*/ 	.word	0x00000000
        /*0060*/ 	.short	0x0007
        /*0062*/ 	.short	0x0c10
        /*0064*/ 	.byte	0x00, 0xf5, 0x21, 0x00


	//----- nvinfo : EIATTR_KPARAM_INFO
	.align		4
.L_857:
        /*0068*/ 	.byte	0x04, 0x17
        /*006a*/ 	.short	(.L_859 - .L_858)
.L_858:
        /*006c*/ 	.word	0x00000000
        /*0070*/ 	.short	0x0006
        /*0072*/ 	.short	0x0c0c
        /*0074*/ 	.byte	0x00, 0xf0, 0x11, 0x00


	//----- nvinfo : EIATTR_KPARAM_INFO
	.align		4
.L_859:
        /*0078*/ 	.byte	0x04, 0x17
        /*007a*/ 	.short	(.L_861 - .L_860)
.L_860:
        /*007c*/ 	.word	0x00000000
        /*0080*/ 	.short	0x0005
        /*0082*/ 	.short	0x0c08
        /*0084*/ 	.byte	0x00, 0xf0, 0x11, 0x00


	//----- nvinfo : EIATTR_KPARAM_INFO
	.align		4
.L_861:
        /*0088*/ 	.byte	0x04, 0x17
        /*008a*/ 	.short	(.L_863 - .L_862)
.L_862:
        /*008c*/ 	.word	0x00000000
        /*0090*/ 	.short	0x0004
        /*0092*/ 	.short	0x0c00
        /*0094*/ 	.byte	0x00, 0xf5, 0x21, 0x00


	//----- nvinfo : EIATTR_KPARAM_INFO
	.align		4
.L_863:
        /*0098*/ 	.byte	0x04, 0x17
        /*009a*/ 	.short	(.L_865 - .L_864)
.L_864:
        /*009c*/ 	.word	0x00000000
        /*00a0*/ 	.short	0x0003
        /*00a2*/ 	.short	0x0bf8
        /*00a4*/ 	.byte	0x00, 0xf0, 0x05, 0x00


	//----- nvinfo : EIATTR_KPARAM_INFO
	.align		4
.L_865:
        /*00a8*/ 	.byte	0x04, 0x17
        /*00aa*/ 	.short	(.L_867 - .L_866)
.L_866:
        /*00ac*/ 	.word	0x00000000
        /*00b0*/ 	.short	0x0002
        /*00b2*/ 	.short	0x0010
        /*00b4*/ 	.byte	0x00, 0xf0, 0xa1, 0x2f


	//----- nvinfo : EIATTR_KPARAM_INFO
	.align		4
.L_867:
        /*00b8*/ 	.byte	0x04, 0x17
        /*00ba*/ 	.short	(.L_869 - .L_868)
.L_868:
        /*00bc*/ 	.word	0x00000000
        /*00c0*/ 	.short	0x0001
        /*00c2*/ 	.short	0x0008
        /*00c4*/ 	.byte	0x00, 0xf5, 0x21, 0x00


	//----- nvinfo : EIATTR_KPARAM_INFO
	.align		4
.L_869:
        /*00c8*/ 	.byte	0x04, 0x17
        /*00ca*/ 	.short	(.L_871 - .L_870)
.L_870:
        /*00cc*/ 	.word	0x00000000
        /*00d0*/ 	.short	0x0000
        /*00d2*/ 	.short	0x0000
        /*00d4*/ 	.byte	0x00, 0xf0, 0x21, 0x00


	//----- nvinfo : EIATTR_SPARSE_MMA_MASK
	.align		4
.L_871:
        /*00d8*/ 	.byte	0x03, 0x50
        /*00da*/ 	.short	0x0000


	//----- nvinfo : EIATTR_MAXREG_COUNT
	.align		4
        /*00dc*/ 	.byte	0x03, 0x1b
        /*00de*/ 	.short	0x00ff


	//----- nvinfo : EIATTR_EXTERNS
	.align		4
        /*00e0*/ 	.byte	0x04, 0x0f
        /*00e2*/ 	.short	(.L_873 - .L_872)


	//   ....[0]....
	.align		4
.L_872:
        /*00e4*/ 	.word	index@(__assertfail)


	//----- nvinfo : EIATTR_MERCURY_ISA_VERSION
	.align		4
.L_873:
        /*00e8*/ 	.byte	0x03, 0x5f
        /*00ea*/ 	.short	0x0101


	//----- nvinfo : EIATTR_VRC_CTA_INIT_COUNT
	.align		4
        /*00ec*/ 	.byte	0x02, 0x4a
	.zero		1
	.zero		1


	//----- nvinfo : EIATTR_SYSCALL_OFFSETS
	.align		4
        /*00f0*/ 	.byte	0x04, 0x46
        /*00f2*/ 	.short	(.L_875 - .L_874)


	//   ....[0]....
.L_874:
        /*00f4*/ 	.word	0x00000140


	//   ....[1]....
        /*00f8*/ 	.word	0x00000280


	//   ....[2]....
        /*00fc*/ 	.word	0x000003c0


	//   ....[3]....
        /*0100*/ 	.word	0x00000510


	//----- nvinfo : EIATTR_EXIT_INSTR_OFFSETS
	.align		4
.L_875:
        /*0104*/ 	.byte	0x04, 0x1c
        /*0106*/ 	.short	(.L_877 - .L_876)


	//   ....[0]....
.L_876:
        /*0108*/ 	.word	0x00000570


	//   ....[1]....
        /*010c*/ 	.word	0x00001070


	//   ....[2]....
        /*0110*/ 	.word	0x00002540


	//   ....[3]....
        /*0114*/ 	.word	0x000037e0


	//----- nvinfo : EIATTR_CRS_STACK_SIZE
	.align		4
.L_877:
        /*0118*/ 	.byte	0x04, 0x1e
        /*011a*/ 	.short	(.L_879 - .L_878)
.L_878:
        /*011c*/ 	.word	0x00000000


	//----- nvinfo : EIATTR_CBANK_PARAM_SIZE
	.align		4
.L_879:
        /*0120*/ 	.byte	0x03, 0x19
        /*0122*/ 	.short	0x0c30


	//----- nvinfo : EIATTR_PARAM_CBANK
	.align		4
        /*0124*/ 	.byte	0x04, 0x0a
        /*0126*/ 	.short	(.L_881 - .L_880)
	.align		4
.L_880:
        /*0128*/ 	.word	index@(.nv.constant0._Z25multi_tensor_apply_kernelI18TensorListMetadataILi5EE25DistAdamCapturableFunctorIN3c108BFloat16EfNS3_4HalfEEJPfffPiifS7_10adamMode_tfEEvlPViT_T0_DpT1_)
        /*012c*/ 	.short	0x0380
        /*012e*/ 	.short	0x0c30


	//----- nvinfo : EIATTR_SW_WAR
	.align		4
.L_881:
        /*0130*/ 	.byte	0x04, 0x36
        /*0132*/ 	.short	(.L_883 - .L_882)
.L_882:
        /*0134*/ 	.word	0x00000008
.L_883:


//--------------------- .nv.info._Z25multi_tensor_apply_kernelI18TensorListMetadataILi5EE25DistAdamCapturableFunctorIN3c108BFloat16EffEJPfffPiifS6_10adamMode_tfEEvlPViT_T0_DpT1_ --------------------------
	.section	.nv.info._Z25multi_tensor_apply_kernelI18TensorListMetadataILi5EE25DistAdamCapturableFunctorIN3c108BFloat16EffEJPfffPiifS6_10adamMode_tfEEvlPViT_T0_DpT1_,"",@"SHT_CUDA_INFO"
	.sectionflags	@""
	.align	4


	//----- nvinfo : EIATTR_CUDA_API_VERSION
	.align		4
        /*0000*/ 	.byte	0x04, 0x37
        /*0002*/ 	.short	(.L_885 - .L_884)
.L_884:
        /*0004*/ 	.word	0x00000082


	//----- nvinfo : EIATTR_KPARAM_INFO
	.align		4
.L_885:
        /*0008*/ 	.byte	0x04, 0x17
        /*000a*/ 	.short	(.L_887 - .L_886)
.L_886:
        /*000c*/ 	.word	0x00000000
        /*0010*/ 	.short	0x000c
        /*0012*/ 	.short	0x0c2c
        /*0014*/ 	.byte	0x00, 0xf0, 0x11, 0x00


	//----- nvinfo : EIATTR_KPARAM_INFO
	.align		4
.L_887:
        /*0018*/ 	.byte	0x04, 0x17
        /*001a*/ 	.short	(.L_889 - .L_888)
.L_888:
        /*001c*/ 	.word	0x00000000
        /*0020*/ 	.short	0x000b
        /*0022*/ 	.short	0x0c28
        /*0024*/ 	.byte	0x00, 0xf0, 0x11, 0x00


	//----- nvinfo : EIATTR_KPARAM_INFO
	.align		4
.L_889:
        /*0028*/ 	.byte	0x04, 0x17
        /*002a*/ 	.short	(.L_891 - .L_890)
.L_890:
        /*002c*/ 	.word	0x00000000
        /*0030*/ 	.short	0x000a
        /*0032*/ 	.short	0x0c20
        /*0034*/ 	.byte	0x00, 0xf5, 0x21, 0x00


	//----- nvinfo : EIATTR_KPARAM_INFO
	.align		4
.L_891:
        /*0038*/ 	.byte	0x04, 0x17
        /*003a*/ 	.short	(.L_893 - .L_892)
.L_892:
        /*003c*/ 	.word	0x00000000
        /*0040*/ 	.short	0x0009
        /*0042*/ 	.short	0x0c1c
        /*0044*/ 	.byte	0x00, 0xf0, 0x11, 0x00


	//----- nvinfo : EIATTR_KPARAM_INFO
	.align		4
.L_893:
        /*0048*/ 	.byte	0x04, 0x17
        /*004a*/ 	.short	(.L_895 - .L_894)
.L_894:
        /*004c*/ 	.word	0x00000000
        /*0050*/ 	.short	0x0008
        /*0052*/ 	.short	0x0c18
        /*0054*/ 	.byte	0x00, 0xf0, 0x11, 0x00


	//----- nvinfo : EIATTR_KPARAM_INFO
	.align		4
.L_895:
        /*0058*/ 	.byte	0x04, 0x17
        /*005a*/ 	.short	(.L_897 - .L_896)
.L_896:
        /*005c*/ 	.word	0x00000000
        /*0060*/ 	.short	0x0007
        /*0062*/ 	.short	0x0c10
        /*0064*/ 	.byte	0x00, 0xf5, 0x21, 0x00


	//----- nvinfo : EIATTR_KPARAM_INFO
	.align		4
.L_897:
        /*0068*/ 	.byte	0x04, 0x17
        /*006a*/ 	.short	(.L_899 - .L_898)
.L_898:
        /*006c*/ 	.word	0x00000000
        /*0070*/ 	.short	0x0006
        /*0072*/ 	.short	0x0c0c
        /*0074*/ 	.byte	0x00, 0xf0, 0x11, 0x00


	//----- nvinfo : EIATTR_KPARAM_INFO
	.align		4
.L_899:
        /*0078*/ 	.byte	0x04, 0x17
        /*007a*/ 	.short	(.L_901 - .L_900)
.L_900:
        /*007c*/ 	.word	0x00000000
        /*0080*/ 	.short	0x0005
        /*0082*/ 	.short	0x0c08
        /*0084*/ 	.byte	0x00, 0xf0, 0x11, 0x00


	//----- nvinfo : EIATTR_KPARAM_INFO
	.align		4
.L_901:
        /*0088*/ 	.byte	0x04, 0x17
        /*008a*/ 	.short	(.L_903 - .L_902)
.L_902:
        /*008c*/ 	.word	0x00000000
        /*0090*/ 	.short	0x0004
        /*0092*/ 	.short	0x0c00
        /*0094*/ 	.byte	0x00, 0xf5, 0x21, 0x00


	//----- nvinfo : EIATTR_KPARAM_INFO
	.align		4
.L_903:
        /*0098*/ 	.byte	0x04, 0x17
        /*009a*/ 	.short	(.L_905 - .L_904)
.L_904:
        /*009c*/ 	.word	0x00000000
        /*00a0*/ 	.short	0x0003
        /*00a2*/ 	.short	0x0bf8
        /*00a4*/ 	.byte	0x00, 0xf0, 0x05, 0x00


	//----- nvinfo : EIATTR_KPARAM_INFO
	.align		4
.L_905:
        /*00a8*/ 	.byte	0x04, 0x17
        /*00aa*/ 	.short	(.L_907 - .L_906)
.L_906:
        /*00ac*/ 	.word	0x00000000
        /*00b0*/ 	.short	0x0002
        /*00b2*/ 	.short	0x0010
        /*00b4*/ 	.byte	0x00, 0xf0, 0xa1, 0x2f


	//----- nvinfo : EIATTR_KPARAM_INFO
	.align		4
.L_907:
        /*00b8*/ 	.byte	0x04, 0x17
        /*00ba*/ 	.short	(.L_909 - .L_908)
.L_908:
        /*00bc*/ 	.word	0x00000000
        /*00c0*/ 	.short	0x0001
        /*00c2*/ 	.short	0x0008
        /*00c4*/ 	.byte	0x00, 0xf5, 0x21, 0x00


	//----- nvinfo : EIATTR_KPARAM_INFO
	.align		4
.L_909:
        /*00c8*/ 	.byte	0x04, 0x17
        /*00ca*/ 	.short	(.L_911 - .L_910)
.L_910:
        /*00cc*/ 	.word	0x00000000
        /*00d0*/ 	.short	0x0000
        /*00d2*/ 	.short	0x0000
        /*00d4*/ 	.byte	0x00, 0xf0, 0x21, 0x00


	//----- nvinfo : EIATTR_SPARSE_MMA_MASK
	.align		4
.L_911:
        /*00d8*/ 	.byte	0x03, 0x50
        /*00da*/ 	.short	0x0000


	//----- nvinfo : EIATTR_MAXREG_COUNT
	.align		4
        /*00dc*/ 	.byte	0x03, 0x1b
        /*00de*/ 	.short	0x00ff


	//----- nvinfo : EIATTR_EXTERNS
	.align		4
        /*00e0*/ 	.byte	0x04, 0x0f
        /*00e2*/ 	.short	(.L_913 - .L_912)


	//   ....[0]....
	.align		4
.L_912:
        /*00e4*/ 	.word	index@(__assertfail)


	//----- nvinfo : EIATTR_MERCURY_ISA_VERSION
	.align		4
.L_913:
        /*00e8*/ 	.byte	0x03, 0x5f
        /*00ea*/ 	.short	0x0101


	//----- nvinfo : EIATTR_VRC_CTA_INIT_COUNT
	.align		4
        /*00ec*/ 	.byte	0x02, 0x4a
	.zero		1
	.zero		1


	//----- nvinfo : EIATTR_SYSCALL_OFFSETS
	.align		4
        /*00f0*/ 	.byte	0x04, 0x46
        /*00f2*/ 	.short	(.L_915 - .L_914)


	//   ....[0]....
.L_914:
        /*00f4*/ 	.word	0x00000140


	//   ....[1]....
        /*00f8*/ 	.word	0x00000280


	//   ....[2]....
        /*00fc*/ 	.word	0x000003c0


	//   ....[3]....
        /*0100*/ 	.word	0x00000510


	//----- nvinfo : EIATTR_EXIT_INSTR_OFFSETS
	.align		4
.L_915:
        /*0104*/ 	.byte	0x04, 0x1c
        /*0106*/ 	.short	(.L_917 - .L_916)


	//   ....[0]....
.L_916:
        /*0108*/ 	.word	0x00000570


	//   ....[1]....
        /*010c*/ 	.word	0x00001070


	//   ....[2]....
        /*0110*/ 	.word	0x000024f0


	//   ....[3]....
        /*0114*/ 	.word	0x00003710


	//----- nvinfo : EIATTR_CRS_STACK_SIZE
	.align		4
.L_917:
        /*0118*/ 	.byte	0x04, 0x1e
        /*011a*/ 	.short	(.L_919 - .L_918)
.L_918:
        /*011c*/ 	.word	0x00000000


	//----- nvinfo : EIATTR_CBANK_PARAM_SIZE
	.align		4
.L_919:
        /*0120*/ 	.byte	0x03, 0x19
        /*0122*/ 	.short	0x0c30


	//----- nvinfo : EIATTR_PARAM_CBANK
	.align		4
        /*0124*/ 	.byte	0x04, 0x0a
        /*0126*/ 	.short	(.L_921 - .L_920)
	.align		4
.L_920:
        /*0128*/ 	.word	index@(.nv.constant0._Z25multi_tensor_apply_kernelI18TensorListMetadataILi5EE25DistAdamCapturableFunctorIN3c108BFloat16EffEJPfffPiifS6_10adamMode_tfEEvlPViT_T0_DpT1_)
        /*012c*/ 	.short	0x0380
        /*012e*/ 	.short	0x0c30


	//----- nvinfo : EIATTR_SW_WAR
	.align		4
.L_921:
        /*0130*/ 	.byte	0x04, 0x36
        /*0132*/ 	.short	(.L_923 - .L_922)
.L_922:
        /*0134*/ 	.word	0x00000008
.L_923:


//--------------------- .nv.info._Z25multi_tensor_apply_kernelI18TensorListMetadataILi5EE25DistAdamCapturableFunctorIN3c104HalfENS3_8BFloat16ES5_EJPfffPiifS7_10adamMode_tfEEvlPViT_T0_DpT1_ --------------------------
	.section	.nv.info._Z25multi_tensor_apply_kernelI18TensorListMetadataILi5EE25DistAdamCapturableFunctorIN3c104HalfENS3_8BFloat16ES5_EJPfffPiifS7_10adamMode_tfEEvlPViT_T0_DpT1_,"",@"SHT_CUDA_INFO"
	.sectionflags	@""
	.align	4


	//----- nvinfo : EIATTR_CUDA_API_VERSION
	.align		4
        /*0000*/ 	.byte	0x04, 0x37
        /*0002*/ 	.short	(.L_925 - .L_924)
.L_924:
        /*0004*/ 	.word	0x00000082


	//----- nvinfo : EIATTR_KPARAM_INFO
	.align		4
.L_925:
        /*0008*/ 	.byte	0x04, 0x17
        /*000a*/ 	.short	(.L_927 - .L_926)
.L_926:
        /*000c*/ 	.word	0x00000000
        /*0010*/ 	.short	0x000c
        /*0012*/ 	.short	0x0c2c
        /*0014*/ 	.byte	0x00, 0xf0, 0x11, 0x00


	//----- nvinfo : EIATTR_KPARAM_INFO
	.align		4
.L_927:
        /*0018*/ 	.byte	0x04, 0x17
        /*001a*/ 	.short	(.L_929 - .L_928)
.L_928:
        /*001c*/ 	.word	0x00000000
        /*0020*/ 	.short	0x000b
        /*0022*/ 	.short	0x0c28
        /*0024*/ 	.byte	0x00, 0xf0, 0x11, 0x00


	//----- nvinfo : EIATTR_KPARAM_INFO
	.align		4
.L_929:
        /*0028*/ 	.byte	0x04, 0x17
        /*002a*/ 	.short	(.L_931 - .L_930)
.L_930:
        /*002c*/ 	.word	0x00000000
        /*0030*/ 	.short	0x000a
        /*0032*/ 	.short	0x0c20
        /*0034*/ 	.byte	0x00, 0xf5, 0x21, 0x00


	//----- nvinfo : EIATTR_KPARAM_INFO
	.align		4
.L_931:
        /*0038*/ 	.byte	0x04, 0x17
        /*003a*/ 	.short	(.L_933 - .L_932)
.L_932:
        /*003c*/ 	.word	0x00000000
        /*0040*/ 	.short	0x0009
        /*0042*/ 	.short	0x0c1c
        /*0044*/ 	.byte	0x00, 0xf0, 0x11, 0x00


	//----- nvinfo : EIATTR_KPARAM_INFO
	.align		4
.L_933:
        /*0048*/ 	.byte	0x04, 0x17
        /*004a*/ 	.short	(.L_935 - .L_934)
.L_934:
        /*004c*/ 	.word	0x00000000
        /*0050*/ 	.short	0x0008
        /*0052*/ 	.short	0x0c18
        /*0054*/ 	.byte	0x00, 0xf0, 0x11, 0x00


	//----- nvinfo : EIATTR_KPARAM_INFO
	.align		4
.L_935:
        /*0058*/ 	.byte	0x04, 0x17
        /*005a*/ 	.short	(.L_937 - .L_936)
.L_936:
        /*005c*/ 	.word	0x00000000
        /*0060*/ 	.short	0x0007
        /*0062*/ 	.short	0x0c10
        /*0064*/ 	.byte	0x00, 0xf5, 0x21, 0x00


	//----- nvinfo : EIATTR_KPARAM_INFO
	.align		4
.L_937:
        /*0068*/ 	.byte	0x04, 0x17
        /*006a*/ 	.short	(.L_939 - .L_938)
.L_938:
        /*006c*/ 	.word	0x00000000
        /*0070*/ 	.short	0x0006
        /*0072*/ 	.short	0x0c0c
        /*0074*/ 	.byte	0x00, 0xf0, 0x11, 0x00


	//----- nvinfo : EIATTR_KPARAM_INFO
	.align		4
.L_939:
        /*0078*/ 	.byte	0x04, 0x17
        /*007a*/ 	.short	(.L_941 - .L_940)
.L_940:
        /*007c*/ 	.word	0x00000000
        /*0080*/ 	.short	0x0005
        /*0082*/ 	.short	0x0c08
        /*0084*/ 	.byte	0x00, 0xf0, 0x11, 0x00


	//----- nvinfo : EIATTR_KPARAM_INFO
	.align		4
.L_941:
        /*0088*/ 	.byte	0x04, 0x17
        /*008a*/ 	.short	(.L_943 - .L_942)
.L_942:
        /*008c*/ 	.word	0x00000000
        /*0090*/ 	.short	0x0004
        /*0092*/ 	.short	0x0c00
        /*0094*/ 	.byte	0x00, 0xf5, 0x21, 0x00


	//----- nvinfo : EIATTR_KPARAM_INFO
	.align		4
.L_943:
        /*0098*/ 	.byte	0x04, 0x17
        /*009a*/ 	.short	(.L_945 - .L_944)
.L_944:
        /*009c*/ 	.word	0x00000000
        /*00a0*/ 	.short	0x0003
        /*00a2*/ 	.short	0x0bf8
        /*00a4*/ 	.byte	0x00, 0xf0, 0x05, 0x00


	//----- nvinfo : EIATTR_KPARAM_INFO
	.align		4
.L_945:
        /*00a8*/ 	.byte	0x04, 0x17
        /*00aa*/ 	.short	(.L_947 - .L_946)
.L_946:
        /*00ac*/ 	.word	0x00000000
        /*00b0*/ 	.short	0x0002
        /*00b2*/ 	.short	0x0010
        /*00b4*/ 	.byte	0x00, 0xf0, 0xa1, 0x2f


	//----- nvinfo : EIATTR_KPARAM_INFO
	.align		4
.L_947:
        /*00b8*/ 	.byte	0x04, 0x17
        /*00ba*/ 	.short	(.L_949 - .L_948)
.L_948:
        /*00bc*/ 	.word	0x00000000
        /*00c0*/ 	.short	0x0001
        /*00c2*/ 	.short	0x0008
        /*00c4*/ 	.byte	0x00, 0xf5, 0x21, 0x00


	//----- nvinfo : EIATTR_KPARAM_INFO
	.align		4
.L_949:
        /*00c8*/ 	.byte	0x04, 0x17
        /*00ca*/ 	.short	(.L_951 - .L_950)
.L_950:
        /*00cc*/ 	.word	0x00000000
        /*00d0*/ 	.short	0x0000
        /*00d2*/ 	.short	0x0000
        /*00d4*/ 	.byte	0x00, 0xf0, 0x21, 0x00


	//----- nvinfo : EIATTR_SPARSE_MMA_MASK
	.align		4
.L_951:
        /*00d8*/ 	.byte	0x03, 0x50
        /*00da*/ 	.short	0x0000


	//----- nvinfo : EIATTR_MAXREG_COUNT
	.align		4
        /*00dc*/ 	.byte	0x03, 0x1b
        /*00de*/ 	.short	0x00ff


	//----- nvinfo : EIATTR_EXTERNS
	.align		4
        /*00e0*/ 	.byte	0x04, 0x0f
        /*00e2*/ 	.short	(.L_953 - .L_952)


	//   ....[0]....
	.align		4
.L_952:
        /*00e4*/ 	.word	index@(__assertfail)


	//----- nvinfo : EIATTR_MERCURY_ISA_VERSION
	.align		4
.L_953:
        /*00e8*/ 	.byte	0x03, 0x5f
        /*00ea*/ 	.short	0x0101


	//----- nvinfo : EIATTR_VRC_CTA_INIT_COUNT
	.align		4
        /*00ec*/ 	.byte	0x02, 0x4a
	.zero		1
	.zero		1


	//----- nvinfo : EIATTR_SYSCALL_OFFSETS
	.align		4
        /*00f0*/ 	.byte	0x04, 0x46
        /*00f2*/ 	.short	(.L_955 - .L_954)


	//   ....[0]....
.L_954:
        /*00f4*/ 	.word	0x00000140


	//   ....[1]....
        /*00f8*/ 	.word	0x00000280


	//   ....[2]....
        /*00fc*/ 	.word	0x000003c0


	//   ....[3]....
        /*0100*/ 	.word	0x00000510


	//----- nvinfo : EIATTR_EXIT_INSTR_OFFSETS
	.align		4
.L_955:
        /*0104*/ 	.byte	0x04, 0x1c
        /*0106*/ 	.short	(.L_957 - .L_956)


	//   ....[0]....
.L_956:
        /*0108*/ 	.word	0x00000570


	//   ....[1]....
        /*010c*/ 	.word	0x00001070


	//   ....[2]....
        /*0110*/ 	.word	0x00002590


	//   ....[3]....
        /*0114*/ 	.word	0x00003920


	//----- nvinfo : EIATTR_CRS_STACK_SIZE
	.align		4
.L_957:
        /*0118*/ 	.byte	0x04, 0x1e
        /*011a*/ 	.short	(.L_959 - .L_958)
.L_958:
        /*011c*/ 	.word	0x00000000


	//----- nvinfo : EIATTR_CBANK_PARAM_SIZE
	.align		4
.L_959:
        /*0120*/ 	.byte	0x03, 0x19
        /*0122*/ 	.short	0x0c30


	//----- nvinfo : EIATTR_PARAM_CBANK
	.align		4
        /*0124*/ 	.byte	0x04, 0x0a
        /*0126*/ 	.short	(.L_961 - .L_960)
	.align		4
.L_960:
        /*0128*/ 	.word	index@(.nv.constant0._Z25multi_tensor_apply_kernelI18TensorListMetadataILi5EE25DistAdamCapturableFunctorIN3c104HalfENS3_8BFloat16ES5_EJPfffPiifS7_10adamMode_tfEEvlPViT_T0_DpT1_)
        /*012c*/ 	.short	0x0380
        /*012e*/ 	.short	0x0c30


	//----- nvinfo : EIATTR_SW_WAR
	.align		4
.L_961:
        /*0130*/ 	.byte	0x04, 0x36
        /*0132*/ 	.short	(.L_963 - .L_962)
.L_962:
        /*0134*/ 	.word	0x00000008
.L_963:


//--------------------- .nv.info._Z25multi_tensor_apply_kernelI18TensorListMetadataILi5EE25DistAdamCapturableFunctorIN3c104HalfENS3_8BFloat16ES4_EJPfffPiifS7_10adamMode_tfEEvlPViT_T0_DpT1_ --------------------------
	.section	.nv.info._Z25multi_tensor_apply_kernelI18TensorListMetadataILi5EE25DistAdamCapturableFunctorIN3c104HalfENS3_8BFloat16ES4_EJPfffPiifS7_10adamMode_tfEEvlPViT_T0_DpT1_,"",@"SHT_CUDA_INFO"
	.sectionflags	@""
	.align	4


	//----- nvinfo : EIATTR_CUDA_API_VERSION
	.align		4
        /*0000*/ 	.byte	0x04, 0x37
        /*0002*/ 	.short	(.L_965 - .L_964)
.L_964:
        /*0004*/ 	.word	0x00000082


	//----- nvinfo : EIATTR_KPARAM_INFO
	.align		4
.L_965:
        /*0008*/ 	.byte	0x04, 0x17
        /*000a*/ 	.short	(.L_967 - .L_966)
.L_966:
        /*000c*/ 	.word	0x00000000
        /*0010*/ 	.short	0x000c
        /*0012*/ 	.short	0x0c2c
        /*0014*/ 	.byte	0x00, 0xf0, 0x11, 0x00


	//----- nvinfo : EIATTR_KPARAM_INFO
	.align		4
.L_967:
        /*0018*/ 	.byte	0x04, 0x17
        /*001a*/ 	.short	(.L_969 - .L_968)
.L_968:
        /*001c*/ 	.word	0x00000000
        /*0020*/ 	.short	0x000b
        /*0022*/ 	.short	0x0c28
        /*0024*/ 	.byte	0x00, 0xf0, 0x11, 0x00


	//----- nvinfo : EIATTR_KPARAM_INFO
	.align		4
.L_969:
        /*0028*/ 	.byte	0x04, 0x17
        /*002a*/ 	.short	(.L_971 - .L_970)
.L_970:
        /*002c*/ 	.word	0x00000000
        /*0030*/ 	.short	0x000a
        /*0032*/ 	.short	0x0c20
        /*0034*/ 	.byte	0x00, 0xf5, 0x21, 0x00


	//----- nvinfo : EIATTR_KPARAM_INFO
	.align		4
.L_971:
        /*0038*/ 	.byte	0x04, 0x17
        /*003a*/ 	.short	(.L_973 - .L_972)
.L_972:
        /*003c*/ 	.word	0x00000000
        /*0040*/ 	.short	0x0009
        /*0042*/ 	.short	0x0c1c
        /*0044*/ 	.byte	0x00, 0xf0, 0x11, 0x00


	//----- nvinfo : EIATTR_KPARAM_INFO
	.align		4
.L_973:
        /*0048*/ 	.byte	0x04, 0x17
        /*004a*/ 	.short	(.L_975 - .L_974)
.L_974:
        /*004c*/ 	.word	0x00000000
        /*0050*/ 	.short	0x0008
        /*0052*/ 	.short	0x0c18
        /*0054*/ 	.byte	0x00, 0xf0, 0x11, 0x00


	//----- nvinfo : EIATTR_KPARAM_INFO
	.align		4
.L_975:
        /*0058*/ 	.byte	0x04, 0x17
        /*005a*/ 	.short	(.L_977 - .L_976)
.L_976:
        /*005c*/ 	.word	0x00000000
        /*0060*/ 	.short	0x0007
        /*0062*/ 	.short	0x0c10
        /*0064*/ 	.byte	0x00, 0xf5, 0x21, 0x00


	//----- nvinfo : EIATTR_KPARAM_INFO
	.align		4
.L_977:
        /*0068*/ 	.byte	0x04, 0x17
        /*006a*/ 	.short	(.L_979 - .L_978)
.L_978:
        /*006c*/ 	.word	0x00000000
        /*0070*/ 	.short	0x0006
        /*0072*/ 	.short	0x0c0c
        /*0074*/ 	.byte	0x00, 0xf0, 0x11, 0x00


	//----- nvinfo : EIATTR_KPARAM_INFO
	.align		4
.L_979:
        /*0078*/ 	.byte	0x04, 0x17
        /*007a*/ 	.short	(.L_981 - .L_980)
.L_980:
        /*007c*/ 	.word	0x00000000
        /*0080*/ 	.short	0x0005
        /*0082*/ 	.short	0x0c08
        /*0084*/ 	.byte	0x00, 0xf0, 0x11, 0x00


	//----- nvinfo : EIATTR_KPARAM_INFO
	.align		4
.L_981:
        /*0088*/ 	.byte	0x04, 0x17
        /*008a*/ 	.short	(.L_983 - .L_982)
.L_982:
        /*008c*/ 	.word	0x00000000
        /*0090*/ 	.short	0x0004
        /*0092*/ 	.short	0x0c00
        /*0094*/ 	.byte	0x00, 0xf5, 0x21, 0x00


	//----- nvinfo : EIATTR_KPARAM_INFO
	.align		4
.L_983:
        /*0098*/ 	.byte	0x04, 0x17
        /*009a*/ 	.short	(.L_985 - .L_984)
.L_984:
        /*009c*/ 	.word	0x00000000
        /*00a0*/ 	.short	0x0003
        /*00a2*/ 	.short	0x0bf8
        /*00a4*/ 	.byte	0x00, 0xf0, 0x05, 0x00


	//----- nvinfo : EIATTR_KPARAM_INFO
	.align		4
.L_985:
        /*00a8*/ 	.byte	0x04, 0x17
        /*00aa*/ 	.short	(.L_987 - .L_986)
.L_986:
        /*00ac*/ 	.word	0x00000000
        /*00b0*/ 	.short	0x0002
        /*00b2*/ 	.short	0x0010
        /*00b4*/ 	.byte	0x00, 0xf0, 0xa1, 0x2f


	//----- nvinfo : EIATTR_KPARAM_INFO
	.align		4
.L_987:
        /*00b8*/ 	.byte	0x04, 0x17
        /*00ba*/ 	.short	(.L_989 - .L_988)
.L_988:
        /*00bc*/ 	.word	0x00000000
        /*00c0*/ 	.short	0x0001
        /*00c2*/ 	.short	0x0008
        /*00c4*/ 	.byte	0x00, 0xf5, 0x21, 0x00


	//----- nvinfo : EIATTR_KPARAM_INFO
	.align		4
.L_989:
        /*00c8*/ 	.byte	0x04, 0x17
        /*00ca*/ 	.short	(.L_991 - .L_990)
.L_990:
        /*00cc*/ 	.word	0x00000000
        /*00d0*/ 	.short	0x0000
        /*00d2*/ 	.short	0x0000
        /*00d4*/ 	.byte	0x00, 0xf0, 0x21, 0x00


	//----- nvinfo : EIATTR_SPARSE_MMA_MASK
	.align		4
.L_991:
        /*00d8*/ 	.byte	0x03, 0x50
        /*00da*/ 	.short	0x0000


	//----- nvinfo : EIATTR_MAXREG_COUNT
	.align		4
        /*00dc*/ 	.byte	0x03, 0x1b
        /*00de*/ 	.short	0x00ff


	//----- nvinfo : EIATTR_EXTERNS
	.align		4
        /*00e0*/ 	.byte	0x04, 0x0f
        /*00e2*/ 	.short	(.L_993 - .L_992)


	//   ....[0]....
	.align		4
.L_992:
        /*00e4*/ 	.word	index@(__assertfail)


	//----- nvinfo : EIATTR_MERCURY_ISA_VERSION
	.align		4
.L_993:
        /*00e8*/ 	.byte	0x03, 0x5f
        /*00ea*/ 	.short	0x0101


	//----- nvinfo : EIATTR_VRC_CTA_INIT_COUNT
	.align		4
        /*00ec*/ 	.byte	0x02, 0x4a
	.zero		1
	.zero		1


	//----- nvinfo : EIATTR_SYSCALL_OFFSETS
	.align		4
        /*00f0*/ 	.byte	0x04, 0x46
        /*00f2*/ 	.short	(.L_995 - .L_994)


	//   ....[0]....
.L_994:
        /*00f4*/ 	.word	0x00000140


	//   ....[1]....
        /*00f8*/ 	.word	0x00000280


	//   ....[2]....
        /*00fc*/ 	.word	0x000003c0


	//   ....[3]....
        /*0100*/ 	.word	0x00000510


	//----- nvinfo : EIATTR_EXIT_INSTR_OFFSETS
	.align		4
.L_995:
        /*0104*/ 	.byte	0x04, 0x1c
        /*0106*/ 	.short	(.L_997 - .L_996)


	//   ....[0]....
.L_996:
        /*0108*/ 	.word	0x00000570


	//   ....[1]....
        /*010c*/ 	.word	0x000010b0


	//   ....[2]....
        /*0110*/ 	.word	0x000024e0


	//   ....[3]....
        /*0114*/ 	.word	0x00003710


	//----- nvinfo : EIATTR_CRS_STACK_SIZE
	.align		4
.L_997:
        /*0118*/ 	.byte	0x04, 0x1e
        /*011a*/ 	.short	(.L_999 - .L_998)
.L_998:
        /*011c*/ 	.word	0x00000000


	//----- nvinfo : EIATTR_CBANK_PARAM_SIZE
	.align		4
.L_999:
        /*0120*/ 	.byte	0x03, 0x19
        /*0122*/ 	.short	0x0c30


	//----- nvinfo : EIATTR_PARAM_CBANK
	.align		4
        /*0124*/ 	.byte	0x04, 0x0a
        /*0126*/ 	.short	(.L_1001 - .L_1000)
	.align		4
.L_1000:
        /*0128*/ 	.word	index@(.nv.constant0._Z25multi_tensor_apply_kernelI18TensorListMetadataILi5EE25DistAdamCapturableFunctorIN3c104HalfENS3_8BFloat16ES4_EJPfffPiifS7_10adamMode_tfEEvlPViT_T0_DpT1_)
        /*012c*/ 	.short	0x0380
        /*012e*/ 	.short	0x0c30


	//----- nvinfo : EIATTR_SW_WAR
	.align		4
.L_1001:
        /*0130*/ 	.byte	0x04, 0x36
        /*0132*/ 	.short	(.L_1003 - .L_1002)
.L_1002:
        /*0134*/ 	.word	0x00000008
.L_1003:


//--------------------- .nv.info._Z25multi_tensor_apply_kernelI18TensorListMetadataILi5EE25DistAdamCapturableFunctorIN3c104HalfENS3_8BFloat16EfEJPfffPiifS7_10adamMode_tfEEvlPViT_T0_DpT1_ --------------------------
	.section	.nv.info._Z25multi_tensor_apply_kernelI18TensorListMetadataILi5EE25DistAdamCapturableFunctorIN3c104HalfENS3_8BFloat16EfEJPfffPiifS7_10adamMode_tfEEvlPViT_T0_DpT1_,"",@"SHT_CUDA_INFO"
	.sectionflags	@""
	.align	4


	//----- nvinfo : EIATTR_CUDA_API_VERSION
	.align		4
        /*0000*/ 	.byte	0x04, 0x37
        /*0002*/ 	.short	(.L_1005 - .L_1004)
.L_1004:
        /*0004*/ 	.word	0x00000082


	//----- nvinfo : EIATTR_KPARAM_INFO
	.align		4
.L_1005:
        /*0008*/ 	.byte	0x04, 0x17
        /*000a*/ 	.short	(.L_1007 - .L_1006)
.L_1006:
        /*000c*/ 	.word	0x00000000
        /*0010*/ 	.short	0x000c
        /*0012*/ 	.short	0x0c2c
        /*0014*/ 	.byte	0x00, 0xf0, 0x11, 0x00


	//----- nvinfo : EIATTR_KPARAM_INFO
	.align		4
.L_1007:
        /*0018*/ 	.byte	0x04, 0x17
        /*001a*/ 	.short	(.L_1009 - .L_1008)
.L_1008:
        /*001c*/ 	.word	0x00000000
        /*0020*/ 	.short	0x000b
        /*0022*/ 	.short	0x0c28
        /*0024*/ 	.byte	0x00, 0xf0, 0x11, 0x00


	//----- nvinfo : EIATTR_KPARAM_INFO
	.align		4
.L_1009:
        /*0028*/ 	.byte	0x04, 0x17
        /*002a*/ 	.short	(.L_1011 - .L_1010)
.L_1010:
        /*002c*/ 	.word	0x00000000
        /*0030*/ 	.short	0x000a
        /*0032*/ 	.short	0x0c20
        /*0034*/ 	.byte	0x00, 0xf5, 0x21, 0x00


	//----- nvinfo : EIATTR_KPARAM_INFO
	.align		4
.L_1011:
        /*0038*/ 	.byte	0x04, 0x17
        /*003a*/ 	.short	(.L_1013 - .L_1012)
.L_1012:
        /*003c*/ 	.word	0x00000000
        /*0040*/ 	.short	0x0009
        /*0042*/ 	.short	0x0c1c
        /*0044*/ 	.byte	0x00, 0xf0, 0x11, 0x00


	//----- nvinfo : EIATTR_KPARAM_INFO
	.align		4
.L_1013:
        /*0048*/ 	.byte	0x04, 0x17
        /*004a*/ 	.short	(.L_1015 - .L_1014)
.L_1014:
        /*004c*/ 	.word	0x00000000
        /*0050*/ 	.short	0x0008
        /*0052*/ 	.short	0x0c18
        /*0054*/ 	.byte	0x00, 0xf0, 0x11, 0x00


	//----- nvinfo : EIATTR_KPARAM_INFO
	.align		4
.L_1015:
        /*0058*/ 	.byte	0x04, 0x17
        /*005a*/ 	.short	(.L_1017 - .L_1016)
.L_1016:
        /*005c*/ 	.word	0x00000000
        /*0060*/ 	.short	0x0007
        /*0062*/ 	.short	0x0c10
        /*0064*/ 	.byte	0x00, 0xf5, 0x21, 0x00


	//----- nvinfo : EIATTR_KPARAM_INFO
	.align		4
.L_1017:
        /*0068*/ 	.byte	0x04, 0x17
        /*006a*/ 	.short	(.L_1019 - .L_1018)
.L_1018:
        /*006c*/ 	.word	0x00000000
        /*0070*/ 	.short	0x0006
        /*0072*/ 	.short	0x0c0c
        /*0074*/ 	.byte	0x00, 0xf0, 0x11, 0x00


	//----- nvinfo : EIATTR_KPARAM_INFO
	.align		4
.L_1019:
        /*0078*/ 	.byte	0x04, 0x17
        /*007a*/ 	.short	(.L_1021 - .L_1020)
.L_1020:
        /*007c*/ 	.word	0x00000000
        /*0080*/ 	.short	0x0005
        /*0082*/ 	.short	0x0c08
        /*0084*/ 	.byte	0x00, 0xf0, 0x11, 0x00


	//----- nvinfo : EIATTR_KPARAM_INFO
	.align		4
.L_1021:
        /*0088*/ 	.byte	0x04, 0x17
        /*008a*/ 	.short	(.L_1023 - .L_1022)
.L_1022:
        /*008c*/ 	.word	0x00000000
        /*0090*/ 	.short	0x0004
        /*0092*/ 	.short	0x0c00
        /*0094*/ 	.byte	0x00, 0xf5, 0x21, 0x00


	//----- nvinfo : EIATTR_KPARAM_INFO
	.align		4
.L_1023:
        /*0098*/ 	.byte	0x04, 0x17
        /*009a*/ 	.short	(.L_1025 - .L_1024)
.L_1024:
        /*009c*/ 	.word	0x00000000
        /*00a0*/ 	.short	0x0003
        /*00a2*/ 	.short	0x0bf8
        /*00a4*/ 	.byte	0x00, 0xf0, 0x05, 0x00


	//----- nvinfo : EIATTR_KPARAM_INFO
	.align		4
.L_1025:
        /*00a8*/ 	.byte	0x04, 0x17
        /*00aa*/ 	.short	(.L_1027 - .L_1026)
.L_1026:
        /*00ac*/ 	.word	0x00000000
        /*00b0*/ 	.short	0x0002
        /*00b2*/ 	.short	0x0010
        /*00b4*/ 	.byte	0x00, 0xf0, 0xa1, 0x2f


	//----- nvinfo : EIATTR_KPARAM_INFO
	.align		4
.L_1027:
        /*00b8*/ 	.byte	0x04, 0x17
        /*00ba*/ 	.short	(.L_1029 - .L_1028)
.L_1028:
        /*00bc*/ 	.word	0x00000000
        /*00c0*/ 	.short	0x0001
        /*00c2*/ 	.short	0x0008
        /*00c4*/ 	.byte	0x00, 0xf5, 0x21, 0x00


	//----- nvinfo : EIATTR_KPARAM_INFO
	.align		4
.L_1029:
        /*00c8*/ 	.byte	0x04, 0x17
        /*00ca*/ 	.short	(.L_1031 - .L_1030)
.L_1030:
        /*00cc*/ 	.word	0x00000000
        /*00d0*/ 	.short	0x0000
        /*00d2*/ 	.short	0x0000
        /*00d4*/ 	.byte	0x00, 0xf0, 0x21, 0x00


	//----- nvinfo : EIATTR_SPARSE_MMA_MASK
	.align		4
.L_1031:
        /*00d8*/ 	.byte	0x03, 0x50
        /*00da*/ 	.short	0x0000


	//----- nvinfo : EIATTR_MAXREG_COUNT
	.align		4
        /*00dc*/ 	.byte	0x03, 0x1b
        /*00de*/ 	.short	0x00ff


	//----- nvinfo : EIATTR_EXTERNS
	.align		4
        /*00e0*/ 	.byte	0x04, 0x0f
        /*00e2*/ 	.short	(.L_1033 - .L_1032)


	//   ....[0]....
	.align		4
.L_1032:
        /*00e4*/ 	.word	index@(__assertfail)


	//----- nvinfo : EIATTR_MERCURY_ISA_VERSION
	.align		4
.L_1033:
        /*00e8*/ 	.byte	0x03, 0x5f
        /*00ea*/ 	.short	0x0101


	//----- nvinfo : EIATTR_VRC_CTA_INIT_COUNT
	.align		4
        /*00ec*/ 	.byte	0x02, 0x4a
	.zero		1
	.zero		1


	//----- nvinfo : EIATTR_SYSCALL_OFFSETS
	.align		4
        /*00f0*/ 	.byte	0x04, 0x46
        /*00f2*/ 	.short	(.L_1035 - .L_1034)


	//   ....[0]....
.L_1034:
        /*00f4*/ 	.word	0x00000140


	//   ....[1]....
        /*00f8*/ 	.word	0x00000280


	//   ....[2]....
        /*00fc*/ 	.word	0x000003c0


	//   ....[3]....
        /*0100*/ 	.word	0x00000510


	//----- nvinfo : EIATTR_EXIT_INSTR_OFFSETS
	.align		4
.L_1035:
        /*0104*/ 	.byte	0x04, 0x1c
        /*0106*/ 	.short	(.L_1037 - .L_1036)


	//   ....[0]....
.L_1036:
        /*0108*/ 	.word	0x00000570


	//   ....[1]....
        /*010c*/ 	.word	0x00001080


	//   ....[2]....
        /*0110*/ 	.word	0x00002520


	//   ....[3]....
        /*0114*/ 	.word	0x00003820


	//----- nvinfo : EIATTR_CRS_STACK_SIZE
	.align		4
.L_1037:
        /*0118*/ 	.byte	0x04, 0x1e
        /*011a*/ 	.short	(.L_1039 - .L_1038)
.L_1038:
        /*011c*/ 	.word	0x00000000


	//----- nvinfo : EIATTR_CBANK_PARAM_SIZE
	.align		4
.L_1039:
        /*0120*/ 	.byte	0x03, 0x19
        /*0122*/ 	.short	0x0c30


	//----- nvinfo : EIATTR_PARAM_CBANK
	.align		4
        /*0124*/ 	.byte	0x04, 0x0a
        /*0126*/ 	.short	(.L_1041 - .L_1040)
	.align		4
.L_1040:
        /*0128*/ 	.word	index@(.nv.constant0._Z25multi_tensor_apply_kernelI18TensorListMetadataILi5EE25DistAdamCapturableFunctorIN3c104HalfENS3_8BFloat16EfEJPfffPiifS7_10adamMode_tfEEvlPViT_T0_DpT1_)
        /*012c*/ 	.short	0x0380
        /*012e*/ 	.short	0x0c30


	//----- nvinfo : EIATTR_SW_WAR
	.align		4
.L_1041:
        /*0130*/ 	.byte	0x04, 0x36
        /*0132*/ 	.short	(.L_1043 - .L_1042)
.L_1042:
        /*0134*/ 	.word	0x00000008
.L_1043:


//--------------------- .nv.info._Z25multi_tensor_apply_kernelI18TensorListMetadataILi5EE25DistAdamCapturableFunctorIN3c104HalfES4_NS3_8BFloat16EEJPfffPiifS7_10adamMode_tfEEvlPViT_T0_DpT1_ --------------------------
	.section	.nv.info._Z25multi_tensor_apply_kernelI18TensorListMetadataILi5EE25DistAdamCapturableFunctorIN3c104HalfES4_NS3_8BFloat16EEJPfffPiifS7_10adamMode_tfEEvlPViT_T0_DpT1_,"",@"SHT_CUDA_INFO"
	.sectionflags	@""
	.align	4


	//----- nvinfo : EIATTR_CUDA_API_VERSION
	.align		4
        /*0000*/ 	.byte	0x04, 0x37
        /*0002*/ 	.short	(.L_1045 - .L_1044)
.L_1044:
        /*0004*/ 	.word	0x00000082


	//----- nvinfo : EIATTR_KPARAM_INFO
	.align		4
.L_1045:
        /*0008*/ 	.byte	0x04, 0x17
        /*000a*/ 	.short	(.L_1047 - .L_1046)
.L_1046:
        /*000c*/ 	.word	0x00000000
        /*0010*/ 	.short	0x000c
        /*0012*/ 	.short	0x0c2c
        /*0014*/ 	.byte	0x00, 0xf0, 0x11, 0x00


	//----- nvinfo : EIATTR_KPARAM_INFO
	.align		4
.L_1047:
        /*0018*/ 	.byte	0x04, 0x17
        /*001a*/ 	.short	(.L_1049 - .L_1048)
.L_1048:
        /*001c*/ 	.word	0x00000000
        /*0020*/ 	.short	0x000b
        /*0022*/ 	.short	0x0c28
        /*0024*/ 	.byte	0x00, 0xf0, 0x11, 0x00


	//----- nvinfo : EIATTR_KPARAM_INFO
	.align		4
.L_1049:
        /*0028*/ 	.byte	0x04, 0x17
        /*002a*/ 	.short	(.L_1051 - .L_1050)
.L_1050:
        /*002c*/ 	.word	0x00000000
        /*0030*/ 	.short	0x000a
        /*0032*/ 	.short	0x0c20
        /*0034*/ 	.byte	0x00, 0xf5, 0x21, 0x00


	//----- nvinfo : EIATTR_KPARAM_INFO
	.align		4
.L_1051:
        /*0038*/ 	.byte	0x04, 0x17
        /*003a*/ 	.short	(.L_1053 - .L_1052)
.L_1052:
        /*003c*/ 	.word	0x00000000
        /*0040*/ 	.short	0x0009
        /*0042*/ 	.short	0x0c1c
        /*0044*/ 	.byte	0x00, 0xf0, 0x11, 0x00


	//----- nvinfo : EIATTR_KPARAM_INFO
	.align		4
.L_1053:
        /*0048*/ 	.byte	0x04, 0x17
        /*004a*/ 	.short	(.L_1055 - .L_1054)
.L_1054:
        /*004c*/ 	.word	0x00000000
        /*0050*/ 	.short	0x0008
        /*0052*/ 	.short	0x0c18
        /*0054*/ 	.byte	0x00, 0xf0, 0x11, 0x00


	//----- nvinfo : EIATTR_KPARAM_INFO
	.align		4
.L_1055:
        /*0058*/ 	.byte	0x04, 0x17
        /*005a*/ 	.short	(.L_1057 - .L_1056)
.L_1056:
        /*005c*/ 	.word	0x00000000
        /*0060*/ 	.short	0x0007
        /*0062*/ 	.short	0x0c10
        /*0064*/ 	.byte	0x00, 0xf5, 0x21, 0x00


	//----- nvinfo : EIATTR_KPARAM_INFO
	.align		4
.L_1057:
        /*0068*/ 	.byte	0x04, 0x17
        /*006a*/ 	.short	(.L_1059 - .L_1058)
.L_1058:
        /*006c*/ 	.word	0x00000000
        /*0070*/ 	.short	0x0006
        /*0072*/ 	.short	0x0c0c
        /*0074*/ 	.byte	0x00, 0xf0, 0x11, 0x00


	//----- nvinfo : EIATTR_KPARAM_INFO
	.align		4
.L_1059:
        /*0078*/ 	.byte	0x04, 0x17
        /*007a*/ 	.short	(.L_1061 - .L_1060)
.L_1060:
        /*007c*/ 	.word	0x00000000
        /*0080*/ 	.short	0x0005
        /*0082*/ 	.short	0x0c08
        /*0084*/ 	.byte	0x00, 0xf0, 0x11, 0x00


	//----- nvinfo : EIATTR_KPARAM_INFO
	.align		4
.L_1061:
        /*0088*/ 	.byte	0x04, 0x17
        /*008a*/ 	.short	(.L_1063 - .L_1062)
.L_1062:
        /*008c*/ 	.word	0x00000000
        /*0090*/ 	.short	0x0004
        /*0092*/ 	.short	0x0c00
        /*0094*/ 	.byte	0x00, 0xf5, 0x21, 0x00


	//----- nvinfo : EIATTR_KPARAM_INFO
	.align		4
.L_1063:
        /*0098*/ 	.byte	0x04, 0x17
        /*009a*/ 	.short	(.L_1065 - .L_1064)
.L_1064:
        /*009c*/ 	.word	0x00000000
        /*00a0*/ 	.short	0x0003
        /*00a2*/ 	.short	0x0bf8
        /*00a4*/ 	.byte	0x00, 0xf0, 0x05, 0x00


	//----- nvinfo : EIATTR_KPARAM_INFO
	.align		4
.L_1065:
        /*00a8*/ 	.byte	0x04, 0x17
        /*00aa*/ 	.short	(.L_1067 - .L_1066)
.L_1066:
        /*00ac*/ 	.word	0x00000000
        /*00b0*/ 	.short	0x0002
        /*00b2*/ 	.short	0x0010
        /*00b4*/ 	.byte	0x00, 0xf0, 0xa1, 0x2f


	//----- nvinfo : EIATTR_KPARAM_INFO
	.align		4
.L_1067:
        /*00b8*/ 	.byte	0x04, 0x17
        /*00ba*/ 	.short	(.L_1069 - .L_1068)
.L_1068:
        /*00bc*/ 	.word	0x00000000
        /*00c0*/ 	.short	0x0001
        /*00c2*/ 	.short	0x0008
        /*00c4*/ 	.byte	0x00, 0xf5, 0x21, 0x00


	//----- nvinfo : EIATTR_KPARAM_INFO
	.align		4
.L_1069:
        /*00c8*/ 	.byte	0x04, 0x17
        /*00ca*/ 	.short	(.L_1071 - .L_1070)
.L_1070:
        /*00cc*/ 	.word	0x00000000
        /*00d0*/ 	.short	0x0000
        /*00d2*/ 	.short	0x0000
        /*00d4*/ 	.byte	0x00, 0xf0, 0x21, 0x00


	//----- nvinfo : EIATTR_SPARSE_MMA_MASK
	.align		4
.L_1071:
        /*00d8*/ 	.byte	0x03, 0x50
        /*00da*/ 	.short	0x0000


	//----- nvinfo : EIATTR_MAXREG_COUNT
	.align		4
        /*00dc*/ 	.byte	0x03, 0x1b
        /*00de*/ 	.short	0x00ff


	//----- nvinfo : EIATTR_EXTERNS
	.align		4
        /*00e0*/ 	.byte	0x04, 0x0f
        /*00e2*/ 	.short	(.L_1073 - .L_1072)


	//   ....[0]....
	.align		4
.L_1072:
        /*00e4*/ 	.word	index@(__assertfail)


	//----- nvinfo : EIATTR_MERCURY_ISA_VERSION
	.align		4
.L_1073:
        /*00e8*/ 	.byte	0x03, 0x5f
        /*00ea*/ 	.short	0x0101


	//----- nvinfo : EIATTR_VRC_CTA_INIT_COUNT
	.align		4
        /*00ec*/ 	.byte	0x02, 0x4a
	.zero		1
	.zero		1


	//----- nvinfo : EIATTR_SYSCALL_OFFSETS
	.align		4
        /*00f0*/ 	.byte	0x04, 0x46
        /*00f2*/ 	.short	(.L_1075 - .L_1074)


	//   ....[0]....
.L_1074:
        /*00f4*/ 	.word	0x00000140


	//   ....[1]....
        /*00f8*/ 	.word	0x00000280


	//   ....[2]....
        /*00fc*/ 	.word	0x000003c0


	//   ....[3]....
        /*0100*/ 	.word	0x00000510


	//----- nvinfo : EIATTR_EXIT_INSTR_OFFSETS
	.align		4
.L_1075:
        /*0104*/ 	.byte	0x04, 0x1c
        /*0106*/ 	.short	(.L_1077 - .L_1076)


	//   ....[0]....
.L_1076:
        /*0108*/ 	.word	0x00000570


	//   ....[1]....
        /*010c*/ 	.word	0x00001070


	//   ....[2]....
        /*0110*/ 	.word	0x00002590


	//   ....[3]....
        /*0114*/ 	.word	0x00003920


	//----- nvinfo : EIATTR_CRS_STACK_SIZE
	.align		4
.L_1077:
        /*0118*/ 	.byte	0x04, 0x1e
        /*011a*/ 	.short	(.L_1079 - .L_1078)
.L_1078:
        /*011c*/ 	.word	0x00000000


	//----- nvinfo : EIATTR_CBANK_PARAM_SIZE
	.align		4
.L_1079:
        /*0120*/ 	.byte	0x03, 0x19
        /*0122*/ 	.short	0x0c30


	//----- nvinfo : EIATTR_PARAM_CBANK
	.align		4
        /*0124*/ 	.byte	0x04, 0x0a
        /*0126*/ 	.short	(.L_1081 - .L_1080)
	.align		4
.L_1080:
        /*0128*/ 	.word	index@(.nv.constant0._Z25multi_tensor_apply_kernelI18TensorListMetadataILi5EE25DistAdamCapturableFunctorIN3c104HalfES4_NS3_8BFloat16EEJPfffPiifS7_10adamMode_tfEEvlPViT_T0_DpT1_)
        /*012c*/ 	.short	0x0380
        /*012e*/ 	.short	0x0c30


	//----- nvinfo : EIATTR_SW_WAR
	.align		4
.L_1081:
        /*0130*/ 	.byte	0x04, 0x36
        /*0132*/ 	.short	(.L_1083 - .L_1082)
.L_1082:
        /*0134*/ 	.word	0x00000008
.L_1083:


//--------------------- .nv.info._Z25multi_tensor_apply_kernelI18TensorListMetadataILi5EE25DistAdamCapturableFunctorIN3c104HalfES4_S4_EJPfffPiifS6_10adamMode_tfEEvlPViT_T0_DpT1_ --------------------------
	.section	.nv.info._Z25multi_tensor_apply_kernelI18TensorListMetadataILi5EE25DistAdamCapturableFunctorIN3c104HalfES4_S4_EJPfffPiifS6_10adamMode_tfEEvlPViT_T0_DpT1_,"",@"SHT_CUDA_INFO"
	.sectionflags	@""
	.align	4


	//----- nvinfo : EIATTR_CUDA_API_VERSION
	.align		4
        /*0000*/ 	.byte	0x04, 0x37
        /*0002*/ 	.short	(.L_1085 - .L_1084)
.L_1084:
        /*0004*/ 	.word	0x00000082


	//----- nvinfo : EIATTR_KPARAM_INFO
	.align		4
.L_1085:
        /*0008*/ 	.byte	0x04, 0x17
        /*000a*/ 	.short	(.L_1087 - .L_1086)
.L_1086:
        /*000c*/ 	.word	0x00000000
        /*0010*/ 	.short	0x000c
        /*0012*/ 	.short	0x0c2c
        /*0014*/ 	.byte	0x00, 0xf0, 0x11, 0x00


	//----- nvinfo : EIATTR_KPARAM_INFO
	.align		4
.L_1087:
        /*0018*/ 	.byte	0x04, 0x17
        /*001a*/ 	.short	(.L_1089 - .L_1088)
.L_1088:
        /*001c*/ 	.word	0x00000000
        /*0020*/ 	.short	0x000b
        /*0022*/ 	.short	0x0c28
        /*0024*/ 	.byte	0x00, 0xf0, 0x11, 0x00


	//----- nvinfo : EIATTR_KPARAM_INFO
	.align		4
.L_1089:
        /*0028*/ 	.byte	0x04, 0x17
        /*002a*/ 	.short	(.L_1091 - .L_1090)
.L_1090:
        /*002c*/ 	.word	0x00000000
        /*0030*/ 	.short	0x000a
        /*0032*/ 	.short	0x0c20
        /*0034*/ 	.byte	0x00, 0xf5, 0x21, 0x00


	//----- nvinfo : EIATTR_KPARAM_INFO
	.align		4
.L_1091:
        /*0038*/ 	.byte	0x04, 0x17
        /*003a*/ 	.short	(.L_1093 - .L_1092)
.L_1092:
        /*003c*/ 	.word	0x00000000
        /*0040*/ 	.short	0x0009
        /*0042*/ 	.short	0x0c1c
        /*0044*/ 	.byte	0x00, 0xf0, 0x11, 0x00


	//----- nvinfo : EIATTR_KPARAM_INFO
	.align		4
.L_1093:
        /*0048*/ 	.byte	0x04, 0x17
        /*004a*/ 	.short	(.L_1095 - .L_1094)
.L_1094:
        /*004c*/ 	.word	0x00000000
        /*0050*/ 	.short	0x0008
        /*0052*/ 	.short	0x0c18
        /*0054*/ 	.byte	0x00, 0xf0, 0x11, 0x00


	//----- nvinfo : EIATTR_KPARAM_INFO
	.align		4
.L_1095:
        /*0058*/ 	.byte	0x04, 0x17
        /*005a*/ 	.short	(.L_1097 - .L_1096)
.L_1096:
        /*005c*/ 	.word	0x00000000
        /*0060*/ 	.short	0x0007
        /*0062*/ 	.short	0x0c10
        /*0064*/ 	.byte	0x00, 0xf5, 0x21, 0x00


	//----- nvinfo : EIATTR_KPARAM_INFO
	.align		4
.L_1097:
        /*0068*/ 	.byte	0x04, 0x17
        /*006a*/ 	.short	(.L_1099 - .L_1098)
.L_1098:
        /*006c*/ 	.word	0x00000000
        /*0070*/ 	.short	0x0006
        /*0072*/ 	.short	0x0c0c
        /*0074*/ 	.byte	0x00, 0xf0, 0x11, 0x00


	//----- nvinfo : EIATTR_KPARAM_INFO
	.align		4
.L_1099:
        /*0078*/ 	.byte	0x04, 0x17
        /*007a*/ 	.short	(.L_1101 - .L_1100)
.L_1100:
        /*007c*/ 	.word	0x00000000
        /*0080*/ 	.short	0x0005
        /*0082*/ 	.short	0x0c08
        /*0084*/ 	.byte	0x00, 0xf0, 0x11, 0x00


	//----- nvinfo : EIATTR_KPARAM_INFO
	.align		4
.L_1101:
        /*0088*/ 	.byte	0x04, 0x17
        /*008a*/ 	.short	(.L_1103 - .L_1102)
.L_1102:
        /*008c*/ 	.word	0x00000000
        /*0090*/ 	.short	0x0004
        /*0092*/ 	.short	0x0c00
        /*0094*/ 	.byte	0x00, 0xf5, 0x21, 0x00


	//----- nvinfo : EIATTR_KPARAM_INFO
	.align		4
.L_1103:
        /*0098*/ 	.byte	0x04, 0x17
        /*009a*/ 	.short	(.L_1105 - .L_1104)
.L_1104:
        /*009c*/ 	.word	0x00000000
        /*00a0*/ 	.short	0x0003
        /*00a2*/ 	.short	0x0bf8
        /*00a4*/ 	.byte	0x00, 0xf0, 0x05, 0x00


	//----- nvinfo : EIATTR_KPARAM_INFO
	.align		4
.L_1105:
        /*00a8*/ 	.byte	0x04, 0x17
        /*00aa*/ 	.short	(.L_1107 - .L_1106)
.L_1106:
        /*00ac*/ 	.word	0x00000000
        /*00b0*/ 	.short	0x0002
        /*00b2*/ 	.short	0x0010
        /*00b4*/ 	.byte	0x00, 0xf0, 0xa1, 0x2f


	//----- nvinfo : EIATTR_KPARAM_INFO
	.align		4
.L_1107:
        /*00b8*/ 	.byte	0x04, 0x17
        /*00ba*/ 	.short	(.L_1109 - .L_1108)
.L_1108:
        /*00bc*/ 	.word	0x00000000
        /*00c0*/ 	.short	0x0001
        /*00c2*/ 	.short	0x0008
        /*00c4*/ 	.byte	0x00, 0xf5, 0x21, 0x00


	//----- nvinfo : EIATTR_KPARAM_INFO
	.align		4
.L_1109:
        /*00c8*/ 	.byte	0x04, 0x17
        /*00ca*/ 	.short	(.L_1111 - .L_1110)
.L_1110:
        /*00cc*/ 	.word	0x00000000
        /*00d0*/ 	.short	0x0000
        /*00d2*/ 	.short	0x0000
        /*00d4*/ 	.byte	0x00, 0xf0, 0x21, 0x00


	//----- nvinfo : EIATTR_SPARSE_MMA_MASK
	.align		4
.L_1111:
        /*00d8*/ 	.byte	0x03, 0x50
        /*00da*/ 	.short	0x0000


	//----- nvinfo : EIATTR_MAXREG_COUNT
	.align		4
        /*00dc*/ 	.byte	0x03, 0x1b
        /*00de*/ 	.short	0x00ff


	//----- nvinfo : EIATTR_EXTERNS
	.align		4
        /*00e0*/ 	.byte	0x04, 0x0f
        /*00e2*/ 	.short	(.L_1113 - .L_1112)


	//   ....[0]....
	.align		4
.L_1112:
        /*00e4*/ 	.word	index@(__assertfail)


	//----- nvinfo : EIATTR_MERCURY_ISA_VERSION
	.align		4
.L_1113:
        /*00e8*/ 	.byte	0x03, 0x5f
        /*00ea*/ 	.short	0x0101


	//----- nvinfo : EIATTR_VRC_CTA_INIT_COUNT
	.align		4
        /*00ec*/ 	.byte	0x02, 0x4a
	.zero		1
	.zero		1


	//----- nvinfo : EIATTR_SYSCALL_OFFSETS
	.align		4
        /*00f0*/ 	.byte	0x04, 0x46
        /*00f2*/ 	.short	(.L_1115 - .L_1114)


	//   ....[0]....
.L_1114:
        /*00f4*/ 	.word	0x00000140


	//   ....[1]....
        /*00f8*/ 	.word	0x00000280


	//   ....[2]....
        /*00fc*/ 	.word	0x000003c0


	//   ....[3]....
        /*0100*/ 	.word	0x00000510


	//----- nvinfo : EIATTR_EXIT_INSTR_OFFSETS
	.align		4
.L_1115:
        /*0104*/ 	.byte	0x04, 0x1c
        /*0106*/ 	.short	(.L_1117 - .L_1116)


	//   ....[0]....
.L_1116:
        /*0108*/ 	.word	0x00000570


	//   ....[1]....
        /*010c*/ 	.word	0x000010b0


	//   ....[2]....
        /*0110*/ 	.word	0x000024e0


	//   ....[3]....
        /*0114*/ 	.word	0x00003710


	//----- nvinfo : EIATTR_CRS_STACK_SIZE
	.align		4
.L_1117:
        /*0118*/ 	.byte	0x04, 0x1e
        /*011a*/ 	.short	(.L_1119 - .L_1118)
.L_1118:
        /*011c*/ 	.word	0x00000000


	//----- nvinfo : EIATTR_CBANK_PARAM_SIZE
	.align		4
.L_1119:
        /*0120*/ 	.byte	0x03, 0x19
        /*0122*/ 	.short	0x0c30


	//----- nvinfo : EIATTR_PARAM_CBANK
	.align		4
        /*0124*/ 	.byte	0x04, 0x0a
        /*0126*/ 	.short	(.L_1121 - .L_1120)
	.align		4
.L_1120:
        /*0128*/ 	.word	index@(.nv.constant0._Z25multi_tensor_apply_kernelI18TensorListMetadataILi5EE25DistAdamCapturableFunctorIN3c104HalfES4_S4_EJPfffPiifS6_10adamMode_tfEEvlPViT_T0_DpT1_)
        /*012c*/ 	.short	0x0380
        /*012e*/ 	.short	0x0c30


	//----- nvinfo : EIATTR_SW_WAR
	.align		4
.L_1121:
        /*0130*/ 	.byte	0x04, 0x36
        /*0132*/ 	.short	(.L_1123 - .L_1122)
.L_1122:
        /*0134*/ 	.word	0x00000008
.L_1123:


//--------------------- .nv.info._Z25multi_tensor_apply_kernelI18TensorListMetadataILi5EE25DistAdamCapturableFunctorIN3c104HalfES4_fEJPfffPiifS6_10adamMode_tfEEvlPViT_T0_DpT1_ --------------------------
	.section	.nv.info._Z25multi_tensor_apply_kernelI18TensorListMetadataILi5EE25DistAdamCapturableFunctorIN3c104HalfES4_fEJPfffPiifS6_10adamMode_tfEEvlPViT_T0_DpT1_,"",@"SHT_CUDA_INFO"
	.sectionflags	@""
	.align	4


	//----- nvinfo : EIATTR_CUDA_API_VERSION
	.align		4
        /*0000*/ 	.byte	0x04, 0x37
        /*0002*/ 	.short	(.L_1125 - .L_1124)
.L_1124:
        /*0004*/ 	.word	0x00000082


	//----- nvinfo : EIATTR_KPARAM_INFO
	.align		4
.L_1125:
        /*0008*/ 	.byte	0x04, 0x17
        /*000a*/ 	.short	(.L_1127 - .L_1126)
.L_1126:
        /*000c*/ 	.word	0x00000000
        /*0010*/ 	.short	0x000c
        /*0012*/ 	.short	0x0c2c
        /*0014*/ 	.byte	0x00, 0xf0, 0x11, 0x00


	//----- nvinfo : EIATTR_KPARAM_INFO
	.align		4
.L_1127:
        /*0018*/ 	.byte	0x04, 0x17
        /*001a*/ 	.short	(.L_1129 - .L_1128)
.L_1128:
        /*001c*/ 	.word	0x00000000
        /*0020*/ 	.short	0x000b
        /*0022*/ 	.short	0x0c28
        /*0024*/ 	.byte	0x00, 0xf0, 0x11, 0x00


	//----- nvinfo : EIATTR_KPARAM_INFO
	.align		4
.L_1129:
        /*0028*/ 	.byte	0x04, 0x17
        /*002a*/ 	.short	(.L_1131 - .L_1130)
.L_1130:
        /*002c*/ 	.word	0x00000000
        /*0030*/ 	.short	0x000a
        /*0032*/ 	.short	0x0c20
        /*0034*/ 	.byte	0x00, 0xf5, 0x21, 0x00


	//----- nvinfo : EIATTR_KPARAM_INFO
	.align		4
.L_1131:
        /*0038*/ 	.byte	0x04, 0x17
        /*003a*/ 	.short	(.L_1133 - .L_1132)
.L_1132:
        /*003c*/ 	.word	0x00000000
        /*0040*/ 	.short	0x0009
        /*0042*/ 	.short	0x0c1c
        /*0044*/ 	.byte	0x00, 0xf0, 0x11, 0x00


	//----- nvinfo : EIATTR_KPARAM_INFO
	.align		4
.L_1133:
        /*0048*/ 	.byte	0x04, 0x17
        /*004a*/ 	.short	(.L_1135 - .L_1134)
.L_1134:
        /*004c*/ 	.word	0x00000000
        /*0050*/ 	.short	0x0008
        /*0052*/ 	.short	0x0c18
        /*0054*/ 	.byte	0x00, 0xf0, 0x11, 0x00


	//----- nvinfo : EIATTR_KPARAM_INFO
	.align		4
.L_1135:
        /*0058*/ 	.byte	0x04, 0x17
        /*005a*/ 	.short	(.L_1137 - .L_1136)
.L_1136:
        /*005c*/ 	.word	0x00000000
        /*0060*/ 	.short	0x0007
        /*0062*/ 	.short	0x0c10
        /*0064*/ 	.byte	0x00, 0xf5, 0x21, 0x00


	//----- nvinfo : EIATTR_KPARAM_INFO
	.align		4
.L_1137:
        /*0068*/ 	.byte	0x04, 0x17
        /*006a*/ 	.short	(.L_1139 - .L_1138)
.L_1138:
        /*006c*/ 	.word	0x00000000
        /*0070*/ 	.short	0x0006
        /*0072*/ 	.short	0x0c0c
        /*0074*/ 	.byte	0x00, 0xf0, 0x11, 0x00


	//----- nvinfo : EIATTR_KPARAM_INFO
	.align		4
.L_1139:
        /*0078*/ 	.byte	0x04, 0x17
        /*007a*/ 	.short	(.L_1141 - .L_1140)
.L_1140:
        /*007c*/ 	.word	0x00000000
        /*0080*/ 	.short	0x0005
        /*0082*/ 	.short	0x0c08
        /*0084*/ 	.byte	0x00, 0xf0, 0x11, 0x00


	//----- nvinfo : EIATTR_KPARAM_INFO
	.align		4
.L_1141:
        /*0088*/ 	.byte	0x04, 0x17
        /*008a*/ 	.short	(.L_1143 - .L_1142)
.L_1142:
        /*008c*/ 	.word	0x00000000
        /*0090*/ 	.short	0x0004
        /*0092*/ 	.short	0x0c00
        /*0094*/ 	.byte	0x00, 0xf5, 0x21, 0x00


	//----- nvinfo : EIATTR_KPARAM_INFO
	.align		4
.L_1143:
        /*0098*/ 	.byte	0x04, 0x17
        /*009a*/ 	.short	(.L_1145 - .L_1144)
.L_1144:
        /*009c*/ 	.word	0x00000000
        /*00a0*/ 	.short	0x0003
        /*00a2*/ 	.short	0x0bf8
        /*00a4*/ 	.byte	0x00, 0xf0, 0x05, 0x00


	//----- nvinfo : EIATTR_KPARAM_INFO
	.align		4
.L_1145:
        /*00a8*/ 	.byte	0x04, 0x17
        /*00aa*/ 	.short	(.L_1147 - .L_1146)
.L_1146:
        /*00ac*/ 	.word	0x00000000
        /*00b0*/ 	.short	0x0002
        /*00b2*/ 	.short	0x0010
        /*00b4*/ 	.byte	0x00, 0xf0, 0xa1, 0x2f


	//----- nvinfo : EIATTR_KPARAM_INFO
	.align		4
.L_1147:
        /*00b8*/ 	.byte	0x04, 0x17
        /*00ba*/ 	.short	(.L_1149 - .L_1148)
.L_1148:
        /*00bc*/ 	.word	0x00000000
        /*00c0*/ 	.short	0x0001
        /*00c2*/ 	.short	0x0008
        /*00c4*/ 	.byte	0x00, 0xf5, 0x21, 0x00


	//----- nvinfo : EIATTR_KPARAM_INFO
	.align		4
.L_1149:
        /*00c8*/ 	.byte	0x04, 0x17
        /*00ca*/ 	.short	(.L_1151 - .L_1150)
.L_1150:
        /*00cc*/ 	.word	0x00000000
        /*00d0*/ 	.short	0x0000
        /*00d2*/ 	.short	0x0000
        /*00d4*/ 	.byte	0x00, 0xf0, 0x21, 0x00


	//----- nvinfo : EIATTR_SPARSE_MMA_MASK
	.align		4
.L_1151:
        /*00d8*/ 	.byte	0x03, 0x50
        /*00da*/ 	.short	0x0000


	//----- nvinfo : EIATTR_MAXREG_COUNT
	.align		4
        /*00dc*/ 	.byte	0x03, 0x1b
        /*00de*/ 	.short	0x00ff


	//----- nvinfo : EIATTR_EXTERNS
	.align		4
        /*00e0*/ 	.byte	0x04, 0x0f
        /*00e2*/ 	.short	(.L_1153 - .L_1152)


	//   ....[0]....
	.align		4
.L_1152:
        /*00e4*/ 	.word	index@(__assertfail)


	//----- nvinfo : EIATTR_MERCURY_ISA_VERSION
	.align		4
.L_1153:
        /*00e8*/ 	.byte	0x03, 0x5f
        /*00ea*/ 	.short	0x0101


	//----- nvinfo : EIATTR_VRC_CTA_INIT_COUNT
	.align		4
        /*00ec*/ 	.byte	0x02, 0x4a
	.zero		1
	.zero		1


	//----- nvinfo : EIATTR_SYSCALL_OFFSETS
	.align		4
        /*00f0*/ 	.byte	0x04, 0x46
        /*00f2*/ 	.short	(.L_1155 - .L_1154)


	//   ....[0]....
.L_1154:
        /*00f4*/ 	.word	0x00000140


	//   ....[1]....
        /*00f8*/ 	.word	0x00000280


	//   ....[2]....
        /*00fc*/ 	.word	0x000003c0


	//   ....[3]....
        /*0100*/ 	.word	0x00000510


	//----- nvinfo : EIATTR_EXIT_INSTR_OFFSETS
	.align		4
.L_1155:
        /*0104*/ 	.byte	0x04, 0x1c
        /*0106*/ 	.short	(.L_1157 - .L_1156)


	//   ....[0]....
.L_1156:
        /*0108*/ 	.word	0x00000570


	//   ....[1]....
        /*010c*/ 	.word	0x00001080


	//   ....[2]....
        /*0110*/ 	.word	0x00002520


	//   ....[3]....
        /*0114*/ 	.word	0x00003820


	//----- nvinfo : EIATTR_CRS_STACK_SIZE
	.align		4
.L_1157:
        /*0118*/ 	.byte	0x04, 0x1e
        /*011a*/ 	.short	(.L_1159 - .L_1158)
.L_1158:
        /*011c*/ 	.word	0x00000000


	//----- nvinfo : EIATTR_CBANK_PARAM_SIZE
	.align		4
.L_1159:
        /*0120*/ 	.byte	0x03, 0x19
        /*0122*/ 	.short	0x0c30


	//----- nvinfo : EIATTR_PARAM_CBANK
	.align		4
        /*0124*/ 	.byte	0x04, 0x0a
        /*0126*/ 	.short	(.L_1161 - .L_1160)
	.align		4
.L_1160:
        /*0128*/ 	.word	index@(.nv.constant0._Z25multi_tensor_apply_kernelI18TensorListMetadataILi5EE25DistAdamCapturableFunctorIN3c104HalfES4_fEJPfffPiifS6_10adamMode_tfEEvlPViT_T0_DpT1_)
        /*012c*/ 	.short	0x0380
        /*012e*/ 	.short	0x0c30


	//----- nvinfo : EIATTR_SW_WAR
	.align		4
.L_1161:
        /*0130*/ 	.byte	0x04, 0x36
        /*0132*/ 	.short	(.L_1163 - .L_1162)
.L_1162:
        /*0134*/ 	.word	0x00000008
.L_1163:


//--------------------- .nv.info._Z25multi_tensor_apply_kernelI18TensorListMetadataILi5EE25DistAdamCapturableFunctorIN3c104HalfEfNS3_8BFloat16EEJPfffPiifS7_10adamMode_tfEEvlPViT_T0_DpT1_ --------------------------
	.section	.nv.info._Z25multi_tensor_apply_kernelI18TensorListMetadataILi5EE25DistAdamCapturableFunctorIN3c104HalfEfNS3_8BFloat16EEJPfffPiifS7_10adamMode_tfEEvlPViT_T0_DpT1_,"",@"SHT_CUDA_INFO"
	.sectionflags	@""
	.align	4


	//----- nvinfo : EIATTR_CUDA_API_VERSION
	.align		4
        /*0000*/ 	.byte	0x04, 0x37
        /*0002*/ 	.short	(.L_1165 - .L_1164)
.L_1164:
        /*0004*/ 	.word	0x00000082


	//----- nvinfo : EIATTR_KPARAM_INFO
	.align		4
.L_1165:
        /*0008*/ 	.byte	0x04, 0x17
        /*000a*/ 	.short	(.L_1167 - .L_1166)
.L_1166:
        /*000c*/ 	.word	0x00000000
        /*0010*/ 	.short	0x000c
        /*0012*/ 	.short	0x0c2c
        /*0014*/ 	.byte	0x00, 0xf0, 0x11, 0x00


	//----- nvinfo : EIATTR_KPARAM_INFO
	.align		4
.L_1167:
        /*0018*/ 	.byte	0x04, 0x17
        /*001a*/ 	.short	(.L_1169 - .L_1168)
.L_1168:
        /*001c*/ 	.word	0x00000000
        /*0020*/ 	.short	0x000b
        /*0022*/ 	.short	0x0c28
        /*0024*/ 	.byte	0x00, 0xf0, 0x11, 0x00


	//----- nvinfo : EIATTR_KPARAM_INFO
	.align		4
.L_1169:
        /*0028*/ 	.byte	0x04, 0x17
        /*002a*/ 	.short	(.L_1171 - .L_1170)
.L_1170:
        /*002c*/ 	.word	0x00000000
        /*0030*/ 	.short	0x000a
        /*0032*/ 	.short	0x0c20
        /*0034*/ 	.byte	0x00, 0xf5, 0x21, 0x00


	//----- nvinfo : EIATTR_KPARAM_INFO
	.align		4
.L_1171:
        /*0038*/ 	.byte	0x04, 0x17
        /*003a*/ 	.short	(.L_1173 - .L_1172)
.L_1172:
        /*003c*/ 	.word	0x00000000
        /*0040*/ 	.short	0x0009
        /*0042*/ 	.short	0x0c1c
        /*0044*/ 	.byte	0x00, 0xf0, 0x11, 0x00


	//----- nvinfo : EIATTR_KPARAM_INFO
	.align		4
.L_1173:
        /*0048*/ 	.byte	0x04, 0x17
        /*004a*/ 	.short	(.L_1175 - .L_1174)
.L_1174:
        /*004c*/ 	.word	0x00000000
        /*0050*/ 	.short	0x0008
        /*0052*/ 	.short	0x0c18
        /*0054*/ 	.byte	0x00, 0xf0, 0x11, 0x00


	//----- nvinfo : EIATTR_KPARAM_INFO
	.align		4
.L_1175:
        /*0058*/ 	.byte	0x04, 0x17
        /*005a*/ 	.short	(.L_1177 - .L_1176)
.L_1176:
        /*005c*/ 	.word	0x00000000
        /*0060*/ 	.short	0x0007
        /*0062*/ 	.short	0x0c10
        /*0064*/ 	.byte	0x00, 0xf5, 0x21, 0x00


	//----- nvinfo : EIATTR_KPARAM_INFO
	.align		4
.L_1177:
        /*0068*/ 	.byte	0x04, 0x17
        /*006a*/ 	.short	(.L_1179 - .L_1178)
.L_1178:
        /*006c*/ 	.word	0x00000000
        /*0070*/ 	.short	0x0006
        /*0072*/ 	.short	0x0c0c
        /*0074*/ 	.byte	0x00, 0xf0, 0x11, 0x00


	//----- nvinfo : EIATTR_KPARAM_INFO
	.align		4
.L_1179:
        /*0078*/ 	.byte	0x04, 0x17
        /*007a*/ 	.short	(.L_1181 - .L_1180)
.L_1180:
        /*007c*/ 	.word	0x00000000
        /*0080*/ 	.short	0x0005
        /*0082*/ 	.short	0x0c08
        /*0084*/ 	.byte	0x00, 0xf0, 0x11, 0x00


	//----- nvinfo : EIATTR_KPARAM_INFO
	.align		4
.L_1181:
        /*0088*/ 	.byte	0x04, 0x17
        /*008a*/ 	.short	(.L_1183 - .L_1182)
.L_1182:
        /*008c*/ 	.word	0x00000000
        /*0090*/ 	.short	0x0004
        /*0092*/ 	.short	0x0c00
        /*0094*/ 	.byte	0x00, 0xf5, 0x21, 0x00


	//----- nvinfo : EIATTR_KPARAM_INFO
	.align		4
.L_1183:
        /*0098*/ 	.byte	0x04, 0x17
        /*009a*/ 	.short	(.L_1185 - .L_1184)
.L_1184:
        /*009c*/ 	.word	0x00000000
        /*00a0*/ 	.short	0x0003
        /*00a2*/ 	.short	0x0bf8
        /*00a4*/ 	.byte	0x00, 0xf0, 0x05, 0x00


	//----- nvinfo : EIATTR_KPARAM_INFO
	.align		4
.L_1185:
        /*00a8*/ 	.byte	0x04, 0x17
        /*00aa*/ 	.short	(.L_1187 - .L_1186)
.L_1186:
        /*00ac*/ 	.word	0x00000000
        /*00b0*/ 	.short	0x0002
        /*00b2*/ 	.short	0x0010
        /*00b4*/ 	.byte	0x00, 0xf0, 0xa1, 0x2f


	//----- nvinfo : EIATTR_KPARAM_INFO
	.align		4
.L_1187:
        /*00b8*/ 	.byte	0x04, 0x17
        /*00ba*/ 	.short	(.L_1189 - .L_1188)
.L_1188:
        /*00bc*/ 	.word	0x00000000
        /*00c0*/ 	.short	0x0001
        /*00c2*/ 	.short	0x0008
        /*00c4*/ 	.byte	0x00, 0xf5, 0x21, 0x00


	//----- nvinfo : EIATTR_KPARAM_INFO
	.align		4
.L_1189:
        /*00c8*/ 	.byte	0x04, 0x17
        /*00ca*/ 	.short	(.L_1191 - .L_1190)
.L_1190:
        /*00cc*/ 	.word	0x00000000
        /*00d0*/ 	.short	0x0000
        /*00d2*/ 	.short	0x0000
        /*00d4*/ 	.byte	0x00, 0xf0, 0x21, 0x00


	//----- nvinfo : EIATTR_SPARSE_MMA_MASK
	.align		4
.L_1191:
        /*00d8*/ 	.byte	0x03, 0x50
        /*00da*/ 	.short	0x0000


	//----- nvinfo : EIATTR_MAXREG_COUNT
	.align		4
        /*00dc*/ 	.byte	0x03, 0x1b
        /*00de*/ 	.short	0x00ff


	//----- nvinfo : EIATTR_EXTERNS
	.align		4
        /*00e0*/ 	.byte	0x04, 0x0f
        /*00e2*/ 	.short	(.L_1193 - .L_1192)


	//   ....[0]....
	.align		4
.L_1192:
        /*00e4*/ 	.word	index@(__assertfail)


	//----- nvinfo : EIATTR_MERCURY_ISA_VERSION
	.align		4
.L_1193:
        /*00e8*/ 	.byte	0x03, 0x5f
        /*00ea*/ 	.short	0x0101


	//----- nvinfo : EIATTR_VRC_CTA_INIT_COUNT
	.align		4
        /*00ec*/ 	.byte	0x02, 0x4a
	.zero		1
	.zero		1


	//----- nvinfo : EIATTR_SYSCALL_OFFSETS
	.align		4
        /*00f0*/ 	.byte	0x04, 0x46
        /*00f2*/ 	.short	(.L_1195 - .L_1194)


	//   ....[0]....
.L_1194:
        /*00f4*/ 	.word	0x00000140


	//   ....[1]....
        /*00f8*/ 	.word	0x00000280


	//   ....[2]....
        /*00fc*/ 	.word	0x000003c0


	//   ....[3]....
        /*0100*/ 	.word	0x00000510


	//----- nvinfo : EIATTR_EXIT_INSTR_OFFSETS
	.align		4
.L_1195:
        /*0104*/ 	.byte	0x04, 0x1c
        /*0106*/ 	.short	(.L_1197 - .L_1196)


	//   ....[0]....
.L_1196:
        /*0108*/ 	.word	0x00000570


	//   ....[1]....
        /*010c*/ 	.word	0x00001070


	//   ....[2]....
        /*0110*/ 	.word	0x00002550


	//   ....[3]....
        /*0114*/ 	.word	0x00003800


	//----- nvinfo : EIATTR_CRS_STACK_SIZE
	.align		4
.L_1197:
        /*0118*/ 	.byte	0x04, 0x1e
        /*011a*/ 	.short	(.L_1199 - .L_1198)
.L_1198:
        /*011c*/ 	.word	0x00000000


	//----- nvinfo : EIATTR_CBANK_PARAM_SIZE
	.align		4
.L_1199:
        /*0120*/ 	.byte	0x03, 0x19
        /*0122*/ 	.short	0x0c30


	//----- nvinfo : EIATTR_PARAM_CBANK
	.align		4
        /*0124*/ 	.byte	0x04, 0x0a
        /*0126*/ 	.short	(.L_1201 - .L_1200)
	.align		4
.L_1200:
        /*0128*/ 	.word	index@(.nv.constant0._Z25multi_tensor_apply_kernelI18TensorListMetadataILi5EE25DistAdamCapturableFunctorIN3c104HalfEfNS3_8BFloat16EEJPfffPiifS7_10adamMode_tfEEvlPViT_T0_DpT1_)
        /*012c*/ 	.short	0x0380
        /*012e*/ 	.short	0x0c30


	//----- nvinfo : EIATTR_SW_WAR
	.align		4
.L_1201:
        /*0130*/ 	.byte	0x04, 0x36
        /*0132*/ 	.short	(.L_1203 - .L_1202)
.L_1202:
        /*0134*/ 	.word	0x00000008
.L_1203:


//--------------------- .nv.info._Z25multi_tensor_apply_kernelI18TensorListMetadataILi5EE25DistAdamCapturableFunctorIN3c104HalfEfS4_EJPfffPiifS6_10adamMode_tfEEvlPViT_T0_DpT1_ --------------------------
	.section	.nv.info._Z25multi_tensor_apply_kernelI18TensorListMetadataILi5EE25DistAdamCapturableFunctorIN3c104HalfEfS4_EJPfffPiifS6_10adamMode_tfEEvlPViT_T0_DpT1_,"",@"SHT_CUDA_INFO"
	.sectionflags	@""
	.align	4


	//----- nvinfo : EIATTR_CUDA_API_VERSION
	.align		4
        /*0000*/ 	.byte	0x04, 0x37
        /*0002*/ 	.short	(.L_1205 - .L_1204)
.L_1204:
        /*0004*/ 	.word	0x00000082


	//----- nvinfo : EIATTR_KPARAM_INFO
	.align		4
.L_1205:
        /*0008*/ 	.byte	0x04, 0x17
        /*000a*/ 	.short	(.L_1207 - .L_1206)
.L_1206:
        /*000c*/ 	.word	0x00000000
        /*0010*/ 	.short	0x000c
        /*0012*/ 	.short	0x0c2c
        /*0014*/ 	.byte	0x00, 0xf0, 0x11, 0x00


	//----- nvinfo : EIATTR_KPARAM_INFO
	.align		4
.L_1207:
        /*0018*/ 	.byte	0x04, 0x17
        /*001a*/ 	.short	(.L_1209 - .L_1208)
.L_1208:
        /*001c*/ 	.word	0x00000000
        /*0020*/ 	.short	0x000b
        /*0022*/ 	.short	0x0c28
        /*0024*/ 	.byte	0x00, 0xf0, 0x11, 0x00


	//----- nvinfo : EIATTR_KPARAM_INFO
	.align		4
.L_1209:
        /*0028*/ 	.byte	0x04, 0x17
        /*002a*/ 	.short	(.L_1211 - .L_1210)
.L_1210:
        /*002c*/ 	.word	0x00000000
        /*0030*/ 	.short	0x000a
        /*0032*/ 	.short	0x0c20
        /*0034*/ 	.byte	0x00, 0xf5, 0x21, 0x00


	//----- nvinfo : EIATTR_KPARAM_INFO
	.align		4
.L_1211:
        /*0038*/ 	.byte	0x04, 0x17
        /*003a*/ 	.short	(.L_1213 - .L_1212)
.L_1212:
        /*003c*/ 	.word	0x00000000
        /*0040*/ 	.short	0x0009
        /*0042*/ 	.short	0x0c1c
        /*0044*/ 	.byte	0x00, 0xf0, 0x11, 0x00


	//----- nvinfo : EIATTR_KPARAM_INFO
	.align		4
.L_1213:
        /*0048*/ 	.byte	0x04, 0x17
        /*004a*/ 	.short	(.L_1215 - .L_1214)
.L_1214:
        /*004c*/ 	.word	0x00000000
        /*0050*/ 	.short	0x0008
        /*0052*/ 	.short	0x0c18
        /*0054*/ 	.byte	0x00, 0xf0, 0x11, 0x00


	//----- nvinfo : EIATTR_KPARAM_INFO
	.align		4
.L_1215:
        /*0058*/ 	.byte	0x04, 0x17
        /*005a*/ 	.short	(.L_1217 - .L_1216)
.L_1216:
        /*005c*/ 	.word	0x00000000
        /*0060*/ 	.short	0x0007
        /*0062*/ 	.short	0x0c10
        /*0064*/ 	.byte	0x00, 0xf5, 0x21, 0x00


	//----- nvinfo : EIATTR_KPARAM_INFO
	.align		4
.L_1217:
        /*0068*/ 	.byte	0x04, 0x17
        /*006a*/ 	.short	(.L_1219 - .L_1218)
.L_1218:
        /*006c*/ 	.word	0x00000000
        /*0070*/ 	.short	0x0006
        /*0072*/ 	.short	0x0c0c
        /*0074*/ 	.byte	0x00, 0xf0, 0x11, 0x00


	//----- nvinfo : EIATTR_KPARAM_INFO
	.align		4
.L_1219:
        /*0078*/ 	.byte	0x04, 0x17
        /*007a*/ 	.short	(.L_1221 - .L_1220)
.L_1220:
        /*007c*/ 	.word	0x00000000
        /*0080*/ 	.short	0x0005
        /*0082*/ 	.short	0x0c08
        /*0084*/ 	.byte	0x00, 0xf0, 0x11, 0x00


	//----- nvinfo : EIATTR_KPARAM_INFO
	.align		4
.L_1221:
        /*0088*/ 	.byte	0x04, 0x17
        /*008a*/ 	.short	(.L_1223 - .L_1222)
.L_1222:
        /*008c*/ 	.word	0x00000000
        /*0090*/ 	.short	0x0004
        /*0092*/ 	.short	0x0c00
        /*0094*/ 	.byte	0x00, 0xf5, 0x21, 0x00


	//----- nvinfo : EIATTR_KPARAM_INFO
	.align		4
.L_1223:
        /*0098*/ 	.byte	0x04, 0x17
        /*009a*/ 	.short	(.L_1225 - .L_1224)
.L_1224:
        /*009c*/ 	.word	0x00000000
        /*00a0*/ 	.short	0x0003
        /*00a2*/ 	.short	0x0bf8
        /*00a4*/ 	.byte	0x00, 0xf0, 0x05, 0x00


	//----- nvinfo : EIATTR_KPARAM_INFO
	.align		4
.L_1225:
        /*00a8*/ 	.byte	0x04, 0x17
        /*00aa*/ 	.short	(.L_1227 - .L_1226)
.L_1226:
        /*00ac*/ 	.word	0x00000000
        /*00b0*/ 	.short	0x0002
        /*00b2*/ 	.short	0x0010
        /*00b4*/ 	.byte	0x00, 0xf0, 0xa1, 0x2f


	//----- nvinfo : EIATTR_KPARAM_INFO
	.align		4
.L_1227:
        /*00b8*/ 	.byte	0x04, 0x17
        /*00ba*/ 	.short	(.L_1229 - .L_1228)
.L_1228:
        /*00bc*/ 	.word	0x00000000
        /*00c0*/ 	.short	0x0001
        /*00c2*/ 	.short	0x0008
        /*00c4*/ 	.byte	0x00, 0xf5, 0x21, 0x00


	//----- nvinfo : EIATTR_KPARAM_INFO
	.align		4
.L_1229:
        /*00c8*/ 	.byte	0x04, 0x17
        /*00ca*/ 	.short	(.L_1231 - .L_1230)
.L_1230:
        /*00cc*/ 	.word	0x00000000
        /*00d0*/ 	.short	0x0000
        /*00d2*/ 	.short	0x0000
        /*00d4*/ 	.byte	0x00, 0xf0, 0x21, 0x00


	//----- nvinfo : EIATTR_SPARSE_MMA_MASK
	.align		4
.L_1231:
        /*00d8*/ 	.byte	0x03, 0x50
        /*00da*/ 	.short	0x0000


	//----- nvinfo : EIATTR_MAXREG_COUNT
	.align		4
        /*00dc*/ 	.byte	0x03, 0x1b
        /*00de*/ 	.short	0x00ff


	//----- nvinfo : EIATTR_EXTERNS
	.align		4
        /*00e0*/ 	.byte	0x04, 0x0f
        /*00e2*/ 	.short	(.L_1233 - .L_1232)


	//   ....[0]....
	.align		4
.L_1232:
        /*00e4*/ 	.word	index@(__assertfail)


	//----- nvinfo : EIATTR_MERCURY_ISA_VERSION
	.align		4
.L_1233:
        /*00e8*/ 	.byte	0x03, 0x5f
        /*00ea*/ 	.short	0x0101


	//----- nvinfo : EIATTR_VRC_CTA_INIT_COUNT
	.align		4
        /*00ec*/ 	.byte	0x02, 0x4a
	.zero		1
	.zero		1


	//----- nvinfo : EIATTR_SYSCALL_OFFSETS
	.align		4
        /*00f0*/ 	.byte	0x04, 0x46
        /*00f2*/ 	.short	(.L_1235 - .L_1234)


	//   ....[0]....
.L_1234:
        /*00f4*/ 	.word	0x00000140


	//   ....[1]....
        /*00f8*/ 	.word	0x00000280


	//   ....[2]....
        /*00fc*/ 	.word	0x000003c0


	//   ....[3]....
        /*0100*/ 	.word	0x00000510


	//----- nvinfo : EIATTR_EXIT_INSTR_OFFSETS
	.align		4
.L_1235:
        /*0104*/ 	.byte	0x04, 0x1c
        /*0106*/ 	.short	(.L_1237 - .L_1236)


	//   ....[0]....
.L_1236:
        /*0108*/ 	.word	0x00000570


	//   ....[1]....
        /*010c*/ 	.word	0x00001090


	//   ....[2]....
        /*0110*/ 	.word	0x00002450


	//   ....[3]....
        /*0114*/ 	.word	0x000036c0


	//----- nvinfo : EIATTR_CRS_STACK_SIZE
	.align		4
.L_1237:
        /*0118*/ 	.byte	0x04, 0x1e
        /*011a*/ 	.short	(.L_1239 - .L_1238)
.L_1238:
        /*011c*/ 	.word	0x00000000


	//----- nvinfo : EIATTR_CBANK_PARAM_SIZE
	.align		4
.L_1239:
        /*0120*/ 	.byte	0x03, 0x19
        /*0122*/ 	.short	0x0c30


	//----- nvinfo : EIATTR_PARAM_CBANK
	.align		4
        /*0124*/ 	.byte	0x04, 0x0a
        /*0126*/ 	.short	(.L_1241 - .L_1240)
	.align		4
.L_1240:
        /*0128*/ 	.word	index@(.nv.constant0._Z25multi_tensor_apply_kernelI18TensorListMetadataILi5EE25DistAdamCapturableFunctorIN3c104HalfEfS4_EJPfffPiifS6_10adamMode_tfEEvlPViT_T0_DpT1_)
        /*012c*/ 	.short	0x0380
        /*012e*/ 	.short	0x0c30


	//----- nvinfo : EIATTR_SW_WAR
	.align		4
.L_1241:
        /*0130*/ 	.byte	0x04, 0x36
        /*0132*/ 	.short	(.L_1243 - .L_1242)
.L_1242:
        /*0134*/ 	.word	0x00000008
.L_1243:


//--------------------- .nv.info._Z25multi_tensor_apply_kernelI18TensorListMetadataILi5EE25DistAdamCapturableFunctorIN3c104HalfEffEJPfffPiifS6_10adamMode_tfEEvlPViT_T0_DpT1_ --------------------------
	.section	.nv.info._Z25multi_tensor_apply_kernelI18TensorListMetadataILi5EE25DistAdamCapturableFunctorIN3c104HalfEffEJPfffPiifS6_10adamMode_tfEEvlPViT_T0_DpT1_,"",@"SHT_CUDA_INFO"
	.sectionflags	@""
	.align	4


	//----- nvinfo : EIATTR_CUDA_API_VERSION
	.align		4
        /*0000*/ 	.byte	0x04, 0x37
        /*0002*/ 	.short	(.L_1245 - .L_1244)
.L_1244:
        /*0004*/ 	.word	0x00000082


	//----- nvinfo : EIATTR_KPARAM_INFO
	.align		4
.L_1245:
        /*0008*/ 	.byte	0x04, 0x17
        /*000a*/ 	.short	(.L_1247 - .L_1246)
.L_1246:
        /*000c*/ 	.word	0x00000000
        /*0010*/ 	.short	0x000c
        /*0012*/ 	.short	0x0c2c
        /*0014*/ 	.byte	0x00, 0xf0, 0x11, 0x00


	//----- nvinfo : EIATTR_KPARAM_INFO
	.align		4
.L_1247:
        /*0018*/ 	.byte	0x04, 0x17
        /*001a*/ 	.short	(.L_1249 - .L_1248)
.L_1248:
        /*001c*/ 	.word	0x00000000
        /*0020*/ 	.short	0x000b
        /*0022*/ 	.short	0x0c28
        /*0024*/ 	.byte	0x00, 0xf0, 0x11, 0x00


	//----- nvinfo : EIATTR_KPARAM_INFO
	.align		4
.L_1249:
        /*0028*/ 	.byte	0x04, 0x17
        /*002a*/ 	.short	(.L_1251 - .L_1250)
.L_1250:
        /*002c*/ 	.word	0x00000000
        /*0030*/ 	.short	0x000a
        /*0032*/ 	.short	0x0c20
        /*0034*/ 	.byte	0x00, 0xf5, 0x21, 0x00


	//----- nvinfo : EIATTR_KPARAM_INFO
	.align		4
.L_1251:
        /*0038*/ 	.byte	0x04, 0x17
        /*003a*/ 	.short	(.L_1253 - .L_1252)
.L_1252:
        /*003c*/ 	.word	0x00000000
        /*0040*/ 	.short	0x0009
        /*0042*/ 	.short	0x0c1c
        /*0044*/ 	.byte	0x00, 0xf0, 0x11, 0x00


	//----- nvinfo : EIATTR_KPARAM_INFO
	.align		4
.L_1253:
        /*0048*/ 	.byte	0x04, 0x17
        /*004a*/ 	.short	(.L_1255 - .L_1254)
.L_1254:
        /*004c*/ 	.word	0x00000000
        /*0050*/ 	.short	0x0008
        /*0052*/ 	.short	0x0c18
        /*0054*/ 	.byte	0x00, 0xf0, 0x11, 0x00


	//----- nvinfo : EIATTR_KPARAM_INFO
	.align		4
.L_1255:
        /*0058*/ 	.byte	0x04, 0x17
        /*005a*/ 	.short	(.L_1257 - .L_1256)
.L_1256:
        /*005c*/ 	.word	0x00000000
        /*0060*/ 	.short	0x0007
        /*0062*/ 	.short	0x0c10
        /*0064*/ 	.byte	0x00, 0xf5, 0x21, 0x00


	//----- nvinfo : EIATTR_KPARAM_INFO
	.align		4
.L_1257:
        /*0068*/ 	.byte	0x04, 0x17
        /*006a*/ 	.short	(.L_1259 - .L_1258)
.L_1258:
        /*006c*/ 	.word	0x00000000
        /*0070*/ 	.short	0x0006
        /*0072*/ 	.short	0x0c0c
        /*0074*/ 	.byte	0x00, 0xf0, 0x11, 0x00


	//----- nvinfo : EIATTR_KPARAM_INFO
	.align		4
.L_1259:
        /*0078*/ 	.byte	0x04, 0x17
        /*007a*/ 	.short	(.L_1261 - .L_1260)
.L_1260:
        /*007c*/ 	.word	0x00000000
        /*0080*/ 	.short	0x0005
        /*0082*/ 	.short	0x0c08
        /*0084*/ 	.byte	0x00, 0xf0, 0x11, 0x00


	//----- nvinfo : EIATTR_KPARAM_INFO
	.align		4
.L_1261:
        /*0088*/ 	.byte	0x04, 0x17
        /*008a*/ 	.short	(.L_1263 - .L_1262)
.L_1262:
        /*008c*/ 	.word	0x00000000
        /*0090*/ 	.short	0x0004
        /*0092*/ 	.short	0x0c00
        /*0094*/ 	.byte	0x00, 0xf5, 0x21, 0x00


	//----- nvinfo : EIATTR_KPARAM_INFO
	.align		4
.L_1263:
        /*0098*/ 	.byte	0x04, 0x17
        /*009a*/ 	.short	(.L_1265 - .L_1264)
.L_1264:
        /*009c*/ 	.word	0x00000000
        /*00a0*/ 	.short	0x0003
        /*00a2*/ 	.short	0x0bf8
        /*00a4*/ 	.byte	0x00, 0xf0, 0x05, 0x00


	//----- nvinfo : EIATTR_KPARAM_INFO
	.align		4
.L_1265:
        /*00a8*/ 	.byte	0x04, 0x17
        /*00aa*/ 	.short	(.L_1267 - .L_1266)
.L_1266:
        /*00ac*/ 	.word	0x00000000
        /*00b0*/ 	.short	0x0002
        /*00b2*/ 	.short	0x0010
        /*00b4*/ 	.byte	0x00, 0xf0, 0xa1, 0x2f


	//----- nvinfo : EIATTR_KPARAM_INFO
	.align		4
.L_1267:
        /*00b8*/ 	.byte	0x04, 0x17
        /*00ba*/ 	.short	(.L_1269 - .L_1268)
.L_1268:
        /*00bc*/ 	.word	0x00000000
        /*00c0*/ 	.short	0x0001
        /*00c2*/ 	.short	0x0008
        /*00c4*/ 	.byte	0x00, 0xf5, 0x21, 0x00


	//----- nvinfo : EIATTR_KPARAM_INFO
	.align		4
.L_1269:
        /*00c8*/ 	.byte	0x04, 0x17
        /*00ca*/ 	.short	(.L_1271 - .L_1270)
.L_1270:
        /*00cc*/ 	.word	0x00000000
        /*00d0*/ 	.short	0x0000
        /*00d2*/ 	.short	0x0000
        /*00d4*/ 	.byte	0x00, 0xf0, 0x21, 0x00


	//----- nvinfo : EIATTR_SPARSE_MMA_MASK
	.align		4
.L_1271:
        /*00d8*/ 	.byte	0x03, 0x50
        /*00da*/ 	.short	0x0000


	//----- nvinfo : EIATTR_MAXREG_COUNT
	.align		4
        /*00dc*/ 	.byte	0x03, 0x1b
        /*00de*/ 	.short	0x00ff


	//----- nvinfo : EIATTR_EXTERNS
	.align		4
        /*00e0*/ 	.byte	0x04, 0x0f
        /*00e2*/ 	.short	(.L_1273 - .L_1272)


	//   ....[0]....
	.align		4
.L_1272:
        /*00e4*/ 	.word	index@(__assertfail)


	//----- nvinfo : EIATTR_MERCURY_ISA_VERSION
	.align		4
.L_1273:
        /*00e8*/ 	.byte	0x03, 0x5f
        /*00ea*/ 	.short	0x0101


	//----- nvinfo : EIATTR_VRC_CTA_INIT_COUNT
	.align		4
        /*00ec*/ 	.byte	0x02, 0x4a
	.zero		1
	.zero		1


	//----- nvinfo : EIATTR_SYSCALL_OFFSETS
	.align		4
        /*00f0*/ 	.byte	0x04, 0x46
        /*00f2*/ 	.short	(.L_1275 - .L_1274)


	//   ....[0]....
.L_1274:
        /*00f4*/ 	.word	0x00000140


	//   ....[1]....
        /*00f8*/ 	.word	0x00000280


	//   ....[2]....
        /*00fc*/ 	.word	0x000003c0


	//   ....[3]....
        /*0100*/ 	.word	0x00000510


	//----- nvinfo : EIATTR_EXIT_INSTR_OFFSETS
	.align		4
.L_1275:
        /*0104*/ 	.byte	0x04, 0x1c
        /*0106*/ 	.short	(.L_1277 - .L_1276)


	//   ....[0]....
.L_1276:
        /*0108*/ 	.word	0x00000570


	//   ....[1]....
        /*010c*/ 	.word	0x00001070


	//   ....[2]....
        /*0110*/ 	.word	0x000024d0


	//   ....[3]....
        /*0114*/ 	.word	0x00003700


	//----- nvinfo : EIATTR_CRS_STACK_SIZE
	.align		4
.L_1277:
        /*0118*/ 	.byte	0x04, 0x1e
        /*011a*/ 	.short	(.L_1279 - .L_1278)
.L_1278:
        /*011c*/ 	.word	0x00000000


	//----- nvinfo : EIATTR_CBANK_PARAM_SIZE
	.align		4
.L_1279:
        /*0120*/ 	.byte	0x03, 0x19
        /*0122*/ 	.short	0x0c30


	//----- nvinfo : EIATTR_PARAM_CBANK
	.align		4
        /*0124*/ 	.byte	0x04, 0x0a
        /*0126*/ 	.short	(.L_1281 - .L_1280)
	.align		4
.L_1280:
        /*0128*/ 	.word	index@(.nv.constant0._Z25multi_tensor_apply_kernelI18TensorListMetadataILi5EE25DistAdamCapturableFunctorIN3c104HalfEffEJPfffPiifS6_10adamMode_tfEEvlPViT_T0_DpT1_)
        /*012c*/ 	.short	0x0380
        /*012e*/ 	.short	0x0c30


	//----- nvinfo : EIATTR_SW_WAR
	.align		4
.L_1281:
        /*0130*/ 	.byte	0x04, 0x36
        /*0132*/ 	.short	(.L_1283 - .L_1282)
.L_1282:
        /*0134*/ 	.word	0x00000008
.L_1283:


//--------------------- .nv.info._Z25multi_tensor_apply_kernelI18TensorListMetadataILi5EE25DistAdamCapturableFunctorIfN3c108BFloat16ES4_EJPfffPiifS6_10adamMode_tfEEvlPViT_T0_DpT1_ --------------------------
	.section	.nv.info._Z25multi_tensor_apply_kernelI18TensorListMetadataILi5EE25DistAdamCapturableFunctorIfN3c108BFloat16ES4_EJPfffPiifS6_10adamMode_tfEEvlPViT_T0_DpT1_,"",@"SHT_CUDA_INFO"
	.sectionflags	@""
	.align	4


	//----- nvinfo : EIATTR_CUDA_API_VERSION
	.align		4
        /*0000*/ 	.byte	0x04, 0x37
        /*0002*/ 	.short	(.L_1285 - .L_1284)
.L_1284:
        /*0004*/ 	.word	0x00000082


	//----- nvinfo : EIATTR_KPARAM_INFO
	.align		4
.L_1285:
        /*0008*/ 	.byte	0x04, 0x17
        /*000a*/ 	.short	(.L_1287 - .L_1286)
.L_1286:
        /*000c*/ 	.word	0x00000000
        /*0010*/ 	.short	0x000c
        /*0012*/ 	.short	0x0c2c
        /*0014*/ 	.byte	0x00, 0xf0, 0x11, 0x00


	//----- nvinfo : EIATTR_KPARAM_INFO
	.align		4
.L_1287:
        /*0018*/ 	.byte	0x04, 0x17
        /*001a*/ 	.short	(.L_1289 - .L_1288)
.L_1288:
        /*001c*/ 	.word	0x00000000
        /*0020*/ 	.short	0x000b
        /*0022*/ 	.short	0x0c28
        /*0024*/ 	.byte	0x00, 0xf0, 0x11, 0x00


	//----- nvinfo : EIATTR_KPARAM_INFO
	.align		4
.L_1289:
        /*0028*/ 	.byte	0x04, 0x17
        /*002a*/ 	.short	(.L_1291 - .L_1290)
.L_1290:
        /*002c*/ 	.word	0x00000000
        /*0030*/ 	.short	0x000a
        /*0032*/ 	.short	0x0c20
        /*0034*/ 	.byte	0x00, 0xf5, 0x21, 0x00


	//----- nvinfo : EIATTR_KPARAM_INFO
	.align		4
.L_1291:
        /*0038*/ 	.byte	0x04, 0x17
        /*003a*/ 	.short	(.L_1293 - .L_1292)
.L_1292:
        /*003c*/ 	.word	0x00000000
        /*0040*/ 	.short	0x0009
        /*0042*/ 	.short	0x0c1c
        /*0044*/ 	.byte	0x00, 0xf0, 0x11, 0x00


	//----- nvinfo : EIATTR_KPARAM_INFO
	.align		4
.L_1293:
        /*0048*/ 	.byte	0x04, 0x17
        /*004a*/ 	.short	(.L_1295 - .L_1294)
.L_1294:
        /*004c*/ 	.word	0x00000000
        /*0050*/ 	.short	0x0008
        /*0052*/ 	.short	0x0c18
        /*0054*/ 	.byte	0x00, 0xf0, 0x11, 0x00


	//----- nvinfo : EIATTR_KPARAM_INFO
	.align		4
.L_1295:
        /*0058*/ 	.byte	0x04, 0x17
        /*005a*/ 	.short	(.L_1297 - .L_1296)
.L_1296:
        /*005c*/ 	.word	0x00000000
        /*0060*/ 	.short	0x0007
        /*0062*/ 	.short	0x0c10
        /*0064*/ 	.byte	0x00, 0xf5, 0x21, 0x00


	//----- nvinfo : EIATTR_KPARAM_INFO
	.align		4
.L_1297:
        /*0068*/ 	.byte	0x04, 0x17
        /*006a*/ 	.short	(.L_1299 - .L_1298)
.L_1298:
        /*006c*/ 	.word	0x00000000
        /*0070*/ 	.short	0x0006
        /*0072*/ 	.short	0x0c0c
        /*0074*/ 	.byte	0x00, 0xf0, 0x11, 0x00


	//----- nvinfo : EIATTR_KPARAM_INFO
	.align		4
.L_1299:
        /*0078*/ 	.byte	0x04, 0x17
        /*007a*/ 	.short	(.L_1301 - .L_1300)
.L_1300:
        /*007c*/ 	.word	0x00000000
        /*0080*/ 	.short	0x0005
        /*0082*/ 	.short	0x0c08
        /*0084*/ 	.byte	0x00, 0xf0, 0x11, 0x00


	//----- nvinfo : EIATTR_KPARAM_INFO
	.align		4
.L_1301:
        /*0088*/ 	.byte	0x04, 0x17
        /*008a*/ 	.short	(.L_1303 - .L_1302)
.L_1302:
        /*008c*/ 	.word	0x00000000
        /*0090*/ 	.short	0x0004
        /*0092*/ 	.short	0x0c00
        /*0094*/ 	.byte	0x00, 0xf5, 0x21, 0x00


	//----- nvinfo : EIATTR_KPARAM_INFO
	.align		4
.L_1303:
        /*0098*/ 	.byte	0x04, 0x17
        /*009a*/ 	.short	(.L_1305 - .L_1304)
.L_1304:
        /*009c*/ 	.word	0x00000000
        /*00a0*/ 	.short	0x0003
        /*00a2*/ 	.short	0x0bf8
        /*00a4*/ 	.byte	0x00, 0xf0, 0x05, 0x00


	//----- nvinfo : EIATTR_KPARAM_INFO
	.align		4
.L_1305:
        /*00a8*/ 	.byte	0x04, 0x17
        /*00aa*/ 	.short	(.L_1307 - .L_1306)
.L_1306:
        /*00ac*/ 	.word	0x00000000
        /*00b0*/ 	.short	0x0002
        /*00b2*/ 	.short	0x0010
        /*00b4*/ 	.byte	0x00, 0xf0, 0xa1, 0x2f


	//----- nvinfo : EIATTR_KPARAM_INFO
	.align		4
.L_1307:
        /*00b8*/ 	.byte	0x04, 0x17
        /*00ba*/ 	.short	(.L_1309 - .L_1308)
.L_1308:
        /*00bc*/ 	.word	0x00000000
        /*00c0*/ 	.short	0x0001
        /*00c2*/ 	.short	0x0008
        /*00c4*/ 	.byte	0x00, 0xf5, 0x21, 0x00


	//----- nvinfo : EIATTR_KPARAM_INFO
	.align		4
.L_1309:
        /*00c8*/ 	.byte	0x04, 0x17
        /*00ca*/ 	.short	(.L_1311 - .L_1310)
.L_1310:
        /*00cc*/ 	.word	0x00000000
        /*00d0*/ 	.short	0x0000
        /*00d2*/ 	.short	0x0000
        /*00d4*/ 	.byte	0x00, 0xf0, 0x21, 0x00


	//----- nvinfo : EIATTR_SPARSE_MMA_MASK
	.align		4
.L_1311:
        /*00d8*/ 	.byte	0x03, 0x50
        /*00da*/ 	.short	0x0000


	//----- nvinfo : EIATTR_MAXREG_COUNT
	.align		4
        /*00dc*/ 	.byte	0x03, 0x1b
        /*00de*/ 	.short	0x00ff


	//----- nvinfo : EIATTR_EXTERNS
	.align		4
        /*00e0*/ 	.byte	0x04, 0x0f
        /*00e2*/ 	.short	(.L_1313 - .L_1312)


	//   ....[0]....
	.align		4
.L_1312:
        /*00e4*/ 	.word	index@(__assertfail)


	//----- nvinfo : EIATTR_MERCURY_ISA_VERSION
	.align		4
.L_1313:
        /*00e8*/ 	.byte	0x03, 0x5f
        /*00ea*/ 	.short	0x0101


	//----- nvinfo : EIATTR_VRC_CTA_INIT_COUNT
	.align		4
        /*00ec*/ 	.byte	0x02, 0x4a
	.zero		1
	.zero		1


	//----- nvinfo : EIATTR_SYSCALL_OFFSETS
	.align		4
        /*00f0*/ 	.byte	0x04, 0x46
        /*00f2*/ 	.short	(.L_1315 - .L_1314)


	//   ....[0]....
.L_1314:
        /*00f4*/ 	.word	0x00000140


	//   ....[1]....
        /*00f8*/ 	.word	0x00000280


	//   ....[2]....
        /*00fc*/ 	.word	0x000003c0


	//   ....[3]....
        /*0100*/ 	.word	0x00000510


	//----- nvinfo : EIATTR_EXIT_INSTR_OFFSETS
	.align		4
.L_1315:
        /*0104*/ 	.byte	0x04, 0x1c
        /*0106*/ 	.short	(.L_1317 - .L_1316)


	//   ....[0]....
.L_1316:
        /*0108*/ 	.word	0x00000570


	//   ....[1]....
        /*010c*/ 	.word	0x00001090


	//   ....[2]....
        /*0110*/ 	.word	0x00002180


	//   ....[3]....
        /*0114*/ 	.word	0x00003080


	//----- nvinfo : EIATTR_CRS_STACK_SIZE
	.align		4
.L_1317:
        /*0118*/ 	.byte	0x04, 0x1e
        /*011a*/ 	.short	(.L_1319 - .L_1318)
.L_1318:
        /*011c*/ 	.word	0x00000000


	//----- nvinfo : EIATTR_CBANK_PARAM_SIZE
	.align		4
.L_1319:
        /*0120*/ 	.byte	0x03, 0x19
        /*0122*/ 	.short	0x0c30


	//----- nvinfo : EIATTR_PARAM_CBANK
	.align		4
        /*0124*/ 	.byte	0x04, 0x0a
        /*0126*/ 	.short	(.L_1321 - .L_1320)
	.align		4
.L_1320:
        /*0128*/ 	.word	index@(.nv.constant0._Z25multi_tensor_apply_kernelI18TensorListMetadataILi5EE25DistAdamCapturableFunctorIfN3c108BFloat16ES4_EJPfffPiifS6_10adamMode_tfEEvlPViT_T0_DpT1_)
        /*012c*/ 	.short	0x0380
        /*012e*/ 	.short	0x0c30


	//----- nvinfo : EIATTR_SW_WAR
	.align		4
.L_1321:
        /*0130*/ 	.byte	0x04, 0x36
        /*0132*/ 	.short	(.L_1323 - .L_1322)
.L_1322:
        /*0134*/ 	.word	0x00000008
.L_1323:


//--------------------- .nv.info._Z25multi_tensor_apply_kernelI18TensorListMetadataILi5EE25DistAdamCapturableFunctorIfN3c108BFloat16ENS3_4HalfEEJPfffPiifS7_10adamMode_tfEEvlPViT_T0_DpT1_ --------------------------
	.section	.nv.info._Z25multi_tensor_apply_kernelI18TensorListMetadataILi5EE25DistAdamCapturableFunctorIfN3c108BFloat16ENS3_4HalfEEJPfffPiifS7_10adamMode_tfEEvlPViT_T0_DpT1_,"",@"SHT_CUDA_INFO"
	.sectionflags	@""
	.align	4


	//----- nvinfo : EIATTR_CUDA_API_VERSION
	.align		4
        /*0000*/ 	.byte	0x04, 0x37
        /*0002*/ 	.short	(.L_1325 - .L_1324)
.L_1324:
        /*0004*/ 	.word	0x00000082


	//----- nvinfo : EIATTR_KPARAM_INFO
	.align		4
.L_1325:
        /*0008*/ 	.byte	0x04, 0x17
        /*000a*/ 	.short	(.L_1327 - .L_1326)
.L_1326:
        /*000c*/ 	.word	0x00000000
        /*0010*/ 	.short	0x000c
        /*0012*/ 	.short	0x0c2c
        /*0014*/ 	.byte	0x00, 0xf0, 0x11, 0x00


	//----- nvinfo : EIATTR_KPARAM_INFO
	.align		4
.L_1327:
        /*0018*/ 	.byte	0x04, 0x17
        /*001a*/ 	.short	(.L_1329 - .L_1328)
.L_1328:
        /*001c*/ 	.word	0x00000000
        /*0020*/ 	.short	0x000b
        /*0022*/ 	.short	0x0c28
        /*0024*/ 	.byte	0x00, 0xf0, 0x11, 0x00


	//----- nvinfo : EIATTR_KPARAM_INFO
	.align		4
.L_1329:
        /*0028*/ 	.byte	0x04, 0x17
        /*002a*/ 	.short	(.L_1331 - .L_1330)
.L_1330:
        /*002c*/ 	.word	0x00000000
        /*0030*/ 	.short	0x000a
        /*0032*/ 	.short	0x0c20
        /*0034*/ 	.byte	0x00, 0xf5, 0x21, 0x00


	//----- nvinfo : EIATTR_KPARAM_INFO
	.align		4
.L_1331:
        /*0038*/ 	.byte	0x04, 0x17
        /*003a*/ 	.short	(.L_1333 - .L_1332)
.L_1332:
        /*003c*/ 	.word	0x00000000
        /*0040*/ 	.short	0x0009
        /*0042*/ 	.short	0x0c1c
        /*0044*/ 	.byte	0x00, 0xf0, 0x11, 0x00


	//----- nvinfo : EIATTR_KPARAM_INFO
	.align		4
.L_1333:
        /*0048*/ 	.byte	0x04, 0x17
        /*004a*/ 	.short	(.L_1335 - .L_1334)
.L_1334:
        /*004c*/ 	.word	0x00000000
        /*0050*/ 	.short	0x0008
        /*0052*/ 	.short	0x0c18
        /*0054*/ 	.byte	0x00, 0xf0, 0x11, 0x00


	//----- nvinfo : EIATTR_KPARAM_INFO
	.align		4
.L_1335:
        /*0058*/ 	.byte	0x04, 0x17
        /*005a*/ 	.short	(.L_1337 - .L_1336)
.L_1336:
        /*005c*/ 	.word	0x00000000
        /*0060*/ 	.short	0x0007
        /*0062*/ 	.short	0x0c10
        /*0064*/ 	.byte	0x00, 0xf5, 0x21, 0x00


	//----- nvinfo : EIATTR_KPARAM_INFO
	.align		4
.L_1337:
        /*0068*/ 	.byte	0x04, 0x17
        /*006a*/ 	.short	(.L_1339 - .L_1338)
.L_1338:
        /*006c*/ 	.word	0x00000000
        /*0070*/ 	.short	0x0006
        /*0072*/ 	.short	0x0c0c
        /*0074*/ 	.byte	0x00, 0xf0, 0x11, 0x00


	//----- nvinfo : EIATTR_KPARAM_INFO
	.align		4
.L_1339:
        /*0078*/ 	.byte	0x04, 0x17
        /*007a*/ 	.short	(.L_1341 - .L_1340)
.L_1340:
        /*007c*/ 	.word	0x00000000
        /*0080*/ 	.short	0x0005
        /*0082*/ 	.short	0x0c08
        /*0084*/ 	.byte	0x00, 0xf0, 0x11, 0x00


	//----- nvinfo : EIATTR_KPARAM_INFO
	.align		4
.L_1341:
        /*0088*/ 	.byte	0x04, 0x17
        /*008a*/ 	.short	(.L_1343 - .L_1342)
.L_1342:
        /*008c*/ 	.word	0x00000000
        /*0090*/ 	.short	0x0004
        /*0092*/ 	.short	0x0c00
        /*0094*/ 	.byte	0x00, 0xf5, 0x21, 0x00


	//----- nvinfo : EIATTR_KPARAM_INFO
	.align		4
.L_1343:
        /*0098*/ 	.byte	0x04, 0x17
        /*009a*/ 	.short	(.L_1345 - .L_1344)
.L_1344:
        /*009c*/ 	.word	0x00000000
        /*00a0*/ 	.short	0x0003
        /*00a2*/ 	.short	0x0bf8
        /*00a4*/ 	.byte	0x00, 0xf0, 0x05, 0x00


	//----- nvinfo : EIATTR_KPARAM_INFO
	.align		4
.L_1345:
        /*00a8*/ 	.byte	0x04, 0x17
        /*00aa*/ 	.short	(.L_1347 - .L_1346)
.L_1346:
        /*00ac*/ 	.word	0x00000000
        /*00b0*/ 	.short	0x0002
        /*00b2*/ 	.short	0x0010
        /*00b4*/ 	.byte	0x00, 0xf0, 0xa1, 0x2f


	//----- nvinfo : EIATTR_KPARAM_INFO
	.align		4
.L_1347:
        /*00b8*/ 	.byte	0x04, 0x17
        /*00ba*/ 	.short	(.L_1349 - .L_1348)
.L_1348:
        /*00bc*/ 	.word	0x00000000
        /*00c0*/ 	.short	0x0001
        /*00c2*/ 	.short	0x0008
        /*00c4*/ 	.byte	0x00, 0xf5, 0x21, 0x00


	//----- nvinfo : EIATTR_KPARAM_INFO
	.align		4
.L_1349:
        /*00c8*/ 	.byte	0x04, 0x17
        /*00ca*/ 	.short	(.L_1351 - .L_1350)
.L_1350:
        /*00cc*/ 	.word	0x00000000
        /*00d0*/ 	.short	0x0000
        /*00d2*/ 	.short	0x0000
        /*00d4*/ 	.byte	0x00, 0xf0, 0x21, 0x00


	//----- nvinfo : EIATTR_SPARSE_MMA_MASK
	.align		4
.L_1351:
        /*00d8*/ 	.byte	0x03, 0x50
        /*00da*/ 	.short	0x0000


	//----- nvinfo : EIATTR_MAXREG_COUNT
	.align		4
        /*00dc*/ 	.byte	0x03, 0x1b
        /*00de*/ 	.short	0x00ff


	//----- nvinfo : EIATTR_EXTERNS
	.align		4
        /*00e0*/ 	.byte	0x04, 0x0f
        /*00e2*/ 	.short	(.L_1353 - .L_1352)


	//   ....[0]....
	.align		4
.L_1352:
        /*00e4*/ 	.word	index@(__assertfail)


	//----- nvinfo : EIATTR_MERCURY_ISA_VERSION
	.align		4
.L_1353:
        /*00e8*/ 	.byte	0x03, 0x5f
        /*00ea*/ 	.short	0x0101


	//----- nvinfo : EIATTR_VRC_CTA_INIT_COUNT
	.align		4
        /*00ec*/ 	.byte	0x02, 0x4a
	.zero		1
	.zero		1


	//----- nvinfo : EIATTR_SYSCALL_OFFSETS
	.align		4
        /*00f0*/ 	.byte	0x04, 0x46
        /*00f2*/ 	.short	(.L_1355 - .L_1354)


	//   ....[0]....
.L_1354:
        /*00f4*/ 	.word	0x00000140


	//   ....[1]....
        /*00f8*/ 	.word	0x00000280


	//   ....[2]....
        /*00fc*/ 	.word	0x000003c0


	//   ....[3]....
        /*0100*/ 	.word	0x00000510


	//----- nvinfo : EIATTR_EXIT_INSTR_OFFSETS
	.align		4
.L_1355:
        /*0104*/ 	.byte	0x04, 0x1c
        /*0106*/ 	.short	(.L_1357 - .L_1356)


	//   ....[0]....
.L_1356:
        /*0108*/ 	.word	0x00000570


	//   ....[1]....
        /*010c*/ 	.word	0x00001090


	//   ....[2]....
        /*0110*/ 	.word	0x00002180


	//   ....[3]....
        /*0114*/ 	.word	0x00003080


	//----- nvinfo : EIATTR_CRS_STACK_SIZE
	.align		4
.L_1357:
        /*0118*/ 	.byte	0x04, 0x1e
        /*011a*/ 	.short	(.L_1359 - .L_1358)
.L_1358:
        /*011c*/ 	.word	0x00000000


	//----- nvinfo : EIATTR_CBANK_PARAM_SIZE
	.align		4
.L_1359:
        /*0120*/ 	.byte	0x03, 0x19
        /*0122*/ 	.short	0x0c30


	//----- nvinfo : EIATTR_PARAM_CBANK
	.align		4
        /*0124*/ 	.byte	0x04, 0x0a
        /*0126*/ 	.short	(.L_1361 - .L_1360)
	.align		4
.L_1360:
        /*0128*/ 	.word	index@(.nv.constant0._Z25multi_tensor_apply_kernelI18TensorListMetadataILi5EE25DistAdamCapturableFunctorIfN3c108BFloat16ENS3_4HalfEEJPfffPiifS7_10adamMode_tfEEvlPViT_T0_DpT1_)
        /*012c*/ 	.short	0x0380
        /*012e*/ 	.short	0x0c30


	//----- nvinfo : EIATTR_SW_WAR
	.align		4
.L_1361:
        /*0130*/ 	.byte	0x04, 0x36
        /*0132*/ 	.short	(.L_1363 - .L_1362)
.L_1362:
        /*0134*/ 	.word	0x00000008
.L_1363:


//--------------------- .nv.info._Z25multi_tensor_apply_kernelI18TensorListMetadataILi5EE25DistAdamCapturableFunctorIfN3c108BFloat16EfEJPfffPiifS6_10adamMode_tfEEvlPViT_T0_DpT1_ --------------------------
	.section	.nv.info._Z25multi_tensor_apply_kernelI18TensorListMetadataILi5EE25DistAdamCapturableFunctorIfN3c108BFloat16EfEJPfffPiifS6_10adamMode_tfEEvlPViT_T0_DpT1_,"",@"SHT_CUDA_INFO"
	.sectionflags	@""
	.align	4


	//----- nvinfo : EIATTR_CUDA_API_VERSION
	.align		4
        /*0000*/ 	.byte	0x04, 0x37
        /*0002*/ 	.short	(.L_1365 - .L_1364)
.L_1364:
        /*0004*/ 	.word	0x00000082


	//----- nvinfo : EIATTR_KPARAM_INFO
	.align		4
.L_1365:
        /*0008*/ 	.byte	0x04, 0x17
        /*000a*/ 	.short	(.L_1367 - .L_1366)
.L_1366:
        /*000c*/ 	.word	0x00000000
        /*0010*/ 	.short	0x000c
        /*0012*/ 	.short	0x0c2c
        /*0014*/ 	.byte	0x00, 0xf0, 0x11, 0x00


	//----- nvinfo : EIATTR_KPARAM_INFO
	.align		4
.L_1367:
        /*0018*/ 	.byte	0x04, 0x17
        /*001a*/ 	.short	(.L_1369 - .L_1368)
.L_1368:
        /*001c*/ 	.word	0x00000000
        /*0020*/ 	.short	0x000b
        /*0022*/ 	.short	0x0c28
        /*0024*/ 	.byte	0x00, 0xf0, 0x11, 0x00


	//----- nvinfo : EIATTR_KPARAM_INFO
	.align		4
.L_1369:
        /*0028*/ 	.byte	0x04, 0x17
        /*002a*/ 	.short	(.L_1371 - .L_1370)
.L_1370:
        /*002c*/ 	.word	0x00000000
        /*0030*/ 	.short	0x000a
        /*0032*/ 	.short	0x0c20
        /*0034*/ 	.byte	0x00, 0xf5, 0x21, 0x00


	//----- nvinfo : EIATTR_KPARAM_INFO
	.align		4
.L_1371:
        /*0038*/ 	.byte	0x04, 0x17
        /*003a*/ 	.short	(.L_1373 - .L_1372)
.L_1372:
        /*003c*/ 	.word	0x00000000
        /*0040*/ 	.short	0x0009
        /*0042*/ 	.short	0x0c1c
        /*0044*/ 	.byte	0x00, 0xf0, 0x11, 0x00


	//----- nvinfo : EIATTR_KPARAM_INFO
	.align		4
.L_1373:
        /*0048*/ 	.byte	0x04, 0x17
        /*004a*/ 	.short	(.L_1375 - .L_1374)
.L_1374:
        /*004c*/ 	.word	0x00000000
        /*0050*/ 	.short	0x0008
        /*0052*/ 	.short	0x0c18
        /*0054*/ 	.byte	0x00, 0xf0, 0x11, 0x00


	//----- nvinfo : EIATTR_KPARAM_INFO
	.align		4
.L_1375:
        /*0058*/ 	.byte	0x04, 0x17
        /*005a*/ 	.short	(.L_1377 - .L_1376)
.L_1376:
        /*005c*/ 	.word	0x00000000
        /*0060*/ 	.short	0x0007
        /*0062*/ 	.short	0x0c10
        /*0064*/ 	.byte	0x00, 0xf5, 0x21, 0x00


	//----- nvinfo : EIATTR_KPARAM_INFO
	.align		4
.L_1377:
        /*0068*/ 	.byte	0x04, 0x17
        /*006a*/ 	.short	(.L_1379 - .L_1378)
.L_1378:
        /*006c*/ 	.word	0x00000000
        /*0070*/ 	.short	0x0006
        /*0072*/ 	.short	0x0c0c
        /*0074*/ 	.byte	0x00, 0xf0, 0x11, 0x00


	//----- nvinfo : EIATTR_KPARAM_INFO
	.align		4
.L_1379:
        /*0078*/ 	.byte	0x04, 0x17
        /*007a*/ 	.short	(.L_1381 - .L_1380)
.L_1380:
        /*007c*/ 	.word	0x00000000
        /*0080*/ 	.short	0x0005
        /*0082*/ 	.short	0x0c08
        /*0084*/ 	.byte	0x00, 0xf0, 0x11, 0x00


	//----- nvinfo : EIATTR_KPARAM_INFO
	.align		4
.L_1381:
        /*0088*/ 	.byte	0x04, 0x17
        /*008a*/ 	.short	(.L_1383 - .L_1382)
.L_1382:
        /*008c*/ 	.word	0x00000000
        /*0090*/ 	.short	0x0004
        /*0092*/ 	.short	0x0c00
        /*0094*/ 	.byte	0x00, 0xf5, 0x21, 0x00


	//----- nvinfo : EIATTR_KPARAM_INFO
	.align		4
.L_1383:
        /*0098*/ 	.byte	0x04, 0x17
        /*009a*/ 	.short	(.L_1385 - .L_1384)
.L_1384:
        /*009c*/ 	.word	0x00000000
        /*00a0*/ 	.short	0x0003
        /*00a2*/ 	.short	0x0bf8
        /*00a4*/ 	.byte	0x00, 0xf0, 0x05, 0x00


	//----- nvinfo : EIATTR_KPARAM_INFO
	.align		4
.L_1385:
        /*00a8*/ 	.byte	0x04, 0x17
        /*00aa*/ 	.short	(.L_1387 - .L_1386)
.L_1386:
        /*00ac*/ 	.word	0x00000000
        /*00b0*/ 	.short	0x0002
        /*00b2*/ 	.short	0x0010
        /*00b4*/ 	.byte	0x00, 0xf0, 0xa1, 0x2f


	//----- nvinfo : EIATTR_KPARAM_INFO
	.align		4
.L_1387:
        /*00b8*/ 	.byte	0x04, 0x17
        /*00ba*/ 	.short	(.L_1389 - .L_1388)
.L_1388:
        /*00bc*/ 	.word	0x00000000
        /*00c0*/ 	.short	0x0001
        /*00c2*/ 	.short	0x0008
        /*00c4*/ 	.byte	0x00, 0xf5, 0x21, 0x00


	//----- nvinfo : EIATTR_KPARAM_INFO
	.align		4
.L_1389:
        /*00c8*/ 	.byte	0x04, 0x17
        /*00ca*/ 	.short	(.L_1391 - .L_1390)
.L_1390:
        /*00cc*/ 	.word	0x00000000
        /*00d0*/ 	.short	0x0000
        /*00d2*/ 	.short	0x0000
        /*00d4*/ 	.byte	0x00, 0xf0, 0x21, 0x00


	//----- nvinfo : EIATTR_SPARSE_MMA_MASK
	.align		4
.L_1391:
        /*00d8*/ 	.byte	0x03, 0x50
        /*00da*/ 	.short	0x0000


	//----- nvinfo : EIATTR_MAXREG_COUNT
	.align		4
        /*00dc*/ 	.byte	0x03, 0x1b
        /*00de*/ 	.short	0x00ff


	//----- nvinfo : EIATTR_EXTERNS
	.align		4
        /*00e0*/ 	.byte	0x04, 0x0f
        /*00e2*/ 	.short	(.L_1393 - .L_1392)


	//   ....[0]....
	.align		4
.L_1392:
        /*00e4*/ 	.word	index@(__assertfail)


	//----- nvinfo : EIATTR_MERCURY_ISA_VERSION
	.align		4
.L_1393:
        /*00e8*/ 	.byte	0x03, 0x5f
        /*00ea*/ 	.short	0x0101


	//----- nvinfo : EIATTR_VRC_CTA_INIT_COUNT
	.align		4
        /*00ec*/ 	.byte	0x02, 0x4a
	.zero		1
	.zero		1


	//----- nvinfo : EIATTR_SYSCALL_OFFSETS
	.align		4
        /*00f0*/ 	.byte	0x04, 0x46
        /*00f2*/ 	.short	(.L_1395 - .L_1394)


	//   ....[0]....
.L_1394:
        /*00f4*/ 	.word	0x00000140


	//   ....[1]....
        /*00f8*/ 	.word	0x00000280


	//   ....[2]....
        /*00fc*/ 	.word	0x000003c0


	//   ....[3]....
        /*0100*/ 	.word	0x00000510


	//----- nvinfo : EIATTR_EXIT_INSTR_OFFSETS
	.align		4
.L_1395:
        /*0104*/ 	.byte	0x04, 0x1c
        /*0106*/ 	.short	(.L_1397 - .L_1396)


	//   ....[0]....
.L_1396:
        /*0108*/ 	.word	0x00000570


	//   ....[1]....
        /*010c*/ 	.word	0x00001090


	//   ....[2]....
        /*0110*/ 	.word	0x00002160


	//   ....[3]....
        /*0114*/ 	.word	0x000030b0


	//----- nvinfo : EIATTR_CRS_STACK_SIZE
	.align		4
.L_1397:
        /*0118*/ 	.byte	0x04, 0x1e
        /*011a*/ 	.short	(.L_1399 - .L_1398)
.L_1398:
        /*011c*/ 	.word	0x00000000


	//----- nvinfo : EIATTR_CBANK_PARAM_SIZE
	.align		4
.L_1399:
        /*0120*/ 	.byte	0x03, 0x19
        /*0122*/ 	.short	0x0c30


	//----- nvinfo : EIATTR_PARAM_CBANK
	.align		4
        /*0124*/ 	.byte	0x04, 0x0a
        /*0126*/ 	.short	(.L_1401 - .L_1400)
	.align		4
.L_1400:
        /*0128*/ 	.word	index@(.nv.constant0._Z25multi_tensor_apply_kernelI18TensorListMetadataILi5EE25DistAdamCapturableFunctorIfN3c108BFloat16EfEJPfffPiifS6_10adamMode_tfEEvlPViT_T0_DpT1_)
        /*012c*/ 	.short	0x0380
        /*012e*/ 	.short	0x0c30


	//----- nvinfo : EIATTR_SW_WAR
	.align		4
.L_1401:
        /*0130*/ 	.byte	0x04, 0x36
        /*0132*/ 	.short	(.L_1403 - .L_1402)
.L_1402:
        /*0134*/ 	.word	0x00000008
.L_1403:


//--------------------- .nv.info._Z25multi_tensor_apply_kernelI18TensorListMetadataILi5EE25DistAdamCapturableFunctorIfN3c104HalfENS3_8BFloat16EEJPfffPiifS7_10adamMode_tfEEvlPViT_T0_DpT1_ --------------------------
	.section	.nv.info._Z25multi_tensor_apply_kernelI18TensorListMetadataILi5EE25DistAdamCapturableFunctorIfN3c104HalfENS3_8BFloat16EEJPfffPiifS7_10adamMode_tfEEvlPViT_T0_DpT1_,"",@"SHT_CUDA_INFO"
	.sectionflags	@""
	.align	4


	//----- nvinfo : EIATTR_CUDA_API_VERSION
	.align		4
        /*0000*/ 	.byte	0x04, 0x37
        /*0002*/ 	.short	(.L_1405 - .L_1404)
.L_1404:
        /*0004*/ 	.word	0x00000082


	//----- nvinfo : EIATTR_KPARAM_INFO
	.align		4
.L_1405:
        /*0008*/ 	.byte	0x04, 0x17
        /*000a*/ 	.short	(.L_1407 - .L_1406)
.L_1406:
        /*000c*/ 	.word	0x00000000
        /*0010*/ 	.short	0x000c
        /*0012*/ 	.short	0x0c2c
        /*0014*/ 	.byte	0x00, 0xf0, 0x11, 0x00


	//----- nvinfo : EIATTR_KPARAM_INFO
	.align		4
.L_1407:
        /*0018*/ 	.byte	0x04, 0x17
        /*001a*/ 	.short	(.L_1409 - .L_1408)
.L_1408:
        /*001c*/ 	.word	0x00000000
        /*0020*/ 	.short	0x000b
        /*0022*/ 	.short	0x0c28
        /*0024*/ 	.byte	0x00, 0xf0, 0x11, 0x00


	//----- nvinfo : EIATTR_KPARAM_INFO
	.align		4
.L_1409:
        /*0028*/ 	.byte	0x04, 0x17
        /*002a*/ 	.short	(.L_1411 - .L_1410)
.L_1410:
        /*002c*/ 	.word	0x00000000
        /*0030*/ 	.short	0x000a
        /*0032*/ 	.short	0x0c20
        /*0034*/ 	.byte	0x00, 0xf5, 0x21, 0x00


	//----- nvinfo : EIATTR_KPARAM_INFO
	.align		4
.L_1411:
        /*0038*/ 	.byte	0x04, 0x17
        /*003a*/ 	.short	(.L_1413 - .L_1412)
.L_1412:
        /*003c*/ 	.word	0x00000000
        /*0040*/ 	.short	0x0009
        /*0042*/ 	.short	0x0c1c
        /*0044*/ 	.byte	0x00, 0xf0, 0x11, 0x00


	//----- nvinfo : EIATTR_KPARAM_INFO
	.align		4
.L_1413:
        /*0048*/ 	.byte	0x04, 0x17
        /*004a*/ 	.short	(.L_1415 - .L_1414)
.L_1414:
        /*004c*/ 	.word	0x00000000
        /*0050*/ 	.short	0x0008
        /*0052*/ 	.short	0x0c18
        /*0054*/ 	.byte	0x00, 0xf0, 0x11, 0x00


	//----- nvinfo : EIATTR_KPARAM_INFO
	.align		4
.L_1415:
        /*0058*/ 	.byte	0x04, 0x17
        /*005a*/ 	.short	(.L_1417 - .L_1416)
.L_1416:
        /*005c*/ 	.word	0x00000000
        /*0060*/ 	.short	0x0007
        /*0062*/ 	.short	0x0c10
        /*0064*/ 	.byte	0x00, 0xf5, 0x21, 0x00


	//----- nvinfo : EIATTR_KPARAM_INFO
	.align		4
.L_1417:
        /*0068*/ 	.byte	0x04, 0x17
        /*006a*/ 	.short	(.L_1419 - .L_1418)
.L_1418:
        /*006c*/ 	.word	0x00000000
        /*0070*/ 	.short	0x0006
        /*0072*/ 	.short	0x0c0c
        /*0074*/ 	.byte	0x00, 0xf0, 0x11, 0x00


	//----- nvinfo : EIATTR_KPARAM_INFO
	.align		4
.L_1419:
        /*0078*/ 	.byte	0x04, 0x17
        /*007a*/ 	.short	(.L_1421 - .L_1420)
.L_1420:
        /*007c*/ 	.word	0x00000000
        /*0080*/ 	.short	0x0005
        /*0082*/ 	.short	0x0c08
        /*0084*/ 	.byte	0x00, 0xf0, 0x11, 0x00


	//----- nvinfo : EIATTR_KPARAM_INFO
	.align		4
.L_1421:
        /*0088*/ 	.byte	0x04, 0x17
        /*008a*/ 	.short	(.L_1423 - .L_1422)
.L_1422:
        /*008c*/ 	.word	0x00000000
        /*0090*/ 	.short	0x0004
        /*0092*/ 	.short	0x0c00
        /*0094*/ 	.byte	0x00, 0xf5, 0x21, 0x00


	//----- nvinfo : EIATTR_KPARAM_INFO
	.align		4
.L_1423:
        /*0098*/ 	.byte	0x04, 0x17
        /*009a*/ 	.short	(.L_1425 - .L_1424)
.L_1424:
        /*009c*/ 	.word	0x00000000
        /*00a0*/ 	.short	0x0003
        /*00a2*/ 	.short	0x0bf8
        /*00a4*/ 	.byte	0x00, 0xf0, 0x05, 0x00


	//----- nvinfo : EIATTR_KPARAM_INFO
	.align		4
.L_1425:
        /*00a8*/ 	.byte	0x04, 0x17
        /*00aa*/ 	.short	(.L_1427 - .L_1426)
.L_1426:
        /*00ac*/ 	.word	0x00000000
        /*00b0*/ 	.short	0x0002
        /*00b2*/ 	.short	0x0010
        /*00b4*/ 	.byte	0x00, 0xf0, 0xa1, 0x2f


	//----- nvinfo : EIATTR_KPARAM_INFO
	.align		4
.L_1427:
        /*00b8*/ 	.byte	0x04, 0x17
        /*00ba*/ 	.short	(.L_1429 - .L_1428)
.L_1428:
        /*00bc*/ 	.word	0x00000000
        /*00c0*/ 	.short	0x0001
        /*00c2*/ 	.short	0x0008
        /*00c4*/ 	.byte	0x00, 0xf5, 0x21, 0x00


	//----- nvinfo : EIATTR_KPARAM_INFO
	.align		4
.L_1429:
        /*00c8*/ 	.byte	0x04, 0x17
        /*00ca*/ 	.short	(.L_1431 - .L_1430)
.L_1430:
        /*00cc*/ 	.word	0x00000000
        /*00d0*/ 	.short	0x0000
        /*00d2*/ 	.short	0x0000
        /*00d4*/ 	.byte	0x00, 0xf0, 0x21, 0x00


	//----- nvinfo : EIATTR_SPARSE_MMA_MASK
	.align		4
.L_1431:
        /*00d8*/ 	.byte	0x03, 0x50
        /*00da*/ 	.short	0x0000


	//----- nvinfo : EIATTR_MAXREG_COUNT
	.align		4
        /*00dc*/ 	.byte	0x03, 0x1b
        /*00de*/ 	.short	0x00ff


	//----- nvinfo : EIATTR_EXTERNS
	.align		4
        /*00e0*/ 	.byte	0x04, 0x0f
        /*00e2*/ 	.short	(.L_1433 - .L_1432)


	//   ....[0]....
	.align		4
.L_1432:
        /*00e4*/ 	.word	index@(__assertfail)


	//----- nvinfo : EIATTR_MERCURY_ISA_VERSION
	.align		4
.L_1433:
        /*00e8*/ 	.byte	0x03, 0x5f
        /*00ea*/ 	.short	0x0101


	//----- nvinfo : EIATTR_VRC_CTA_INIT_COUNT
	.align		4
        /*00ec*/ 	.byte	0x02, 0x4a
	.zero		1
	.zero		1


	//----- nvinfo : EIATTR_SYSCALL_OFFSETS
	.align		4
        /*00f0*/ 	.byte	0x04, 0x46
        /*00f2*/ 	.short	(.L_1435 - .L_1434)


	//   ....[0]....
.L_1434:
        /*00f4*/ 	.word	0x00000140


	//   ....[1]....
        /*00f8*/ 	.word	0x00000280


	//   ....[2]....
        /*00fc*/ 	.word	0x000003c0


	//   ....[3]....
        /*0100*/ 	.word	0x00000510


	//----- nvinfo : EIATTR_EXIT_INSTR_OFFSETS
	.align		4
.L_1435:
        /*0104*/ 	.byte	0x04, 0x1c
        /*0106*/ 	.short	(.L_1437 - .L_1436)


	//   ....[0]....
.L_1436:
        /*0108*/ 	.word	0x00000570


	//   ....[1]....
        /*010c*/ 	.word	0x00001090


	//   ....[2]....
        /*0110*/ 	.word	0x00002180


	//   ....[3]....
        /*0114*/ 	.word	0x00003080


	//----- nvinfo : EIATTR_CRS_STACK_SIZE
	.align		4
.L_1437:
        /*0118*/ 	.byte	0x04, 0x1e
        /*011a*/ 	.short	(.L_1439 - .L_1438)
.L_1438:
        /*011c*/ 	.word	0x00000000


	//----- nvinfo : EIATTR_CBANK_PARAM_SIZE
	.align		4
.L_1439:
        /*0120*/ 	.byte	0x03, 0x19
        /*0122*/ 	.short	0x0c30


	//----- nvinfo : EIATTR_PARAM_CBANK
	.align		4
        /*0124*/ 	.byte	0x04, 0x0a
        /*0126*/ 	.short	(.L_1441 - .L_1440)
	.align		4
.L_1440:
        /*0128*/ 	.word	index@(.nv.constant0._Z25multi_tensor_apply_kernelI18TensorListMetadataILi5EE25DistAdamCapturableFunctorIfN3c104HalfENS3_8BFloat16EEJPfffPiifS7_10adamMode_tfEEvlPViT_T0_DpT1_)
        /*012c*/ 	.short	0x0380
        /*012e*/ 	.short	0x0c30


	//----- nvinfo : EIATTR_SW_WAR
	.align		4
.L_1441:
        /*0130*/ 	.byte	0x04, 0x36
        /*0132*/ 	.short	(.L_1443 - .L_1442)
.L_1442:
        /*0134*/ 	.word	0x00000008
.L_1443:


//--------------------- .nv.info._Z25multi_tensor_apply_kernelI18TensorListMetadataILi5EE25DistAdamCapturableFunctorIfN3c104HalfES4_EJPfffPiifS6_10adamMode_tfEEvlPViT_T0_DpT1_ --------------------------
	.section	.nv.info._Z25multi_tensor_apply_kernelI18TensorListMetadataILi5EE25DistAdamCapturableFunctorIfN3c104HalfES4_EJPfffPiifS6_10adamMode_tfEEvlPViT_T0_DpT1_,"",@"SHT_CUDA_INFO"
	.sectionflags	@""
	.align	4


	//----- nvinfo : EIATTR_CUDA_API_VERSION
	.align		4
        /*0000*/ 	.byte	0x04, 0x37
        /*0002*/ 	.short	(.L_1445 - .L_1444)
.L_1444:
        /*0004*/ 	.word	0x00000082


	//----- nvinfo : EIATTR_KPARAM_INFO
	.align		4
.L_1445:
        /*0008*/ 	.byte	0x04, 0x17
        /*000a*/ 	.short	(.L_1447 - .L_1446)
.L_1446:
        /*000c*/ 	.word	0x00000000
        /*0010*/ 	.short	0x000c
        /*0012*/ 	.short	0x0c2c
        /*0014*/ 	.byte	0x00, 0xf0, 0x11, 0x00


	//----- nvinfo : EIATTR_KPARAM_INFO
	.align		4
.L_1447:
        /*0018*/ 	.byte	0x04, 0x17
        /*001a*/ 	.short	(.L_1449 - .L_1448)
.L_1448:
        /*001c*/ 	.word	0x00000000
        /*0020*/ 	.short	0x000b
        /*0022*/ 	.short	0x0c28
        /*0024*/ 	.byte	0x00, 0xf0, 0x11, 0x00


	//----- nvinfo : EIATTR_KPARAM_INFO
	.align		4
.L_1449:
        /*0028*/ 	.byte	0x04, 0x17
        /*002a*/ 	.short	(.L_1451 - .L_1450)
.L_1450:
        /*002c*/ 	.word	0x00000000
        /*0030*/ 	.short	0x000a
        /*0032*/ 	.short	0x0c20
        /*0034*/ 	.byte	0x00, 0xf5, 0x21, 0x00


	//----- nvinfo : EIATTR_KPARAM_INFO
	.align		4
.L_1451:
        /*0038*/ 	.byte	0x04, 0x17
        /*003a*/ 	.short	(.L_1453 - .L_1452)
.L_1452:
        /*003c*/ 	.word	0x00000000
        /*0040*/ 	.short	0x0009
        /*0042*/ 	.short	0x0c1c
        /*0044*/ 	.byte	0x00, 0xf0, 0x11, 0x00


	//----- nvinfo : EIATTR_KPARAM_INFO
	.align		4
.L_1453:
        /*0048*/ 	.byte	0x04, 0x17
        /*004a*/ 	.short	(.L_1455 - .L_1454)
.L_1454:
        /*004c*/ 	.word	0x00000000
        /*0050*/ 	.short	0x0008
        /*0052*/ 	.short	0x0c18
        /*0054*/ 	.byte	0x00, 0xf0, 0x11, 0x00


	//----- nvinfo : EIATTR_KPARAM_INFO
	.align		4
.L_1455:
        /*0058*/ 	.byte	0x04, 0x17
        /*005a*/ 	.short	(.L_1457 - .L_1456)
.L_1456:
        /*005c*/ 	.word	0x00000000
        /*0060*/ 	.short	0x0007
        /*0062*/ 	.short	0x0c10
        /*0064*/ 	.byte	0x00, 0xf5, 0x21, 0x00


	//----- nvinfo : EIATTR_KPARAM_INFO
	.align		4
.L_1457:
        /*0068*/ 	.byte	0x04, 0x17
        /*006a*/ 	.short	(.L_1459 - .L_1458)
.L_1458:
        /*006c*/ 	.word	0x00000000
        /*0070*/ 	.short	0x0006
        /*0072*/ 	.short	0x0c0c
        /*0074*/ 	.byte	0x00, 0xf0, 0x11, 0x00


	//----- nvinfo : EIATTR_KPARAM_INFO
	.align		4
.L_1459:
        /*0078*/ 	.byte	0x04, 0x17
        /*007a*/ 	.short	(.L_1461 - .L_1460)
.L_1460:
        /*007c*/ 	.word	0x00000000
        /*0080*/ 	.short	0x0005
        /*0082*/ 	.short	0x0c08
        /*0084*/ 	.byte	0x00, 0xf0, 0x11, 0x00


	//----- nvinfo : EIATTR_KPARAM_INFO
	.align		4
.L_1461:
        /*0088*/ 	.byte	0x04, 0x17
        /*008a*/ 	.short	(.L_1463 - .L_1462)
.L_1462:
        /*008c*/ 	.word	0x00000000
        /*0090*/ 	.short	0x0004
        /*0092*/ 	.short	0x0c00
        /*0094*/ 	.byte	0x00, 0xf5, 0x21, 0x00


	//----- nvinfo : EIATTR_KPARAM_INFO
	.align		4
.L_1463:
        /*0098*/ 	.byte	0x04, 0x17
        /*009a*/ 	.short	(.L_1465 - .L_1464)
.L_1464:
        /*009c*/ 	.word	0x00000000
        /*00a0*/ 	.short	0x0003
        /*00a2*/ 	.short	0x0bf8
        /*00a4*/ 	.byte	0x00, 0xf0, 0x05, 0x00


	//----- nvinfo : EIATTR_KPARAM_INFO
	.align		4
.L_1465:
        /*00a8*/ 	.byte	0x04, 0x17
        /*00aa*/ 	.short	(.L_1467 - .L_1466)
.L_1466:
        /*00ac*/ 	.word	0x00000000
        /*00b0*/ 	.short	0x0002
        /*00b2*/ 	.short	0x0010
        /*00b4*/ 	.byte	0x00, 0xf0, 0xa1, 0x2f


	//----- nvinfo : EIATTR_KPARAM_INFO
	.align		4
.L_1467:
        /*00b8*/ 	.byte	0x04, 0x17
        /*00ba*/ 	.short	(.L_1469 - .L_1468)
.L_1468:
        /*00bc*/ 	.word	0x00000000
        /*00c0*/ 	.short	0x0001
        /*00c2*/ 	.short	0x0008
        /*00c4*/ 	.byte	0x00, 0xf5, 0x21, 0x00


	//----- nvinfo : EIATTR_KPARAM_INFO
	.align		4
.L_1469:
        /*00c8*/ 	.byte	0x04, 0x17
        /*00ca*/ 	.short	(.L_1471 - .L_1470)
.L_1470:
        /*00cc*/ 	.word	0x00000000
        /*00d0*/ 	.short	0x0000
        /*00d2*/ 	.short	0x0000
        /*00d4*/ 	.byte	0x00, 0xf0, 0x21, 0x00


	//----- nvinfo : EIATTR_SPARSE_MMA_MASK
	.align		4
.L_1471:
        /*00d8*/ 	.byte	0x03, 0x50
        /*00da*/ 	.short	0x0000


	//----- nvinfo : EIATTR_MAXREG_COUNT
	.align		4
        /*00dc*/ 	.byte	0x03, 0x1b
        /*00de*/ 	.short	0x00ff


	//----- nvinfo : EIATTR_EXTERNS
	.align		4
        /*00e0*/ 	.byte	0x04, 0x0f
        /*00e2*/ 	.short	(.L_1473 - .L_1472)


	//   ....[0]....
	.align		4
.L_1472:
        /*00e4*/ 	.word	index@(__assertfail)


	//----- nvinfo : EIATTR_MERCURY_ISA_VERSION
	.align		4
.L_1473:
        /*00e8*/ 	.byte	0x03, 0x5f
        /*00ea*/ 	.short	0x0101


	//----- nvinfo : EIATTR_VRC_CTA_INIT_COUNT
	.align		4
        /*00ec*/ 	.byte	0x02, 0x4a
	.zero		1
	.zero		1


	//----- nvinfo : EIATTR_SYSCALL_OFFSETS
	.align		4
        /*00f0*/ 	.byte	0x04, 0x46
        /*00f2*/ 	.short	(.L_1475 - .L_1474)


	//   ....[0]....
.L_1474:
        /*00f4*/ 	.word	0x00000140


	//   ....[1]....
        /*00f8*/ 	.word	0x00000280


	//   ....[2]....
        /*00fc*/ 	.word	0x000003c0


	//   ....[3]....
        /*0100*/ 	.word	0x00000510


	//----- nvinfo : EIATTR_EXIT_INSTR_OFFSETS
	.align		4
.L_1475:
        /*0104*/ 	.byte	0x04, 0x1c
        /*0106*/ 	.short	(.L_1477 - .L_1476)


	//   ....[0]....
.L_1476:
        /*0108*/ 	.word	0x00000570


	//   ....[1]....
        /*010c*/ 	.word	0x00001090


	//   ....[2]....
        /*0110*/ 	.word	0x00002180


	//   ....[3]....
        /*0114*/ 	.word	0x00003080


	//----- nvinfo : EIATTR_CRS_STACK_SIZE
	.align		4
.L_1477:
        /*0118*/ 	.byte	0x04, 0x1e
        /*011a*/ 	.short	(.L_1479 - .L_1478)
.L_1478:
        /*011c*/ 	.word	0x00000000


	//----- nvinfo : EIATTR_CBANK_PARAM_SIZE
	.align		4
.L_1479:
        /*0120*/ 	.byte	0x03, 0x19
        /*0122*/ 	.short	0x0c30


	//----- nvinfo : EIATTR_PARAM_CBANK
	.align		4
        /*0124*/ 	.byte	0x04, 0x0a
        /*0126*/ 	.short	(.L_1481 - .L_1480)
	.align		4
.L_1480:
        /*0128*/ 	.word	index@(.nv.constant0._Z25multi_tensor_apply_kernelI18TensorListMetadataILi5EE25DistAdamCapturableFunctorIfN3c104HalfES4_EJPfffPiifS6_10adamMode_tfEEvlPViT_T0_DpT1_)
        /*012c*/ 	.short	0x0380
        /*012e*/ 	.short	0x0c30


	//----- nvinfo : EIATTR_SW_WAR
	.align		4
.L_1481:
        /*0130*/ 	.byte	0x04, 0x36
        /*0132*/ 	.short	(.L_1483 - .L_1482)
.L_1482:
        /*0134*/ 	.word	0x00000008
.L_1483:


//--------------------- .nv.info._Z25multi_tensor_apply_kernelI18TensorListMetadataILi5EE25DistAdamCapturableFunctorIfN3c104HalfEfEJPfffPiifS6_10adamMode_tfEEvlPViT_T0_DpT1_ --------------------------
	.section	.nv.info._Z25multi_tensor_apply_kernelI18TensorListMetadataILi5EE25DistAdamCapturableFunctorIfN3c104HalfEfEJPfffPiifS6_10adamMode_tfEEvlPViT_T0_DpT1_,"",@"SHT_CUDA_INFO"
	.sectionflags	@""
	.align	4


	//----- nvinfo : EIATTR_CUDA_API_VERSION
	.align		4
        /*0000*/ 	.byte	0x04, 0x37
        /*0002*/ 	.short	(.L_1485 - .L_1484)
.L_1484:
        /*0004*/ 	.word	0x00000082


	//----- nvinfo : EIATTR_KPARAM_INFO
	.align		4
.L_1485:
        /*0008*/ 	.byte	0x04, 0x17
        /*000a*/ 	.short	(.L_1487 - .L_1486)
.L_1486:
        /*000c*/ 	.word	0x00000000
        /*0010*/ 	.short	0x000c
        /*0012*/ 	.short	0x0c2c
        /*0014*/ 	.byte	0x00, 0xf0, 0x11, 0x00


	//----- nvinfo : EIATTR_KPARAM_INFO
	.align		4
.L_1487:
        /*0018*/ 	.byte	0x04, 0x17
        /*001a*/ 	.short	(.L_1489 - .L_1488)
.L_1488:
        /*001c*/ 	.word	0x00000000
        /*0020*/ 	.short	0x000b
        /*0022*/ 	.short	0x0c28
        /*0024*/ 	.byte	0x00, 0xf0, 0x11, 0x00


	//----- nvinfo : EIATTR_KPARAM_INFO
	.align		4
.L_1489:
        /*0028*/ 	.byte	0x04, 0x17
        /*002a*/ 	.short	(.L_1491 - .L_1490)
.L_1490:
        /*002c*/ 	.word	0x00000000
        /*0030*/ 	.short	0x000a
        /*0032*/ 	.short	0x0c20
        /*0034*/ 	.byte	0x00, 0xf5, 0x21, 0x00


	//----- nvinfo : EIATTR_KPARAM_INFO
	.align		4
.L_1491:
        /*0038*/ 	.byte	0x04, 0x17
        /*003a*/ 	.short	(.L_1493 - .L_1492)
.L_1492:
        /*003c*/ 	.word	0x00000000
        /*0040*/ 	.short	0x0009
        /*0042*/ 	.short	0x0c1c
        /*0044*/ 	.byte	0x00, 0xf0, 0x11, 0x00


	//----- nvinfo : EIATTR_KPARAM_INFO
	.align		4
.L_1493:
        /*0048*/ 	.byte	0x04, 0x17
        /*004a*/ 	.short	(.L_1495 - .L_1494)
.L_1494:
        /*004c*/ 	.word	0x00000000
        /*0050*/ 	.short	0x0008
        /*0052*/ 	.short	0x0c18
        /*0054*/ 	.byte	0x00, 0xf0, 0x11, 0x00


	//----- nvinfo : EIATTR_KPARAM_INFO
	.align		4
.L_1495:
        /*0058*/ 	.byte	0x04, 0x17
        /*005a*/ 	.short	(.L_1497 - .L_1496)
.L_1496:
        /*005c*/ 	.word	0x00000000
        /*0060*/ 	.short	0x0007
        /*0062*/ 	.short	0x0c10
        /*0064*/ 	.byte	0x00, 0xf5, 0x21, 0x00


	//----- nvinfo : EIATTR_KPARAM_INFO
	.align		4
.L_1497:
        /*0068*/ 	.byte	0x04, 0x17
        /*006a*/ 	.short	(.L_1499 - .L_1498)
.L_1498:
        /*006c*/ 	.word	0x00000000
        /*0070*/ 	.short	0x0006
        /*0072*/ 	.short	0x0c0c
        /*0074*/ 	.byte	0x00, 0xf0, 0x11, 0x00


	//----- nvinfo : EIATTR_KPARAM_INFO
	.align		4
.L_1499:
        /*0078*/ 	.byte	0x04, 0x17
        /*007a*/ 	.short	(.L_1501 - .L_1500)
.L_1500:
        /*007c*/ 	.word	0x00000000
        /*0080*/ 	.short	0x0005
        /*0082*/ 	.short	0x0c08
        /*0084*/ 	.byte	0x00, 0xf0, 0x11, 0x00


	//----- nvinfo : EIATTR_KPARAM_INFO
	.align		4
.L_1501:
        /*0088*/ 	.byte	0x04, 0x17
        /*008a*/ 	.short	(.L_1503 - .L_1502)
.L_1502:
        /*008c*/ 	.word	0x00000000
        /*0090*/ 	.short	0x0004
        /*0092*/ 	.short	0x0c00
        /*0094*/ 	.byte	0x00, 0xf5, 0x21, 0x00


	//----- nvinfo : EIATTR_KPARAM_INFO
	.align		4
.L_1503:
        /*0098*/ 	.byte	0x04, 0x17
        /*009a*/ 	.short	(.L_1505 - .L_1504)
.L_1504:
        /*009c*/ 	.word	0x00000000
        /*00a0*/ 	.short	0x0003
        /*00a2*/ 	.short	0x0bf8
        /*00a4*/ 	.byte	0x00, 0xf0, 0x05, 0x00


	//----- nvinfo : EIATTR_KPARAM_INFO
	.align		4
.L_1505:
        /*00a8*/ 	.byte	0x04, 0x17
        /*00aa*/ 	.short	(.L_1507 - .L_1506)
.L_1506:
        /*00ac*/ 	.word	0x00000000
        /*00b0*/ 	.short	0x0002
        /*00b2*/ 	.short	0x0010
        /*00b4*/ 	.byte	0x00, 0xf0, 0xa1, 0x2f


	//----- nvinfo : EIATTR_KPARAM_INFO
	.align		4
.L_1507:
        /*00b8*/ 	.byte	0x04, 0x17
        /*00ba*/ 	.short	(.L_1509 - .L_1508)
.L_1508:
        /*00bc*/ 	.word	0x00000000
        /*00c0*/ 	.short	0x0001
        /*00c2*/ 	.short	0x0008
        /*00c4*/ 	.byte	0x00, 0xf5, 0x21, 0x00


	//----- nvinfo : EIATTR_KPARAM_INFO
	.align		4
.L_1509:
        /*00c8*/ 	.byte	0x04, 0x17
        /*00ca*/ 	.short	(.L_1511 - .L_1510)
.L_1510:
        /*00cc*/ 	.word	0x00000000
        /*00d0*/ 	.short	0x0000
        /*00d2*/ 	.short	0x0000
        /*00d4*/ 	.byte	0x00, 0xf0, 0x21, 0x00


	//----- nvinfo : EIATTR_SPARSE_MMA_MASK
	.align		4
.L_1511:
        /*00d8*/ 	.byte	0x03, 0x50
        /*00da*/ 	.short	0x0000


	//----- nvinfo : EIATTR_MAXREG_COUNT
	.align		4
        /*00dc*/ 	.byte	0x03, 0x1b
        /*00de*/ 	.short	0x00ff


	//----- nvinfo : EIATTR_EXTERNS
	.align		4
        /*00e0*/ 	.byte	0x04, 0x0f
        /*00e2*/ 	.short	(.L_1513 - .L_1512)


	//   ....[0]....
	.align		4
.L_1512:
        /*00e4*/ 	.word	index@(__assertfail)


	//----- nvinfo : EIATTR_MERCURY_ISA_VERSION
	.align		4
.L_1513:
        /*00e8*/ 	.byte	0x03, 0x5f
        /*00ea*/ 	.short	0x0101


	//----- nvinfo : EIATTR_VRC_CTA_INIT_COUNT
	.align		4
        /*00ec*/ 	.byte	0x02, 0x4a
	.zero		1
	.zero		1


	//----- nvinfo : EIATTR_SYSCALL_OFFSETS
	.align		4
        /*00f0*/ 	.byte	0x04, 0x46
        /*00f2*/ 	.short	(.L_1515 - .L_1514)


	//   ....[0]....
.L_1514:
        /*00f4*/ 	.word	0x00000140


	//   ....[1]....
        /*00f8*/ 	.word	0x00000280


	//   ....[2]....
        /*00fc*/ 	.word	0x000003c0


	//   ....[3]....
        /*0100*/ 	.word	0x00000510


	//----- nvinfo : EIATTR_EXIT_INSTR_OFFSETS
	.align		4
.L_1515:
        /*0104*/ 	.byte	0x04, 0x1c
        /*0106*/ 	.short	(.L_1517 - .L_1516)


	//   ....[0]....
.L_1516:
        /*0108*/ 	.word	0x00000570


	//   ....[1]....
        /*010c*/ 	.word	0x00001090


	//   ....[2]....
        /*0110*/ 	.word	0x00002160


	//   ....[3]....
        /*0114*/ 	.word	0x000030b0


	//----- nvinfo : EIATTR_CRS_STACK_SIZE
	.align		4
.L_1517:
        /*0118*/ 	.byte	0x04, 0x1e
        /*011a*/ 	.short	(.L_1519 - .L_1518)
.L_1518:
        /*011c*/ 	.word	0x00000000


	//----- nvinfo : EIATTR_CBANK_PARAM_SIZE
	.align		4
.L_1519:
        /*0120*/ 	.byte	0x03, 0x19
        /*0122*/ 	.short	0x0c30


	//----- nvinfo : EIATTR_PARAM_CBANK
	.align		4
        /*0124*/ 	.byte	0x04, 0x0a
        /*0126*/ 	.short	(.L_1521 - .L_1520)
	.align		4
.L_1520:
        /*0128*/ 	.word	index@(.nv.constant0._Z25multi_tensor_apply_kernelI18TensorListMetadataILi5EE25DistAdamCapturableFunctorIfN3c104HalfEfEJPfffPiifS6_10adamMode_tfEEvlPViT_T0_DpT1_)
        /*012c*/ 	.short	0x0380
        /*012e*/ 	.short	0x0c30


	//----- nvinfo : EIATTR_SW_WAR
	.align		4
.L_1521:
        /*0130*/ 	.byte	0x04, 0x36
        /*0132*/ 	.short	(.L_1523 - .L_1522)
.L_1522:
        /*0134*/ 	.word	0x00000008
.L_1523:


//--------------------- .nv.info._Z25multi_tensor_apply_kernelI18TensorListMetadataILi5EE25DistAdamCapturableFunctorIffN3c108BFloat16EEJPfffPiifS6_10adamMode_tfEEvlPViT_T0_DpT1_ --------------------------
	.section	.nv.info._Z25multi_tensor_apply_kernelI18TensorListMetadataILi5EE25DistAdamCapturableFunctorIffN3c108BFloat16EEJPfffPiifS6_10adamMode_tfEEvlPViT_T0_DpT1_,"",@"SHT_CUDA_INFO"
	.sectionflags	@""
	.align	4


	//----- nvinfo : EIATTR_CUDA_API_VERSION
	.align		4
        /*0000*/ 	.byte	0x04, 0x37
        /*0002*/ 	.short	(.L_1525 - .L_1524)
.L_1524:
        /*0004*/ 	.word	0x00000082


	//----- nvinfo : EIATTR_KPARAM_INFO
	.align		4
.L_1525:
        /*0008*/ 	.byte	0x04, 0x17
        /*000a*/ 	.short	(.L_1527 - .L_1526)
.L_1526:
        /*000c*/ 	.word	0x00000000
        /*0010*/ 	.short	0x000c
        /*0012*/ 	.short	0x0c2c
        /*0014*/ 	.byte	0x00, 0xf0, 0x11, 0x00


	//----- nvinfo : EIATTR_KPARAM_INFO
	.align		4
.L_1527:
        /*0018*/ 	.byte	0x04, 0x17
        /*001a*/ 	.short	(.L_1529 - .L_1528)
.L_1528:
        /*001c*/ 	.word	0x00000000
        /*0020*/ 	.short	0x000b
        /*0022*/ 	.short	0x0c28
        /*0024*/ 	.byte	0x00, 0xf0, 0x11, 0x00


	//----- nvinfo : EIATTR_KPARAM_INFO
	.align		4
.L_1529:
        /*0028*/ 	.byte	0x04, 0x17
        /*002a*/ 	.short	(.L_1531 - .L_1530)
.L_1530:
        /*002c*/ 	.word	0x00000000
        /*0030*/ 	.short	0x000a
        /*0032*/ 	.short	0x0c20
        /*0034*/ 	.byte	0x00, 0xf5, 0x21, 0x00


	//----- nvinfo : EIATTR_KPARAM_INFO
	.align		4
.L_1531:
        /*0038*/ 	.byte	0x04, 0x17
        /*003a*/ 	.short	(.L_1533 - .L_1532)
.L_1532:
        /*003c*/ 	.word	0x00000000
        /*0040*/ 	.short	0x0009
        /*0042*/ 	.short	0x0c1c
        /*0044*/ 	.byte	0x00, 0xf0, 0x11, 0x00


	//----- nvinfo : EIATTR_KPARAM_INFO
	.align		4
.L_1533:
        /*0048*/ 	.byte	0x04, 0x17
        /*004a*/ 	.short	(.L_1535 - .L_1534)
.L_1534:
        /*004c*/ 	.word	0x00000000
        /*0050*/ 	.short	0x0008
        /*0052*/ 	.short	0x0c18
        /*0054*/ 	.byte	0x00, 0xf0, 0x11, 0x00


	//----- nvinfo : EIATTR_KPARAM_INFO
	.align		4
.L_1535:
        /*0058*/ 	.byte	0x04, 0x17
        /*005a*/ 	.short	(.L_1537 - .L_1536)
.L_1536:
        /*005c*/ 	.word	0x00000000
        /*0060*/ 	.short	0x0007
        /*0062*/ 	.short	0x0c10
        /*0064*/ 	.byte	0x00, 0xf5, 0x21, 0x00


	//----- nvinfo : EIATTR_KPARAM_INFO
	.align		4
.L_1537:
        /*0068*/ 	.byte	0x04, 0x17
        /*006a*/ 	.short	(.L_1539 - .L_1538)
.L_1538:
        /*006c*/ 	.word	0x00000000
        /*0070*/ 	.short	0x0006
        /*0072*/ 	.short	0x0c0c
        /*0074*/ 	.byte	0x00, 0xf0, 0x11, 0x00


	//----- nvinfo : EIATTR_KPARAM_INFO
	.align		4
.L_1539:
        /*0078*/ 	.byte	0x04, 0x17
        /*007a*/ 	.short	(.L_1541 - .L_1540)
.L_1540:
        /*007c*/ 	.word	0x00000000
        /*0080*/ 	.short	0x0005
        /*0082*/ 	.short	0x0c08
        /*0084*/ 	.byte	0x00, 0xf0, 0x11, 0x00


	//----- nvinfo : EIATTR_KPARAM_INFO
	.align		4
.L_1541:
        /*0088*/ 	.byte	0x04, 0x17
        /*008a*/ 	.short	(.L_1543 - .L_1542)
.L_1542:
        /*008c*/ 	.word	0x00000000
        /*0090*/ 	.short	0x0004
        /*0092*/ 	.short	0x0c00
        /*0094*/ 	.byte	0x00, 0xf5, 0x21, 0x00


	//----- nvinfo : EIATTR_KPARAM_INFO
	.align		4
.L_1543:
        /*0098*/ 	.byte	0x04, 0x17
        /*009a*/ 	.short	(.L_1545 - .L_1544)
.L_1544:
        /*009c*/ 	.word	0x00000000
        /*00a0*/ 	.short	0x0003
        /*00a2*/ 	.short	0x0bf8
        /*00a4*/ 	.byte	0x00, 0xf0, 0x05, 0x00


	//----- nvinfo : EIATTR_KPARAM_INFO
	.align		4
.L_1545:
        /*00a8*/ 	.byte	0x04, 0x17
        /*00aa*/ 	.short	(.L_1547 - .L_1546)
.L_1546:
        /*00ac*/ 	.word	0x00000000
        /*00b0*/ 	.short	0x0002
        /*00b2*/ 	.short	0x0010
        /*00b4*/ 	.byte	0x00, 0xf0, 0xa1, 0x2f


	//----- nvinfo : EIATTR_KPARAM_INFO
	.align		4
.L_1547:
        /*00b8*/ 	.byte	0x04, 0x17
        /*00ba*/ 	.short	(.L_1549 - .L_1548)
.L_1548:
        /*00bc*/ 	.word	0x00000000
        /*00c0*/ 	.short	0x0001
        /*00c2*/ 	.short	0x0008
        /*00c4*/ 	.byte	0x00, 0xf5, 0x21, 0x00


	//----- nvinfo : EIATTR_KPARAM_INFO
	.align		4
.L_1549:
        /*00c8*/ 	.byte	0x04, 0x17
        /*00ca*/ 	.short	(.L_1551 - .L_1550)
.L_1550:
        /*00cc*/ 	.word	0x00000000
        /*00d0*/ 	.short	0x0000
        /*00d2*/ 	.short	0x0000
        /*00d4*/ 	.byte	0x00, 0xf0, 0x21, 0x00


	//----- nvinfo : EIATTR_SPARSE_MMA_MASK
	.align		4
.L_1551:
        /*00d8*/ 	.byte	0x03, 0x50
        /*00da*/ 	.short	0x0000


	//----- nvinfo : EIATTR_MAXREG_COUNT
	.align		4
        /*00dc*/ 	.byte	0x03, 0x1b
        /*00de*/ 	.short	0x00ff


	//----- nvinfo : EIATTR_EXTERNS
	.align		4
        /*00e0*/ 	.byte	0x04, 0x0f
        /*00e2*/ 	.short	(.L_1553 - .L_1552)


	//   ....[0]....
	.align		4
.L_1552:
        /*00e4*/ 	.word	index@(__assertfail)


	//----- nvinfo : EIATTR_MERCURY_ISA_VERSION
	.align		4
.L_1553:
        /*00e8*/ 	.byte	0x03, 0x5f
        /*00ea*/ 	.short	0x0101


	//----- nvinfo : EIATTR_VRC_CTA_INIT_COUNT
	.align		4
        /*00ec*/ 	.byte	0x02, 0x4a
	.zero		1
	.zero		1


	//----- nvinfo : EIATTR_SYSCALL_OFFSETS
	.align		4
        /*00f0*/ 	.byte	0x04, 0x46
        /*00f2*/ 	.short	(.L_1555 - .L_1554)


	//   ....[0]....
.L_1554:
        /*00f4*/ 	.word	0x00000140


	//   ....[1]....
        /*00f8*/ 	.word	0x00000280


	//   ....[2]....
        /*00fc*/ 	.word	0x000003c0


	//   ....[3]....
        /*0100*/ 	.word	0x00000510


	//----- nvinfo : EIATTR_EXIT_INSTR_OFFSETS
	.align		4
.L_1555:
        /*0104*/ 	.byte	0x04, 0x1c
        /*0106*/ 	.short	(.L_1557 - .L_1556)


	//   ....[0]....
.L_1556:
        /*0108*/ 	.word	0x00000570


	//   ....[1]....
        /*010c*/ 	.word	0x00001090


	//   ....[2]....
        /*0110*/ 	.word	0x000020c0


	//   ....[3]....
        /*0114*/ 	.word	0x00002fc0


	//----- nvinfo : EIATTR_CRS_STACK_SIZE
	.align		4
.L_1557:
        /*0118*/ 	.byte	0x04, 0x1e
        /*011a*/ 	.short	(.L_1559 - .L_1558)
.L_1558:
        /*011c*/ 	.word	0x00000000


	//----- nvinfo : EIATTR_CBANK_PARAM_SIZE
	.align		4
.L_1559:
        /*0120*/ 	.byte	0x03, 0x19
        /*0122*/ 	.short	0x0c30


	//----- nvinfo : EIATTR_PARAM_CBANK
	.align		4
        /*0124*/ 	.byte	0x04, 0x0a
        /*0126*/ 	.short	(.L_1561 - .L_1560)
	.align		4
.L_1560:
        /*0128*/ 	.word	index@(.nv.constant0._Z25multi_tensor_apply_kernelI18TensorListMetadataILi5EE25DistAdamCapturableFunctorIffN3c108BFloat16EEJPfffPiifS6_10adamMode_tfEEvlPViT_T0_DpT1_)
        /*012c*/ 	.short	0x0380
        /*012e*/ 	.short	0x0c30


	//----- nvinfo : EIATTR_SW_WAR
	.align		4
.L_1561:
        /*0130*/ 	.byte	0x04, 0x36
        /*0132*/ 	.short	(.L_1563 - .L_1562)
.L_1562:
        /*0134*/ 	.word	0x00000008
.L_1563:


//--------------------- .nv.info._Z25multi_tensor_apply_kernelI18TensorListMetadataILi5EE25DistAdamCapturableFunctorIffN3c104HalfEEJPfffPiifS6_10adamMode_tfEEvlPViT_T0_DpT1_ --------------------------
	.section	.nv.info._Z25multi_tensor_apply_kernelI18TensorListMetadataILi5EE25DistAdamCapturableFunctorIffN3c104HalfEEJPfffPiifS6_10adamMode_tfEEvlPViT_T0_DpT1_,"",@"SHT_CUDA_INFO"
	.sectionflags	@""
	.align	4


	//----- nvinfo : EIATTR_CUDA_API_VERSION
	.align		4
        /*0000*/ 	.byte	0x04, 0x37
        /*0002*/ 	.short	(.L_1565 - .L_1564)
.L_1564:
        /*0004*/ 	.word	0x00000082


	//----- nvinfo : EIATTR_KPARAM_INFO
	.align		4
.L_1565:
        /*0008*/ 	.byte	0x04, 0x17
        /*000a*/ 	.short	(.L_1567 - .L_1566)
.L_1566:
        /*000c*/ 	.word	0x00000000
        /*0010*/ 	.short	0x000c
        /*0012*/ 	.short	0x0c2c
        /*0014*/ 	.byte	0x00, 0xf0, 0x11, 0x00


	//----- nvinfo : EIATTR_KPARAM_INFO
	.align		4
.L_1567:
        /*0018*/ 	.byte	0x04, 0x17
        /*001a*/ 	.short	(.L_1569 - .L_1568)
.L_1568:
        /*001c*/ 	.word	0x00000000
        /*0020*/ 	.short	0x000b
        /*0022*/ 	.short	0x0c28
        /*0024*/ 	.byte	0x00, 0xf0, 0x11, 0x00


	//----- nvinfo : EIATTR_KPARAM_INFO
	.align		4
.L_1569:
        /*0028*/ 	.byte	0x04, 0x17
        /*002a*/ 	.short	(.L_1571 - .L_1570)
.L_1570:
        /*002c*/ 	.word	0x00000000
        /*0030*/ 	.short	0x000a
        /*0032*/ 	.short	0x0c20
        /*0034*/ 	.byte	0x00, 0xf5, 0x21, 0x00


	//----- nvinfo : EIATTR_KPARAM_INFO
	.align		4
.L_1571:
        /*0038*/ 	.byte	0x04, 0x17
        /*003a*/ 	.short	(.L_1573 - .L_1572)
.L_1572:
        /*003c*/ 	.word	0x00000000
        /*0040*/ 	.short	0x0009
        /*0042*/ 	.short	0x0c1c
        /*0044*/ 	.byte	0x00, 0xf0, 0x11, 0x00


	//----- nvinfo : EIATTR_KPARAM_INFO
	.align		4
.L_1573:
        /*0048*/ 	.byte	0x04, 0x17
        /*004a*/ 	.short	(.L_1575 - .L_1574)
.L_1574:
        /*004c*/ 	.word	0x00000000
        /*0050*/ 	.short	0x0008
        /*0052*/ 	.short	0x0c18
        /*0054*/ 	.byte	0x00, 0xf0, 0x11, 0x00


	//----- nvinfo : EIATTR_KPARAM_INFO
	.align		4
.L_1575:
        /*0058*/ 	.byte	0x04, 0x17
        /*005a*/ 	.short	(.L_1577 - .L_1576)
.L_1576:
        /*005c*/ 	.word	0x00000000
        /*0060*/ 	.short	0x0007
        /*0062*/ 	.short	0x0c10
        /*0064*/ 	.byte	0x00, 0xf5, 0x21, 0x00


	//----- nvinfo : EIATTR_KPARAM_INFO
	.align		4
.L_1577:
        /*0068*/ 	.byte	0x04, 0x17
        /*006a*/ 	.short	(.L_1579 - .L_1578)
.L_1578:
        /*006c*/ 	.word	0x00000000
        /*0070*/ 	.short	0x0006
        /*0072*/ 	.short	0x0c0c
        /*0074*/ 	.byte	0x00, 0xf0, 0x11, 0x00


	//----- nvinfo : EIATTR_KPARAM_INFO
	.align		4
.L_1579:
        /*0078*/ 	.byte	0x04, 0x17
        /*007a*/ 	.short	(.L_1581 - .L_1580)
.L_1580:
        /*007c*/ 	.word	0x00000000
        /*0080*/ 	.short	0x0005
        /*0082*/ 	.short	0x0c08
        /*0084*/ 	.byte	0x00, 0xf0, 0x11, 0x00


	//----- nvinfo : EIATTR_KPARAM_INFO
	.align		4
.L_1581:
        /*0088*/ 	.byte	0x04, 0x17
        /*008a*/ 	.short	(.L_1583 - .L_1582)
.L_1582:
        /*008c*/ 	.word	0x00000000
        /*0090*/ 	.short	0x0004
        /*0092*/ 	.short	0x0c00
        /*0094*/ 	.byte	0x00, 0xf5, 0x21, 0x00


	//----- nvinfo : EIATTR_KPARAM_INFO
	.align		4
.L_1583:
        /*0098*/ 	.byte	0x04, 0x17
        /*009a*/ 	.short	(.L_1585 - .L_1584)
.L_1584:
        /*009c*/ 	.word	0x00000000
        /*00a0*/ 	.short	0x0003
        /*00a2*/ 	.short	0x0bf8
        /*00a4*/ 	.byte	0x00, 0xf0, 0x05, 0x00


	//----- nvinfo : EIATTR_KPARAM_INFO
	.align		4
.L_1585:
        /*00a8*/ 	.byte	0x04, 0x17
        /*00aa*/ 	.short	(.L_1587 - .L_1586)
.L_1586:
        /*00ac*/ 	.word	0x00000000
        /*00b0*/ 	.short	0x0002
        /*00b2*/ 	.short	0x0010
        /*00b4*/ 	.byte	0x00, 0xf0, 0xa1, 0x2f


	//----- nvinfo : EIATTR_KPARAM_INFO
	.align		4
.L_1587:
        /*00b8*/ 	.byte	0x04, 0x17
        /*00ba*/ 	.short	(.L_1589 - .L_1588)
.L_1588:
        /*00bc*/ 	.word	0x00000000
        /*00c0*/ 	.short	0x0001
        /*00c2*/ 	.short	0x0008
        /*00c4*/ 	.byte	0x00, 0xf5, 0x21, 0x00


	//----- nvinfo : EIATTR_KPARAM_INFO
	.align		4
.L_1589:
        /*00c8*/ 	.byte	0x04, 0x17
        /*00ca*/ 	.short	(.L_1591 - .L_1590)
.L_1590:
        /*00cc*/ 	.word	0x00000000
        /*00d0*/ 	.short	0x0000
        /*00d2*/ 	.short	0x0000
        /*00d4*/ 	.byte	0x00, 0xf0, 0x21, 0x00


	//----- nvinfo : EIATTR_SPARSE_MMA_MASK
	.align		4
.L_1591:
        /*00d8*/ 	.byte	0x03, 0x50
        /*00da*/ 	.short	0x0000


	//----- nvinfo : EIATTR_MAXREG_COUNT
	.align		4
        /*00dc*/ 	.byte	0x03, 0x1b
        /*00de*/ 	.short	0x00ff


	//----- nvinfo : EIATTR_EXTERNS
	.align		4
        /*00e0*/ 	.byte	0x04, 0x0f
        /*00e2*/ 	.short	(.L_1593 - .L_1592)


	//   ....[0]....
	.align		4
.L_1592:
        /*00e4*/ 	.word	index@(__assertfail)


	//----- nvinfo : EIATTR_MERCURY_ISA_VERSION
	.align		4
.L_1593:
        /*00e8*/ 	.byte	0x03, 0x5f
        /*00ea*/ 	.short	0x0101


	//----- nvinfo : EIATTR_VRC_CTA_INIT_COUNT
	.align		4
        /*00ec*/ 	.byte	0x02, 0x4a
	.zero		1
	.zero		1


	//----- nvinfo : EIATTR_SYSCALL_OFFSETS
	.align		4
        /*00f0*/ 	.byte	0x04, 0x46
        /*00f2*/ 	.short	(.L_1595 - .L_1594)


	//   ....[0]....
.L_1594:
        /*00f4*/ 	.word	0x00000140


	//   ....[1]....
        /*00f8*/ 	.word	0x00000280


	//   ....[2]....
        /*00fc*/ 	.word	0x000003c0


	//   ....[3]....
        /*0100*/ 	.word	0x00000510


	//----- nvinfo : EIATTR_EXIT_INSTR_OFFSETS
	.align		4
.L_1595:
        /*0104*/ 	.byte	0x04, 0x1c
        /*0106*/ 	.short	(.L_1597 - .L_1596)


	//   ....[0]....
.L_1596:
        /*0108*/ 	.word	0x00000570


	//   ....[1]....
        /*010c*/ 	.word	0x00001090


	//   ....[2]....
        /*0110*/ 	.word	0x000020c0


	//   ....[3]....
        /*0114*/ 	.word	0x00002fc0


	//----- nvinfo : EIATTR_CRS_STACK_SIZE
	.align		4
.L_1597:
        /*0118*/ 	.byte	0x04, 0x1e
        /*011a*/ 	.short	(.L_1599 - .L_1598)
.L_1598:
        /*011c*/ 	.word	0x00000000


	//----- nvinfo : EIATTR_CBANK_PARAM_SIZE
	.align		4
.L_1599:
        /*0120*/ 	.byte	0x03, 0x19
        /*0122*/ 	.short	0x0c30


	//----- nvinfo : EIATTR_PARAM_CBANK
	.align		4
        /*0124*/ 	.byte	0x04, 0x0a
        /*0126*/ 	.short	(.L_1601 - .L_1600)
	.align		4
.L_1600:
        /*0128*/ 	.word	index@(.nv.constant0._Z25multi_tensor_apply_kernelI18TensorListMetadataILi5EE25DistAdamCapturableFunctorIffN3c104HalfEEJPfffPiifS6_10adamMode_tfEEvlPViT_T0_DpT1_)
        /*012c*/ 	.short	0x0380
        /*012e*/ 	.short	0x0c30


	//----- nvinfo : EIATTR_SW_WAR
	.align		4
.L_1601:
        /*0130*/ 	.byte	0x04, 0x36
        /*0132*/ 	.short	(.L_1603 - .L_1602)
.L_1602:
        /*0134*/ 	.word	0x00000008
.L_1603:


//--------------------- .nv.info._Z25multi_tensor_apply_kernelI18TensorListMetadataILi5EE25DistAdamCapturableFunctorIfffEJPfffPiifS4_10adamMode_tfEEvlPViT_T0_DpT1_ --------------------------
	.section	.nv.info._Z25multi_tensor_apply_kernelI18TensorListMetadataILi5EE25DistAdamCapturableFunctorIfffEJPfffPiifS4_10adamMode_tfEEvlPViT_T0_DpT1_,"",@"SHT_CUDA_INFO"
	.sectionflags	@""
	.align	4


	//----- nvinfo : EIATTR_CUDA_API_VERSION
	.align		4
        /*0000*/ 	.byte	0x04, 0x37
        /*0002*/ 	.short	(.L_1605 - .L_1604)
.L_1604:
        /*0004*/ 	.word	0x00000082


	//----- nvinfo : EIATTR_KPARAM_INFO
	.align		4
.L_1605:
        /*0008*/ 	.byte	0x04, 0x17
        /*000a*/ 	.short	(.L_1607 - .L_1606)
.L_1606:
        /*000c*/ 	.word	0x00000000
        /*0010*/ 	.short	0x000c
        /*0012*/ 	.short	0x0c2c
        /*0014*/ 	.byte	0x00, 0xf0, 0x11, 0x00


	//----- nvinfo : EIATTR_KPARAM_INFO
	.align		4
.L_1607:
        /*0018*/ 	.byte	0x04, 0x17
        /*001a*/ 	.short	(.L_1609 - .L_1608)
.L_1608:
        /*001c*/ 	.word	0x00000000
        /*0020*/ 	.short	0x000b
        /*0022*/ 	.short	0x0c28
        /*0024*/ 	.byte	0x00, 0xf0, 0x11, 0x00


	//----- nvinfo : EIATTR_KPARAM_INFO
	.align		4
.L_1609:
        /*0028*/ 	.byte	0x04, 0x17
        /*002a*/ 	.short	(.L_1611 - .L_1610)
.L_1610:
        /*002c*/ 	.word	0x00000000
        /*0030*/ 	.short	0x000a
        /*0032*/ 	.short	0x0c20
        /*0034*/ 	.byte	0x00, 0xf5, 0x21, 0x00


	//----- nvinfo : EIATTR_KPARAM_INFO
	.align		4
.L_1611:
        /*0038*/ 	.byte	0x04, 0x17
        /*003a*/ 	.short	(.L_1613 - .L_1612)
.L_1612:
        /*003c*/ 	.word	0x00000000
        /*0040*/ 	.short	0x0009
        /*0042*/ 	.short	0x0c1c
        /*0044*/ 	.byte	0x00, 0xf0, 0x11, 0x00


	//----- nvinfo : EIATTR_KPARAM_INFO
	.align		4
.L_1613:
        /*0048*/ 	.byte	0x04, 0x17
        /*004a*/ 	.short	(.L_1615 - .L_1614)
.L_1614:
        /*004c*/ 	.word	0x00000000
        /*0050*/ 	.short	0x0008
        /*0052*/ 	.short	0x0c18
        /*0054*/ 	.byte	0x00, 0xf0, 0x11, 0x00


	//----- nvinfo : EIATTR_KPARAM_INFO
	.align		4
.L_1615:
        /*0058*/ 	.byte	0x04, 0x17
        /*005a*/ 	.short	(.L_1617 - .L_1616)
.L_1616:
        /*005c*/ 	.word	0x00000000
        /*0060*/ 	.short	0x0007
        /*0062*/ 	.short	0x0c10
        /*0064*/ 	.byte	0x00, 0xf5, 0x21, 0x00


	//----- nvinfo : EIATTR_KPARAM_INFO
	.align		4
.L_1617:
        /*0068*/ 	.byte	0x04, 0x17
        /*006a*/ 	.short	(.L_1619 - .L_1618)
.L_1618:
        /*006c*/ 	.word	0x00000000
        /*0070*/ 	.short	0x0006
        /*0072*/ 	.short	0x0c0c
        /*0074*/ 	.byte	0x00, 0xf0, 0x11, 0x00


	//----- nvinfo : EIATTR_KPARAM_INFO
	.align		4
.L_1619:
        /*0078*/ 	.byte	0x04, 0x17
        /*007a*/ 	.short	(.L_1621 - .L_1620)
.L_1620:
        /*007c*/ 	.word	0x00000000
        /*0080*/ 	.short	0x0005
        /*0082*/ 	.short	0x0c08
        /*0084*/ 	.byte	0x00, 0xf0, 0x11, 0x00


	//----- nvinfo : EIATTR_KPARAM_INFO
	.align		4
.L_1621:
        /*0088*/ 	.byte	0x04, 0x17
        /*008a*/ 	.short	(.L_1623 - .L_1622)
.L_1622:
        /*008c*/ 	.word	0x00000000
        /*0090*/ 	.short	0x0004
        /*0092*/ 	.short	0x0c00
        /*0094*/ 	.byte	0x00, 0xf5, 0x21, 0x00


	//----- nvinfo : EIATTR_KPARAM_INFO
	.align		4
.L_1623:
        /*0098*/ 	.byte	0x04, 0x17
        /*009a*/ 	.short	(.L_1625 - .L_1624)
.L_1624:
        /*009c*/ 	.word	0x00000000
        /*00a0*/ 	.short	0x0003
        /*00a2*/ 	.short	0x0bf8
        /*00a4*/ 	.byte	0x00, 0xf0, 0x05, 0x00


	//----- nvinfo : EIATTR_KPARAM_INFO
	.align		4
.L_1625:
        /*00a8*/ 	.byte	0x04, 0x17
        /*00aa*/ 	.short	(.L_1627 - .L_1626)
.L_1626:
        /*00ac*/ 	.word	0x00000000
        /*00b0*/ 	.short	0x0002
        /*00b2*/ 	.short	0x0010
        /*00b4*/ 	.byte	0x00, 0xf0, 0xa1, 0x2f


	//----- nvinfo : EIATTR_KPARAM_INFO
	.align		4
.L_1627:
        /*00b8*/ 	.byte	0x04, 0x17
        /*00ba*/ 	.short	(.L_1629 - .L_1628)
.L_1628:
        /*00bc*/ 	.word	0x00000000
        /*00c0*/ 	.short	0x0001
        /*00c2*/ 	.short	0x0008
        /*00c4*/ 	.byte	0x00, 0xf5, 0x21, 0x00


	//----- nvinfo : EIATTR_KPARAM_INFO
	.align		4
.L_1629:
        /*00c8*/ 	.byte	0x04, 0x17
        /*00ca*/ 	.short	(.L_1631 - .L_1630)
.L_1630:
        /*00cc*/ 	.word	0x00000000
        /*00d0*/ 	.short	0x0000
        /*00d2*/ 	.short	0x0000
        /*00d4*/ 	.byte	0x00, 0xf0, 0x21, 0x00


	//----- nvinfo : EIATTR_SPARSE_MMA_MASK
	.align		4
.L_1631:
        /*00d8*/ 	.byte	0x03, 0x50
        /*00da*/ 	.short	0x0000


	//----- nvinfo : EIATTR_MAXREG_COUNT
	.align		4
        /*00dc*/ 	.byte	0x03, 0x1b
        /*00de*/ 	.short	0x00ff


	//----- nvinfo : EIATTR_EXTERNS
	.align		4
        /*00e0*/ 	.byte	0x04, 0x0f
        /*00e2*/ 	.short	(.L_1633 - .L_1632)


	//   ....[0]....
	.align		4
.L_1632:
        /*00e4*/ 	.word	index@(__assertfail)


	//----- nvinfo : EIATTR_MERCURY_ISA_VERSION
	.align		4
.L_1633:
        /*00e8*/ 	.byte	0x03, 0x5f
        /*00ea*/ 	.short	0x0101


	//----- nvinfo : EIATTR_VRC_CTA_INIT_COUNT
	.align		4
        /*00ec*/ 	.byte	0x02, 0x4a
	.zero		1
	.zero		1


	//----- nvinfo : EIATTR_SYSCALL_OFFSETS
	.align		4
        /*00f0*/ 	.byte	0x04, 0x46
        /*00f2*/ 	.short	(.L_1635 - .L_1634)


	//   ....[0]....
.L_1634:
        /*00f4*/ 	.word	0x00000140


	//   ....[1]....
        /*00f8*/ 	.word	0x00000280


	//   ....[2]....
        /*00fc*/ 	.word	0x000003c0


	//   ....[3]....
        /*0100*/ 	.word	0x00000510


	//----- nvinfo : EIATTR_EXIT_INSTR_OFFSETS
	.align		4
.L_1635:
        /*0104*/ 	.byte	0x04, 0x1c
        /*0106*/ 	.short	(.L_1637 - .L_1636)


	//   ....[0]....
.L_1636:
        /*0108*/ 	.word	0x00000570


	//   ....[1]....
        /*010c*/ 	.word	0x00001090


	//   ....[2]....
        /*0110*/ 	.word	0x00002040


	//   ....[3]....
        /*0114*/ 	.word	0x00002f00


	//----- nvinfo : EIATTR_CRS_STACK_SIZE
	.align		4
.L_1637:
        /*0118*/ 	.byte	0x04, 0x1e
        /*011a*/ 	.short	(.L_1639 - .L_1638)
.L_1638:
        /*011c*/ 	.word	0x00000000


	//----- nvinfo : EIATTR_CBANK_PARAM_SIZE
	.align		4
.L_1639:
        /*0120*/ 	.byte	0x03, 0x19
        /*0122*/ 	.short	0x0c30


	//----- nvinfo : EIATTR_PARAM_CBANK
	.align		4
        /*0124*/ 	.byte	0x04, 0x0a
        /*0126*/ 	.short	(.L_1641 - .L_1640)
	.align		4
.L_1640:
        /*0128*/ 	.word	index@(.nv.constant0._Z25multi_tensor_apply_kernelI18TensorListMetadataILi5EE25DistAdamCapturableFunctorIfffEJPfffPiifS4_10adamMode_tfEEvlPViT_T0_DpT1_)
        /*012c*/ 	.short	0x0380
        /*012e*/ 	.short	0x0c30


	//----- nvinfo : EIATTR_SW_WAR
	.align		4
.L_1641:
        /*0130*/ 	.byte	0x04, 0x36
        /*0132*/ 	.short	(.L_1643 - .L_1642)
.L_1642:
        /*0134*/ 	.word	0x00000008
.L_1643:


//--------------------- .nv.info._Z25multi_tensor_apply_kernelI18TensorListMetadataILi5EE15DistAdamFunctorIN3c108BFloat16ES4_S4_EJPfffffff10adamMode_tfEEvlPViT_T0_DpT1_ --------------------------
	.section	.nv.info._Z25multi_tensor_apply_kernelI18TensorListMetadataILi5EE15DistAdamFunctorIN3c108BFloat16ES4_S4_EJPfffffff10adamMode_tfEEvlPViT_T0_DpT1_,"",@"SHT_CUDA_INFO"
	.sectionflags	@""
	.align	4


	//----- nvinfo : EIATTR_CUDA_API_VERSION
	.align		4
        /*0000*/ 	.byte	0x04, 0x37
        /*0002*/ 	.short	(.L_1645 - .L_1644)
.L_1644:
        /*0004*/ 	.word	0x00000082


	//----- nvinfo : EIATTR_KPARAM_INFO
	.align		4
.L_1645:
        /*0008*/ 	.byte	0x04, 0x17
        /*000a*/ 	.short	(.L_1647 - .L_1646)
.L_1646:
        /*000c*/ 	.word	0x00000000
        /*0010*/ 	.short	0x000c
        /*0012*/ 	.short	0x0c24
        /*0014*/ 	.byte	0x00, 0xf0, 0x11, 0x00


	//----- nvinfo : EIATTR_KPARAM_INFO
	.align		4
.L_1647:
        /*0018*/ 	.byte	0x04, 0x17
        /*001a*/ 	.short	(.L_1649 - .L_1648)
.L_1648:
        /*001c*/ 	.word	0x00000000
        /*0020*/ 	.short	0x000b
        /*0022*/ 	.short	0x0c20
        /*0024*/ 	.byte	0x00, 0xf0, 0x11, 0x00


	//----- nvinfo : EIATTR_KPARAM_INFO
	.align		4
.L_1649:
        /*0028*/ 	.byte	0x04, 0x17
        /*002a*/ 	.short	(.L_1651 - .L_1650)
.L_1650:
        /*002c*/ 	.word	0x00000000
        /*0030*/ 	.short	0x000a
        /*0032*/ 	.short	0x0c1c
        /*0034*/ 	.byte	0x00, 0xf0, 0x11, 0x00


	//----- nvinfo : EIATTR_KPARAM_INFO
	.align		4
.L_1651:
        /*0038*/ 	.byte	0x04, 0x17
        /*003a*/ 	.short	(.L_1653 - .L_1652)
.L_1652:
        /*003c*/ 	.word	0x00000000
        /*0040*/ 	.short	0x0009
        /*0042*/ 	.short	0x0c18
        /*0044*/ 	.byte	0x00, 0xf0, 0x11, 0x00


	//----- nvinfo : EIATTR_KPARAM_INFO
	.align		4
.L_1653:
        /*0048*/ 	.byte	0x04, 0x17
        /*004a*/ 	.short	(.L_1655 - .L_1654)
.L_1654:
        /*004c*/ 	.word	0x00000000
        /*0050*/ 	.short	0x0008
        /*0052*/ 	.short	0x0c14
        /*0054*/ 	.byte	0x00, 0xf0, 0x11, 0x00


	//----- nvinfo : EIATTR_KPARAM_INFO
	.align		4
.L_1655:
        /*0058*/ 	.byte	0x04, 0x17
        /*005a*/ 	.short	(.L_1657 - .L_1656)
.L_1656:
        /*005c*/ 	.word	0x00000000
        /*0060*/ 	.short	0x0007
        /*0062*/ 	.short	0x0c10
        /*0064*/ 	.byte	0x00, 0xf0, 0x11, 0x00


	//----- nvinfo : EIATTR_KPARAM_INFO
	.align		4
.L_1657:
        /*0068*/ 	.byte	0x04, 0x17
        /*006a*/ 	.short	(.L_1659 - .L_1658)
.L_1658:
        /*006c*/ 	.word	0x00000000
        /*0070*/ 	.short	0x0006
        /*0072*/ 	.short	0x0c0c
        /*0074*/ 	.byte	0x00, 0xf0, 0x11, 0x00


	//----- nvinfo : EIATTR_KPARAM_INFO
	.align		4
.L_1659:
        /*0078*/ 	.byte	0x04, 0x17
        /*007a*/ 	.short	(.L_1661 - .L_1660)
.L_1660:
        /*007c*/ 	.word	0x00000000
        /*0080*/ 	.short	0x0005
        /*0082*/ 	.short	0x0c08
        /*0084*/ 	.byte	0x00, 0xf0, 0x11, 0x00


	//----- nvinfo : EIATTR_KPARAM_INFO
	.align		4
.L_1661:
        /*0088*/ 	.byte	0x04, 0x17
        /*008a*/ 	.short	(.L_1663 - .L_1662)
.L_1662:
        /*008c*/ 	.word	0x00000000
        /*0090*/ 	.short	0x0004
        /*0092*/ 	.short	0x0c00
        /*0094*/ 	.byte	0x00, 0xf5, 0x21, 0x00


	//----- nvinfo : EIATTR_KPARAM_INFO
	.align		4
.L_1663:
        /*0098*/ 	.byte	0x04, 0x17
        /*009a*/ 	.short	(.L_1665 - .L_1664)
.L_1664:
        /*009c*/ 	.word	0x00000000
        /*00a0*/ 	.short	0x0003
        /*00a2*/ 	.short	0x0bf8
        /*00a4*/ 	.byte	0x00, 0xf0, 0x05, 0x00


	//----- nvinfo : EIATTR_KPARAM_INFO
	.align		4
.L_1665:
        /*00a8*/ 	.byte	0x04, 0x17
        /*00aa*/ 	.short	(.L_1667 - .L_1666)
.L_1666:
        /*00ac*/ 	.word	0x00000000
        /*00b0*/ 	.short	0x0002
        /*00b2*/ 	.short	0x0010
        /*00b4*/ 	.byte	0x00, 0xf0, 0xa1, 0x2f


	//----- nvinfo : EIATTR_KPARAM_INFO
	.align		4
.L_1667:
        /*00b8*/ 	.byte	0x04, 0x17
        /*00ba*/ 	.short	(.L_1669 - .L_1668)
.L_1668:
        /*00bc*/ 	.word	0x00000000
        /*00c0*/ 	.short	0x0001
        /*00c2*/ 	.short	0x0008
        /*00c4*/ 	.byte	0x00, 0xf5, 0x21, 0x00


	//----- nvinfo : EIATTR_KPARAM_INFO
	.align		4
.L_1669:
        /*00c8*/ 	.byte	0x04, 0x17
        /*00ca*/ 	.short	(.L_1671 - .L_1670)
.L_1670:
        /*00cc*/ 	.word	0x00000000
        /*00d0*/ 	.short	0x0000
        /*00d2*/ 	.short	0x0000
        /*00d4*/ 	.byte	0x00, 0xf0, 0x21, 0x00


	//----- nvinfo : EIATTR_SPARSE_MMA_MASK
	.align		4
.L_1671:
        /*00d8*/ 	.byte	0x03, 0x50
        /*00da*/ 	.short	0x0000


	//----- nvinfo : EIATTR_MAXREG_COUNT
	.align		4
        /*00dc*/ 	.byte	0x03, 0x1b
        /*00de*/ 	.short	0x00ff


	//----- nvinfo : EIATTR_MERCURY_ISA_VERSION
	.align		4
        /*00e0*/ 	.byte	0x03, 0x5f
        /*00e2*/ 	.short	0x0101


	//----- nvinfo : EIATTR_VRC_CTA_INIT_COUNT
	.align		4
        /*00e4*/ 	.byte	0x02, 0x4a
	.zero		1
	.zero		1


	//----- nvinfo : EIATTR_EXIT_INSTR_OFFSETS
	.align		4
        /*00e8*/ 	.byte	0x04, 0x1c
        /*00ea*/ 	.short	(.L_1673 - .L_1672)


	//   ....[0]....
.L_1672:
        /*00ec*/ 	.word	0x00000270


	//   ....[1]....
        /*00f0*/ 	.word	0x00001220


	//   ....[2]....
        /*00f4*/ 	.word	0x00002040


	//----- nvinfo : EIATTR_CRS_STACK_SIZE
	.align		4
.L_1673:
        /*00f8*/ 	.byte	0x04, 0x1e
        /*00fa*/ 	.short	(.L_1675 - .L_1674)
.L_1674:
        /*00fc*/ 	.word	0x00000000


	//----- nvinfo : EIATTR_CBANK_PARAM_SIZE
	.align		4
.L_1675:
        /*0100*/ 	.byte	0x03, 0x19
        /*0102*/ 	.short	0x0c28


	//----- nvinfo : EIATTR_PARAM_CBANK
	.align		4
        /*0104*/ 	.byte	0x04, 0x0a
        /*0106*/ 	.short	(.L_1677 - .L_1676)
	.align		4
.L_1676:
        /*0108*/ 	.word	index@(.nv.constant0._Z25multi_tensor_apply_kernelI18TensorListMetadataILi5EE15DistAdamFunctorIN3c108BFloat16ES4_S4_EJPfffffff10adamMode_tfEEvlPViT_T0_DpT1_)
        /*010c*/ 	.short	0x0380
        /*010e*/ 	.short	0x0c28


	//----- nvinfo : EIATTR_SW_WAR
	.align		4
.L_1677:
        /*0110*/ 	.byte	0x04, 0x36
        /*0112*/ 	.short	(.L_1679 - .L_1678)
.L_1678:
        /*0114*/ 	.word	0x00000008
.L_1679:


//--------------------- .nv.info._Z25multi_tensor_apply_kernelI18TensorListMetadataILi5EE15DistAdamFunctorIN3c108BFloat16ES4_NS3_4HalfEEJPfffffff10adamMode_tfEEvlPViT_T0_DpT1_ --------------------------
	.section	.nv.info._Z25multi_tensor_apply_kernelI18TensorListMetadataILi5EE15DistAdamFunctorIN3c108BFloat16ES4_NS3_4HalfEEJPfffffff10adamMode_tfEEvlPViT_T0_DpT1_,"",@"SHT_CUDA_INFO"
	.sectionflags	@""
	.align	4


	//----- nvinfo : EIATTR_CUDA_API_VERSION
	.align		4
        /*0000*/ 	.byte	0x04, 0x37
        /*0002*/ 	.short	(.L_1681 - .L_1680)
.L_1680:
        /*0004*/ 	.word	0x00000082


	//----- nvinfo : EIATTR_KPARAM_INFO
	.align		4
.L_1681:
        /*0008*/ 	.byte	0x04, 0x17
        /*000a*/ 	.short	(.L_1683 - .L_1682)
.L_1682:
        /*000c*/ 	.word	0x00000000
        /*0010*/ 	.short	0x000c
        /*0012*/ 	.short	0x0c24
        /*0014*/ 	.byte	0x00, 0xf0, 0x11, 0x00


	//----- nvinfo : EIATTR_KPARAM_INFO
	.align		4
.L_1683:
        /*0018*/ 	.byte	0x04, 0x17
        /*001a*/ 	.short	(.L_1685 - .L_1684)
.L_1684:
        /*001c*/ 	.word	0x00000000
        /*0020*/ 	.short	0x000b
        /*0022*/ 	.short	0x0c20
        /*0024*/ 	.byte	0x00, 0xf0, 0x11, 0x00


	//----- nvinfo : EIATTR_KPARAM_INFO
	.align		4
.L_1685:
        /*0028*/ 	.byte	0x04, 0x17
        /*002a*/ 	.short	(.L_1687 - .L_1686)
.L_1686:
        /*002c*/ 	.word	0x00000000
        /*0030*/ 	.short	0x000a
        /*0032*/ 	.short	0x0c1c
        /*0034*/ 	.byte	0x00, 0xf0, 0x11, 0x00


	//----- nvinfo : EIATTR_KPARAM_INFO
	.align		4
.L_1687:
        /*0038*/ 	.byte	0x04, 0x17
        /*003a*/ 	.short	(.L_1689 - .L_1688)
.L_1688:
        /*003c*/ 	.word	0x00000000
        /*0040*/ 	.short	0x0009
        /*0042*/ 	.short	0x0c18
        /*0044*/ 	.byte	0x00, 0xf0, 0x11, 0x00


	//----- nvinfo : EIATTR_KPARAM_INFO
	.align		4
.L_1689:
        /*0048*/ 	.byte	0x04, 0x17
        /*004a*/ 	.short	(.L_1691 - .L_1690)
.L_1690:
        /*004c*/ 	.word	0x00000000
        /*0050*/ 	.short	0x0008
        /*0052*/ 	.short	0x0c14
        /*0054*/ 	.byte	0x00, 0xf0, 0x11, 0x00


	//----- nvinfo : EIATTR_KPARAM_INFO
	.align		4
.L_1691:
        /*0058*/ 	.byte	0x04, 0x17
        /*005a*/ 	.short	(.L_1693 - .L_1692)
.L_1692:
        /*005c*/ 	.word	0x00000000
        /*0060*/ 	.short	0x0007
        /*0062*/ 	.short	0x0c10
        /*0064*/ 	.byte	0x00, 0xf0, 0x11, 0x00


	//----- nvinfo : EIATTR_KPARAM_INFO
	.align		4
.L_1693:
        /*0068*/ 	.byte	0x04, 0x17
        /*006a*/ 	.short	(.L_1695 - .L_1694)
.L_1694:
        /*006c*/ 	.word	0x00000000
        /*0070*/ 	.short	0x0006
        /*0072*/ 	.short	0x0c0c
        /*0074*/ 	.byte	0x00, 0xf0, 0x11, 0x00


	//----- nvinfo : EIATTR_KPARAM_INFO
	.align		4
.L_1695:
        /*0078*/ 	.byte	0x04, 0x17
        /*007a*/ 	.short	(.L_1697 - .L_1696)
.L_1696:
        /*007c*/ 	.word	0x00000000
        /*0080*/ 	.short	0x0005
        /*0082*/ 	.short	0x0c08
        /*0084*/ 	.byte	0x00, 0xf0, 0x11, 0x00


	//----- nvinfo : EIATTR_KPARAM_INFO
	.align		4
.L_1697:
        /*0088*/ 	.byte	0x04, 0x17
        /*008a*/ 	.short	(.L_1699 - .L_1698)
.L_1698:
        /*008c*/ 	.word	0x00000000
        /*0090*/ 	.short	0x0004
        /*0092*/ 	.short	0x0c00
        /*0094*/ 	.byte	0x00, 0xf5, 0x21, 0x00


	//----- nvinfo : EIATTR_KPARAM_INFO
	.align		4
.L_1699:
        /*0098*/ 	.byte	0x04, 0x17
        /*009a*/ 	.short	(.L_1701 - .L_1700)
.L_1700:
        /*009c*/ 	.word	0x00000000
        /*00a0*/ 	.short	0x0003
        /*00a2*/ 	.short	0x0bf8
        /*00a4*/ 	.byte	0x00, 0xf0, 0x05, 0x00


	//----- nvinfo : EIATTR_KPARAM_INFO
	.align		4
.L_1701:
        /*00a8*/ 	.byte	0x04, 0x17
        /*00aa*/ 	.short	(.L_1703 - .L_1702)
.L_1702:
        /*00ac*/ 	.word	0x00000000
        /*00b0*/ 	.short	0x0002
        /*00b2*/ 	.short	0x0010
        /*00b4*/ 	.byte	0x00, 0xf0, 0xa1, 0x2f


	//----- nvinfo : EIATTR_KPARAM_INFO
	.align		4
.L_1703:
        /*00b8*/ 	.byte	0x04, 0x17
        /*00ba*/ 	.short	(.L_1705 - .L_1704)
.L_1704:
        /*00bc*/ 	.word	0x00000000
        /*00c0*/ 	.short	0x0001
        /*00c2*/ 	.short	0x0008
        /*00c4*/ 	.byte	0x00, 0xf5, 0x21, 0x00


	//----- nvinfo : EIATTR_KPARAM_INFO
	.align		4
.L_1705:
        /*00c8*/ 	.byte	0x04, 0x17
        /*00ca*/ 	.short	(.L_1707 - .L_1706)
.L_1706:
        /*00cc*/ 	.word	0x00000000
        /*00d0*/ 	.short	0x0000
        /*00d2*/ 	.short	0x0000
        /*00d4*/ 	.byte	0x00, 0xf0, 0x21, 0x00


	//----- nvinfo : EIATTR_SPARSE_MMA_MASK
	.align		4
.L_1707:
        /*00d8*/ 	.byte	0x03, 0x50
        /*00da*/ 	.short	0x0000


	//----- nvinfo : EIATTR_MAXREG_COUNT
	.align		4
        /*00dc*/ 	.byte	0x03, 0x1b
        /*00de*/ 	.short	0x00ff


	//----- nvinfo : EIATTR_MERCURY_ISA_VERSION
	.align		4
        /*00e0*/ 	.byte	0x03, 0x5f
        /*00e2*/ 	.short	0x0101


	//----- nvinfo : EIATTR_VRC_CTA_INIT_COUNT
	.align		4
        /*00e4*/ 	.byte	0x02, 0x4a
	.zero		1
	.zero		1


	//----- nvinfo : EIATTR_EXIT_INSTR_OFFSETS
	.align		4
        /*00e8*/ 	.byte	0x04, 0x1c
        /*00ea*/ 	.short	(.L_1709 - .L_1708)


	//   ....[0]....
.L_1708:
        /*00ec*/ 	.word	0x00000270


	//   ....[1]....
        /*00f0*/ 	.word	0x00001270


	//   ....[2]....
        /*00f4*/ 	.word	0x00002120


	//----- nvinfo : EIATTR_CRS_STACK_SIZE
	.align		4
.L_1709:
        /*00f8*/ 	.byte	0x04, 0x1e
        /*00fa*/ 	.short	(.L_1711 - .L_1710)
.L_1710:
        /*00fc*/ 	.word	0x00000000


	//----- nvinfo : EIATTR_CBANK_PARAM_SIZE
	.align		4
.L_1711:
        /*0100*/ 	.byte	0x03, 0x19
        /*0102*/ 	.short	0x0c28


	//----- nvinfo : EIATTR_PARAM_CBANK
	.align		4
        /*0104*/ 	.byte	0x04, 0x0a
        /*0106*/ 	.short	(.L_1713 - .L_1712)
	.align		4
.L_1712:
        /*0108*/ 	.word	index@(.nv.constant0._Z25multi_tensor_apply_kernelI18TensorListMetadataILi5EE15DistAdamFunctorIN3c108BFloat16ES4_NS3_4HalfEEJPfffffff10adamMode_tfEEvlPViT_T0_DpT1_)
        /*010c*/ 	.short	0x0380
        /*010e*/ 	.short	0x0c28


	//----- nvinfo : EIATTR_SW_WAR
	.align		4
.L_1713:
        /*0110*/ 	.byte	0x04, 0x36
        /*0112*/ 	.short	(.L_1715 - .L_1714)
.L_1714:
        /*0114*/ 	.word	0x00000008
.L_1715:


//--------------------- .nv.info._Z25multi_tensor_apply_kernelI18TensorListMetadataILi5EE15DistAdamFunctorIN3c108BFloat16ES4_fEJPfffffff10adamMode_tfEEvlPViT_T0_DpT1_ --------------------------
	.section	.nv.info._Z25multi_tensor_apply_kernelI18TensorListMetadataILi5EE15DistAdamFunctorIN3c108BFloat16ES4_fEJPfffffff10adamMode_tfEEvlPViT_T0_DpT1_,"",@"SHT_CUDA_INFO"
	.sectionflags	@""
	.align	4


	//----- nvinfo : EIATTR_CUDA_API_VERSION
	.align		4
        /*0000*/ 	.byte	0x04, 0x37
        /*0002*/ 	.short	(.L_1717 - .L_1716)
.L_1716:
        /*0004*/ 	.word	0x00000082


	//----- nvinfo : EIATTR_KPARAM_INFO
	.align		4
.L_1717:
        /*0008*/ 	.byte	0x04, 0x17
        /*000a*/ 	.short	(.L_1719 - .L_1718)
.L_1718:
        /*000c*/ 	.word	0x00000000
        /*0010*/ 	.short	0x000c
        /*0012*/ 	.short	0x0c24
        /*0014*/ 	.byte	0x00, 0xf0, 0x11, 0x00


	//----- nvinfo : EIATTR_KPARAM_INFO
	.align		4
.L_1719:
        /*0018*/ 	.byte	0x04, 0x17
        /*001a*/ 	.short	(.L_1721 - .L_1720)
.L_1720:
        /*001c*/ 	.word	0x00000000
        /*0020*/ 	.short	0x000b
        /*0022*/ 	.short	0x0c20
        /*0024*/ 	.byte	0x00, 0xf0, 0x11, 0x00


	//----- nvinfo : EIATTR_KPARAM_INFO
	.align		4
.L_1721:
        /*0028*/ 	.byte	0x04, 0x17
        /*002a*/ 	.short	(.L_1723 - .L_1722)
.L_1722:
        /*002c*/ 	.word	0x00000000
        /*0030*/ 	.short	0x000a
        /*0032*/ 	.short	0x0c1c
        /*0034*/ 	.byte	0x00, 0xf0, 0x11, 0x00


	//----- nvinfo : EIATTR_KPARAM_INFO
	.align		4
.L_1723:
        /*0038*/ 	.byte	0x04, 0x17
        /*003a*/ 	.short	(.L_1725 - .L_1724)
.L_1724:
        /*003c*/ 	.word	0x00000000
        /*0040*/ 	.short	0x0009
        /*0042*/ 	.short	0x0c18
        /*0044*/ 	.byte	0x00, 0xf0, 0x11, 0x00


	//----- nvinfo : EIATTR_KPARAM_INFO
	.align		4
.L_1725:
        /*0048*/ 	.byte	0x04, 0x17
        /*004a*/ 	.short	(.L_1727 - .L_1726)
.L_1726:
        /*004c*/ 	.word	0x00000000
        /*0050*/ 	.short	0x0008
        /*0052*/ 	.short	0x0c14
        /*0054*/ 	.byte	0x00, 0xf0, 0x11, 0x00


	//----- nvinfo : EIATTR_KPARAM_INFO
	.align		4
.L_1727:
        /*0058*/ 	.byte	0x04, 0x17
        /*005a*/ 	.short	(.L_1729 - .L_1728)
.L_1728:
        /*005c*/ 	.word	0x00000000
        /*0060*/ 	.short	0x0007
        /*0062*/ 	.short	0x0c10
        /*0064*/ 	.byte	0x00, 0xf0, 0x11, 0x00


	//----- nvinfo : EIATTR_KPARAM_INFO
	.align		4
.L_1729:
        /*0068*/ 	.byte	0x04, 0x17
        /*006a*/ 	.short	(.L_1731 - .L_1730)
.L_1730:
        /*006c*/ 	.word	0x00000000
        /*0070*/ 	.short	0x0006
        /*0072*/ 	.short	0x0c0c
        /*0074*/ 	.byte	0x00, 0xf0, 0x11, 0x00


	//----- nvinfo : EIATTR_KPARAM_INFO
	.align		4
.L_1731:
        /*0078*/ 	.byte	0x04, 0x17
        /*007a*/ 	.short	(.L_1733 - .L_1732)
.L_1732:
        /*007c*/ 	.word	0x00000000
        /*0080*/ 	.short	0x0005
        /*0082*/ 	.short	0x0c08
        /*0084*/ 	.byte	0x00, 0xf0, 0x11, 0x00


	//----- nvinfo : EIATTR_KPARAM_INFO
	.align		4
.L_1733:
        /*0088*/ 	.byte	0x04, 0x17
        /*008a*/ 	.short	(.L_1735 - .L_1734)
.L_1734:
        /*008c*/ 	.word	0x00000000
        /*0090*/ 	.short	0x0004
        /*0092*/ 	.short	0x0c00
        /*0094*/ 	.byte	0x00, 0xf5, 0x21, 0x00


	//----- nvinfo : EIATTR_KPARAM_INFO
	.align		4
.L_1735:
        /*0098*/ 	.byte	0x04, 0x17
        /*009a*/ 	.short	(.L_1737 - .L_1736)
.L_1736:
        /*009c*/ 	.word	0x00000000
        /*00a0*/ 	.short	0x0003
        /*00a2*/ 	.short	0x0bf8
        /*00a4*/ 	.byte	0x00, 0xf0, 0x05, 0x00


	//----- nvinfo : EIATTR_KPARAM_INFO
	.align		4
.L_1737:
        /*00a8*/ 	.byte	0x04, 0x17
        /*00aa*/ 	.short	(.L_1739 - .L_1738)
.L_1738:
        /*00ac*/ 	.word	0x00000000
        /*00b0*/ 	.short	0x0002
        /*00b2*/ 	.short	0x0010
        /*00b4*/ 	.byte	0x00, 0xf0, 0xa1, 0x2f


	//----- nvinfo : EIATTR_KPARAM_INFO
	.align		4
.L_1739:
        /*00b8*/ 	.byte	0x04, 0x17
        /*00ba*/ 	.short	(.L_1741 - .L_1740)
.L_1740:
        /*00bc*/ 	.word	0x00000000
        /*00c0*/ 	.short	0x0001
        /*00c2*/ 	.short	0x0008
        /*00c4*/ 	.byte	0x00, 0xf5, 0x21, 0x00


	//----- nvinfo : EIATTR_KPARAM_INFO
	.align		4
.L_1741:
        /*00c8*/ 	.byte	0x04, 0x17
        /*00ca*/ 	.short	(.L_1743 - .L_1742)
.L_1742:
        /*00cc*/ 	.word	0x00000000
        /*00d0*/ 	.short	0x0000
        /*00d2*/ 	.short	0x0000
        /*00d4*/ 	.byte	0x00, 0xf0, 0x21, 0x00


	//----- nvinfo : EIATTR_SPARSE_MMA_MASK
	.align		4
.L_1743:
        /*00d8*/ 	.byte	0x03, 0x50
        /*00da*/ 	.short	0x0000


	//----- nvinfo : EIATTR_MAXREG_COUNT
	.align		4
        /*00dc*/ 	.byte	0x03, 0x1b
        /*00de*/ 	.short	0x00ff


	//----- nvinfo : EIATTR_MERCURY_ISA_VERSION
	.align		4
        /*00e0*/ 	.byte	0x03, 0x5f
        /*00e2*/ 	.short	0x0101


	//----- nvinfo : EIATTR_VRC_CTA_INIT_COUNT
	.align		4
        /*00e4*/ 	.byte	0x02, 0x4a
	.zero		1
	.zero		1


	//----- nvinfo : EIATTR_EXIT_INSTR_OFFSETS
	.align		4
        /*00e8*/ 	.byte	0x04, 0x1c
        /*00ea*/ 	.short	(.L_1745 - .L_1744)


	//   ....[0]....
.L_1744:
        /*00ec*/ 	.word	0x00000270


	//   ....[1]....
        /*00f0*/ 	.word	0x000011e0


	//   ....[2]....
        /*00f4*/ 	.word	0x00002010


	//----- nvinfo : EIATTR_CRS_STACK_SIZE
	.align		4
.L_1745:
        /*00f8*/ 	.byte	0x04, 0x1e
        /*00fa*/ 	.short	(.L_1747 - .L_1746)
.L_1746:
        /*00fc*/ 	.word	0x00000000


	//----- nvinfo : EIATTR_CBANK_PARAM_SIZE
	.align		4
.L_1747:
        /*0100*/ 	.byte	0x03, 0x19
        /*0102*/ 	.short	0x0c28


	//----- nvinfo : EIATTR_PARAM_CBANK
	.align		4
        /*0104*/ 	.byte	0x04, 0x0a
        /*0106*/ 	.short	(.L_1749 - .L_1748)
	.align		4
.L_1748:
        /*0108*/ 	.word	index@(.nv.constant0._Z25multi_tensor_apply_kernelI18TensorListMetadataILi5EE15DistAdamFunctorIN3c108BFloat16ES4_fEJPfffffff10adamMode_tfEEvlPViT_T0_DpT1_)
        /*010c*/ 	.short	0x0380
        /*010e*/ 	.short	0x0c28


	//----- nvinfo : EIATTR_SW_WAR
	.align		4
.L_1749:
        /*0110*/ 	.byte	0x04, 0x36
        /*0112*/ 	.short	(.L_1751 - .L_1750)
.L_1750:
        /*0114*/ 	.word	0x00000008
.L_1751:


//--------------------- .nv.info._Z25multi_tensor_apply_kernelI18TensorListMetadataILi5EE15DistAdamFunctorIN3c108BFloat16ENS3_4HalfES4_EJPfffffff10adamMode_tfEEvlPViT_T0_DpT1_ --------------------------
	.section	.nv.info._Z25multi_tensor_apply_kernelI18TensorListMetadataILi5EE15DistAdamFunctorIN3c108BFloat16ENS3_4HalfES4_EJPfffffff10adamMode_tfEEvlPViT_T0_DpT1_,"",@"SHT_CUDA_INFO"
	.sectionflags	@""
	.align	4


	//----- nvinfo : EIATTR_CUDA_API_VERSION
	.align		4
        /*0000*/ 	.byte	0x04, 0x37
        /*0002*/ 	.short	(.L_1753 - .L_1752)
.L_1752:
        /*0004*/ 	.word	0x00000082


	//----- nvinfo : EIATTR_KPARAM_INFO
	.align		4
.L_1753:
        /*0008*/ 	.byte	0x04, 0x17
        /*000a*/ 	.short	(.L_1755 - .L_1754)
.L_1754:
        /*000c*/ 	.word	0x00000000
        /*0010*/ 	.short	0x000c
        /*0012*/ 	.short	0x0c24
        /*0014*/ 	.byte	0x00, 0xf0, 0x11, 0x00


	//----- nvinfo : EIATTR_KPARAM_INFO
	.align		4
.L_1755:
        /*0018*/ 	.byte	0x04, 0x17
        /*001a*/ 	.short	(.L_1757 - .L_1756)
.L_1756:
        /*001c*/ 	.word	0x00000000
        /*0020*/ 	.short	0x000b
        /*0022*/ 	.short	0x0c20
        /*0024*/ 	.byte	0x00, 0xf0, 0x11, 0x00


	//----- nvinfo : EIATTR_KPARAM_INFO
	.align		4
.L_1757:
        /*0028*/ 	.byte	0x04, 0x17
        /*002a*/ 	.short	(.L_1759 - .L_1758)
.L_1758:
        /*002c*/ 	.word	0x00000000
        /*0030*/ 	.short	0x000a
        /*0032*/ 	.short	0x0c1c
        /*0034*/ 	.byte	0x00, 0xf0, 0x11, 0x00


	//----- nvinfo : EIATTR_KPARAM_INFO
	.align		4
.L_1759:
        /*0038*/ 	.byte	0x04, 0x17
        /*003a*/ 	.short	(.L_1761 - .L_1760)
.L_1760:
        /*003c*/ 	.word	0x00000000
        /*0040*/ 	.short	0x0009
        /*0042*/ 	.short	0x0c18
        /*0044*/ 	.byte	0x00, 0xf0, 0x11, 0x00


	//----- nvinfo : EIATTR_KPARAM_INFO
	.align		4
.L_1761:
        /*0048*/ 	.byte	0x04, 0x17
        /*004a*/ 	.short	(.L_1763 - .L_1762)
.L_1762:
        /*004c*/ 	.word	0x00000000
        /*0050*/ 	.short	0x0008
        /*0052*/ 	.short	0x0c14
        /*0054*/ 	.byte	0x00, 0xf0, 0x11, 0x00


	//----- nvinfo : EIATTR_KPARAM_INFO
	.align		4
.L_1763:
        /*0058*/ 	.byte	0x04, 0x17
        /*005a*/ 	.short	(.L_1765 - .L_1764)
.L_1764:
        /*005c*/ 	.word	0x00000000
        /*0060*/ 	.short	0x0007
        /*0062*/ 	.short	0x0c10
        /*0064*/ 	.byte	0x00, 0xf0, 0x11, 0x00


	//----- nvinfo : EIATTR_KPARAM_INFO
	.align		4
.L_1765:
        /*0068*/ 	.byte	0x04, 0x17
        /*006a*/ 	.short	(.L_1767 - .L_1766)
.L_1766:
        /*006c*/ 	.word	0x00000000
        /*0070*/ 	.short	0x0006
        /*0072*/ 	.short	0x0c0c
        /*0074*/ 	.byte	0x00, 0xf0, 0x11, 0x00


	//----- nvinfo : EIATTR_KPARAM_INFO
	.align		4
.L_1767:
        /*0078*/ 	.byte	0x04, 0x17
        /*007a*/ 	.short	(.L_1769 - .L_1768)
.L_1768:
        /*007c*/ 	.word	0x00000000
        /*0080*/ 	.short	0x0005
        /*0082*/ 	.short	0x0c08
        /*0084*/ 	.byte	0x00, 0xf0, 0x11, 0x00


	//----- nvinfo : EIATTR_KPARAM_INFO
	.align		4
.L_1769:
        /*0088*/ 	.byte	0x04, 0x17
        /*008a*/ 	.short	(.L_1771 - .L_1770)
.L_1770:
        /*008c*/ 	.word	0x00000000
        /*0090*/ 	.short	0x0004
        /*0092*/ 	.short	0x0c00
        /*0094*/ 	.byte	0x00, 0xf5, 0x21, 0x00


	//----- nvinfo : EIATTR_KPARAM_INFO
	.align		4
.L_1771:
        /*0098*/ 	.byte	0x04, 0x17
        /*009a*/ 	.short	(.L_1773 - .L_1772)
.L_1772:
        /*009c*/ 	.word	0x00000000
        /*00a0*/ 	.short	0x0003
        /*00a2*/ 	.short	0x0bf8
        /*00a4*/ 	.byte	0x00, 0xf0, 0x05, 0x00


	//----- nvinfo : EIATTR_KPARAM_INFO
	.align		4
.L_1773:
        /*00a8*/ 	.byte	0x04, 0x17
        /*00aa*/ 	.short	(.L_1775 - .L_1774)
.L_1774:
        /*00ac*/ 	.word	0x00000000
        /*00b0*/ 	.short	0x0002
        /*00b2*/ 	.short	0x0010
        /*00b4*/ 	.byte	0x00, 0xf0, 0xa1, 0x2f


	//----- nvinfo : EIATTR_KPARAM_INFO
	.align		4
.L_1775:
        /*00b8*/ 	.byte	0x04, 0x17
        /*00ba*/ 	.short	(.L_1777 - .L_1776)
.L_1776:
        /*00bc*/ 	.word	0x00000000
        /*00c0*/ 	.short	0x0001
        /*00c2*/ 	.short	0x0008
        /*00c4*/ 	.byte	0x00, 0xf5, 0x21, 0x00


	//----- nvinfo : EIATTR_KPARAM_INFO
	.align		4
.L_1777:
        /*00c8*/ 	.byte	0x04, 0x17
        /*00ca*/ 	.short	(.L_1779 - .L_1778)
.L_1778:
        /*00cc*/ 	.word	0x00000000
        /*00d0*/ 	.short	0x0000
        /*00d2*/ 	.short	0x0000
        /*00d4*/ 	.byte	0x00, 0xf0, 0x21, 0x00


	//----- nvinfo : EIATTR_SPARSE_MMA_MASK
	.align		4
.L_1779:
        /*00d8*/ 	.byte	0x03, 0x50
        /*00da*/ 	.short	0x0000


	//----- nvinfo : EIATTR_MAXREG_COUNT
	.align		4
        /*00dc*/ 	.byte	0x03, 0x1b
        /*00de*/ 	.short	0x00ff


	//----- nvinfo : EIATTR_MERCURY_ISA_VERSION
	.align		4
        /*00e0*/ 	.byte	0x03, 0x5f
        /*00e2*/ 	.short	0x0101


	//----- nvinfo : EIATTR_VRC_CTA_INIT_COUNT
	.align		4
        /*00e4*/ 	.byte	0x02, 0x4a
	.zero		1
	.zero		1


	//----- nvinfo : EIATTR_EXIT_INSTR_OFFSETS
	.align		4
        /*00e8*/ 	.byte	0x04, 0x1c
        /*00ea*/ 	.short	(.L_1781 - .L_1780)


	//   ....[0]....
.L_1780:
        /*00ec*/ 	.word	0x00000270


	//   ....[1]....
        /*00f0*/ 	.word	0x00001220


	//   ....[2]....
        /*00f4*/ 	.word	0x00002040


	//----- nvinfo : EIATTR_CRS_STACK_SIZE
	.align		4
.L_1781:
        /*00f8*/ 	.byte	0x04, 0x1e
        /*00fa*/ 	.short	(.L_1783 - .L_1782)
.L_1782:
        /*00fc*/ 	.word	0x00000000


	//----- nvinfo : EIATTR_CBANK_PARAM_SIZE
	.align		4
.L_1783:
        /*0100*/ 	.byte	0x03, 0x19
        /*0102*/ 	.short	0x0c28


	//----- nvinfo : EIATTR_PARAM_CBANK
	.align		4
        /*0104*/ 	.byte	0x04, 0x0a
        /*0106*/ 	.short	(.L_1785 - .L_1784)
	.align		4
.L_1784:
        /*0108*/ 	.word	index@(.nv.constant0._Z25multi_tensor_apply_kernelI18TensorListMetadataILi5EE15DistAdamFunctorIN3c108BFloat16ENS3_4HalfES4_EJPfffffff10adamMode_tfEEvlPViT_T0_DpT1_)
        /*010c*/ 	.short	0x0380
        /*010e*/ 	.short	0x0c28


	//----- nvinfo : EIATTR_SW_WAR
	.align		4
.L_1785:
        /*0110*/ 	.byte	0x04, 0x36
        /*0112*/ 	.short	(.L_1787 - .L_1786)
.L_1786:
        /*0114*/ 	.word	0x00000008
.L_1787:


//--------------------- .nv.info._Z25multi_tensor_apply_kernelI18TensorListMetadataILi5EE15DistAdamFunctorIN3c108BFloat16ENS3_4HalfES5_EJPfffffff10adamMode_tfEEvlPViT_T0_DpT1_ --------------------------
	.section	.nv.info._Z25multi_tensor_apply_kernelI18TensorListMetadataILi5EE15DistAdamFunctorIN3c108BFloat16ENS3_4HalfES5_EJPfffffff10adamMode_tfEEvlPViT_T0_DpT1_,"",@"SHT_CUDA_INFO"
	.sectionflags	@""
	.align	4


	//----- nvinfo : EIATTR_CUDA_API_VERSION
	.align		4
        /*0000*/ 	.byte	0x04, 0x37
        /*0002*/ 	.short	(.L_1789 - .L_1788)
.L_1788:
        /*0004*/ 	.word	0x00000082


	//----- nvinfo : EIATTR_KPARAM_INFO
	.align		4
.L_1789:
        /*0008*/ 	.byte	0x04, 0x17
        /*000a*/ 	.short	(.L_1791 - .L_1790)
.L_1790:
        /*000c*/ 	.word	0x00000000
        /*0010*/ 	.short	0x000c
        /*0012*/ 	.short	0x0c24
        /*0014*/ 	.byte	0x00, 0xf0, 0x11, 0x00


	//----- nvinfo : EIATTR_KPARAM_INFO
	.align		4
.L_1791:
        /*0018*/ 	.byte	0x04, 0x17
        /*001a*/ 	.short	(.L_1793 - .L_1792)
.L_1792:
        /*001c*/ 	.word	0x00000000
        /*0020*/ 	.short	0x000b
        /*0022*/ 	.short	0x0c20
        /*0024*/ 	.byte	0x00, 0xf0, 0x11, 0x00


	//----- nvinfo : EIATTR_KPARAM_INFO
	.align		4
.L_1793:
        /*0028*/ 	.byte	0x04, 0x17
        /*002a*/ 	.short	(.L_1795 - .L_1794)
.L_1794:
        /*002c*/ 	.word	0x00000000
        /*0030*/ 	.short	0x000a
        /*0032*/ 	.short	0x0c1c
        /*0034*/ 	.byte	0x00, 0xf0, 0x11, 0x00


	//----- nvinfo : EIATTR_KPARAM_INFO
	.align		4
.L_1795:
        /*0038*/ 	.byte	0x04, 0x17
        /*003a*/ 	.short	(.L_1797 - .L_1796)
.L_1796:
        /*003c*/ 	.word	0x00000000
        /*0040*/ 	.short	0x0009
        /*0042*/ 	.short	0x0c18
        /*0044*/ 	.byte	0x00, 0xf0, 0x11, 0x00


	//----- nvinfo : EIATTR_KPARAM_INFO
	.align		4
.L_1797:
        /*0048*/ 	.byte	0x04, 0x17
        /*004a*/ 	.short	(.L_1799 - .L_1798)
.L_1798:
        /*004c*/ 	.word	0x00000000
        /*0050*/ 	.short	0x0008
        /*0052*/ 	.short	0x0c14
        /*0054*/ 	.byte	0x00, 0xf0, 0x11, 0x00


	//----- nvinfo : EIATTR_KPARAM_INFO
	.align		4
.L_1799:
        /*0058*/ 	.byte	0x04, 0x17
        /*005a*/ 	.short	(.L_1801 - .L_1800)
.L_1800:
        /*005c*/ 	.word	0x00000000
        /*0060*/ 	.short	0x0007
        /*0062*/ 	.short	0x0c10
        /*0064*/ 	.byte	0x00, 0xf0, 0x11, 0x00


	//----- nvinfo : EIATTR_KPARAM_INFO
	.align		4
.L_1801:
        /*0068*/ 	.byte	0x04, 0x17
        /*006a*/ 	.short	(.L_1803 - .L_1802)
.L_1802:
        /*006c*/ 	.word	0x00000000
        /*0070*/ 	.short	0x0006
        /*0072*/ 	.short	0x0c0c
        /*0074*/ 	.byte	0x00, 0xf0, 0x11, 0x00


	//----- nvinfo : EIATTR_KPARAM_INFO
	.align		4
.L_1803:
        /*0078*/ 	.byte	0x04, 0x17
        /*007a*/ 	.short	(.L_1805 - .L_1804)
.L_1804:
        /*007c*/ 	.word	0x00000000
        /*0080*/ 	.short	0x0005
        /*0082*/ 	.short	0x0c08
        /*0084*/ 	.byte	0x00, 0xf0, 0x11, 0x00


	//----- nvinfo : EIATTR_KPARAM_INFO
	.align		4
.L_1805:
        /*0088*/ 	.byte	0x04, 0x17
        /*008a*/ 	.short	(.L_1807 - .L_1806)
.L_1806:
        /*008c*/ 	.word	0x00000000
        /*0090*/ 	.short	0x0004
        /*0092*/ 	.short	0x0c00
        /*0094*/ 	.byte	0x00, 0xf5, 0x21, 0x00


	//----- nvinfo : EIATTR_KPARAM_INFO
	.align		4
.L_1807:
        /*0098*/ 	.byte	0x04, 0x17
        /*009a*/ 	.short	(.L_1809 - .L_1808)
.L_1808:
        /*009c*/ 	.word	0x00000000
        /*00a0*/ 	.short	0x0003
        /*00a2*/ 	.short	0x0bf8
        /*00a4*/ 	.byte	0x00, 0xf0, 0x05, 0x00


	//----- nvinfo : EIATTR_KPARAM_INFO
	.align		4
.L_1809:
        /*00a8*/ 	.byte	0x04, 0x17
        /*00aa*/ 	.short	(.L_1811 - .L_1810)
.L_1810:
        /*00ac*/ 	.word	0x00000000
        /*00b0*/ 	.short	0x0002
        /*00b2*/ 	.short	0x0010
        /*00b4*/ 	.byte	0x00, 0xf0, 0xa1, 0x2f


	//----- nvinfo : EIATTR_KPARAM_INFO
	.align		4
.L_1811:
        /*00b8*/ 	.byte	0x04, 0x17
        /*00ba*/ 	.short	(.L_1813 - .L_1812)
.L_1812:
        /*00bc*/ 	.word	0x00000000
        /*00c0*/ 	.short	0x0001
        /*00c2*/ 	.short	0x0008
        /*00c4*/ 	.byte	0x00, 0xf5, 0x21, 0x00


	//----- nvinfo : EIATTR_KPARAM_INFO
	.align		4
.L_1813:
        /*00c8*/ 	.byte	0x04, 0x17
        /*00ca*/ 	.short	(.L_1815 - .L_1814)
.L_1814:
        /*00cc*/ 	.word	0x00000000
        /*00d0*/ 	.short	0x0000
        /*00d2*/ 	.short	0x0000
        /*00d4*/ 	.byte	0x00, 0xf0, 0x21, 0x00


	//----- nvinfo : EIATTR_SPARSE_MMA_MASK
	.align		4
.L_1815:
        /*00d8*/ 	.byte	0x03, 0x50
        /*00da*/ 	.short	0x0000


	//----- nvinfo : EIATTR_MAXREG_COUNT
	.align		4
        /*00dc*/ 	.byte	0x03, 0x1b
        /*00de*/ 	.short	0x00ff


	//----- nvinfo : EIATTR_MERCURY_ISA_VERSION
	.align		4
        /*00e0*/ 	.byte	0x03, 0x5f
        /*00e2*/ 	.short	0x0101


	//----- nvinfo : EIATTR_VRC_CTA_INIT_COUNT
	.align		4
        /*00e4*/ 	.byte	0x02, 0x4a
	.zero		1
	.zero		1


	//----- nvinfo : EIATTR_EXIT_INSTR_OFFSETS
	.align		4
        /*00e8*/ 	.byte	0x04, 0x1c
        /*00ea*/ 	.short	(.L_1817 - .L_1816)


	//   ....[0]....
.L_1816:
        /*00ec*/ 	.word	0x00000270


	//   ....[1]....
        /*00f0*/ 	.word	0x00001270


	//   ....[2]....
        /*00f4*/ 	.word	0x00002120


	//----- nvinfo : EIATTR_CRS_STACK_SIZE
	.align		4
.L_1817:
        /*00f8*/ 	.byte	0x04, 0x1e
        /*00fa*/ 	.short	(.L_1819 - .L_1818)
.L_1818:
        /*00fc*/ 	.word	0x00000000


	//----- nvinfo : EIATTR_CBANK_PARAM_SIZE
	.align		4
.L_1819:
        /*0100*/ 	.byte	0x03, 0x19
        /*0102*/ 	.short	0x0c28


	//----- nvinfo : EIATTR_PARAM_CBANK
	.align		4
        /*0104*/ 	.byte	0x04, 0x0a
        /*0106*/ 	.short	(.L_1821 - .L_1820)
	.align		4
.L_1820:
        /*0108*/ 	.word	index@(.nv.constant0._Z25multi_tensor_apply_kernelI18TensorListMetadataILi5EE15DistAdamFunctorIN3c108BFloat16ENS3_4HalfES5_EJPfffffff10adamMode_tfEEvlPViT_T0_DpT1_)
        /*010c*/ 	.short	0x0380
        /*010e*/ 	.short	0x0c28


	//----- nvinfo : EIATTR_SW_WAR
	.align		4
.L_1821:
        /*0110*/ 	.byte	0x04, 0x36
        /*0112*/ 	.short	(.L_1823 - .L_1822)
.L_1822:
        /*0114*/ 	.word	0x00000008
.L_1823:


//--------------------- .nv.info._Z25multi_tensor_apply_kernelI18TensorListMetadataILi5EE15DistAdamFunctorIN3c108BFloat16ENS3_4HalfEfEJPfffffff10adamMode_tfEEvlPViT_T0_DpT1_ --------------------------
	.section	.nv.info._Z25multi_tensor_apply_kernelI18TensorListMetadataILi5EE15DistAdamFunctorIN3c108BFloat16ENS3_4HalfEfEJPfffffff10adamMode_tfEEvlPViT_T0_DpT1_,"",@"SHT_CUDA_INFO"
	.sectionflags	@""
	.align	4


	//----- nvinfo : EIATTR_CUDA_API_VERSION
	.align		4
        /*0000*/ 	.byte	0x04, 0x37
        /*0002*/ 	.short	(.L_1825 - .L_1824)
.L_1824:
        /*0004*/ 	.word	0x00000082


	//----- nvinfo : EIATTR_KPARAM_INFO
	.align		4
.L_1825:
        /*0008*/ 	.byte	0x04, 0x17
        /*000a*/ 	.short	(.L_1827 - .L_1826)
.L_1826:
        /*000c*/ 	.word	0x00000000
        /*0010*/ 	.short	0x000c
        /*0012*/ 	.short	0x0c24
        /*0014*/ 	.byte	0x00, 0xf0, 0x11, 0x00


	//----- nvinfo : EIATTR_KPARAM_INFO
	.align		4
.L_1827:
        /*0018*/ 	.byte	0x04, 0x17
        /*001a*/ 	.short	(.L_1829 - .L_1828)
.L_1828:
        /*001c*/ 	.word	0x00000000
        /*0020*/ 	.short	0x000b
        /*0022*/ 	.short	0x0c20
        /*0024*/ 	.byte	0x00, 0xf0, 0x11, 0x00


	//----- nvinfo : EIATTR_KPARAM_INFO
	.align		4
.L_1829:
        /*0028*/ 	.byte	0x04, 0x17
        /*002a*/ 	.short	(.L_1831 - .L_1830)
.L_1830:
        /*002c*/ 	.word	0x00000000
        /*0030*/ 	.short	0x000a
        /*0032*/ 	.short	0x0c1c
        /*0034*/ 	.byte	0x00, 0xf0, 0x11, 0x00


	//----- nvinfo : EIATTR_KPARAM_INFO
	.align		4
.L_1831:
        /*0038*/ 	.byte	0x04, 0x17
        /*003a*/ 	.short	(.L_1833 - .L_1832)
.L_1832:
        /*003c*/ 	.word	0x00000000
        /*0040*/ 	.short	0x0009
        /*0042*/ 	.short	0x0c18
        /*0044*/ 	.byte	0x00, 0xf0, 0x11, 0x00


	//----- nvinfo : EIATTR_KPARAM_INFO
	.align		4
.L_1833:
        /*0048*/ 	.byte	0x04, 0x17
        /*004a*/ 	.short	(.L_1835 - .L_1834)
.L_1834:
        /*004c*/ 	.word	0x00000000
        /*0050*/ 	.short	0x0008
        /*0052*/ 	.short	0x0c14
        /*0054*/ 	.byte	0x00, 0xf0, 0x11, 0x00


	//----- nvinfo : EIATTR_KPARAM_INFO
	.align		4
.L_1835:
        /*0058*/ 	.byte	0x04, 0x17
        /*005a*/ 	.short	(.L_1837 - .L_1836)
.L_1836:
        /*005c*/ 	.word	0x00000000
        /*0060*/ 	.short	0x0007
        /*0062*/ 	.short	0x0c10
        /*0064*/ 	.byte	0x00, 0xf0, 0x11, 0x00


	//----- nvinfo : EIATTR_KPARAM_INFO
	.align		4
.L_1837:
        /*0068*/ 	.byte	0x04, 0x17
        /*006a*/ 	.short	(.L_1839 - .L_1838)
.L_1838:
        /*006c*/ 	.word	0x00000000
        /*0070*/ 	.short	0x0006
        /*0072*/ 	.short	0x0c0c
        /*0074*/ 	.byte	0x00, 0xf0, 0x11, 0x00


	//----- nvinfo : EIATTR_KPARAM_INFO
	.align		4
.L_1839:
        /*0078*/ 	.byte	0x04, 0x17
        /*007a*/ 	.short	(.L_1841 - .L_1840)
.L_1840:
        /*007c*/ 	.word	0x00000000
        /*0080*/ 	.short	0x0005
        /*0082*/ 	.short	0x0c08
        /*0084*/ 	.byte	0x00, 0xf0, 0x11, 0x00


	//----- nvinfo : EIATTR_KPARAM_INFO
	.align		4
.L_1841:
        /*0088*/ 	.byte	0x04, 0x17
        /*008a*/ 	.short	(.L_1843 - .L_1842)
.L_1842:
        /*008c*/ 	.word	0x00000000
        /*0090*/ 	.short	0x0004
        /*0092*/ 	.short	0x0c00
        /*0094*/ 	.byte	0x00, 0xf5, 0x21, 0x00


	//----- nvinfo : EIATTR_KPARAM_INFO
	.align		4
.L_1843:
        /*0098*/ 	.byte	0x04, 0x17
        /*009a*/ 	.short	(.L_1845 - .L_1844)
.L_1844:
        /*009c*/ 	.word	0x00000000
        /*00a0*/ 	.short	0x0003
        /*00a2*/ 	.short	0x0bf8
        /*00a4*/ 	.byte	0x00, 0xf0, 0x05, 0x00


	//----- nvinfo : EIATTR_KPARAM_INFO
	.align		4
.L_1845:
        /*00a8*/ 	.byte	0x04, 0x17
        /*00aa*/ 	.short	(.L_1847 - .L_1846)
.L_1846:
        /*00ac*/ 	.word	0x00000000
        /*00b0*/ 	.short	0x0002
        /*00b2*/ 	.short	0x0010
        /*00b4*/ 	.byte	0x00, 0xf0, 0xa1, 0x2f


	//----- nvinfo : EIATTR_KPARAM_INFO
	.align		4
.L_1847:
        /*00b8*/ 	.byte	0x04, 0x17
        /*00ba*/ 	.short	(.L_1849 - .L_1848)
.L_1848:
        /*00bc*/ 	.word	0x00000000
        /*00c0*/ 	.short	0x0001
        /*00c2*/ 	.short	0x0008
        /*00c4*/ 	.byte	0x00, 0xf5, 0x21, 0x00


	//----- nvinfo : EIATTR_KPARAM_INFO
	.align		4
.L_1849:
        /*00c8*/ 	.byte	0x04, 0x17
        /*00ca*/ 	.short	(.L_1851 - .L_1850)
.L_1850:
        /*00cc*/ 	.word	0x00000000
        /*00d0*/ 	.short	0x0000
        /*00d2*/ 	.short	0x0000
        /*00d4*/ 	.byte	0x00, 0xf0, 0x21, 0x00


	//----- nvinfo : EIATTR_SPARSE_MMA_MASK
	.align		4
.L_1851:
        /*00d8*/ 	.byte	0x03, 0x50
        /*00da*/ 	.short	0x0000


	//----- nvinfo : EIATTR_MAXREG_COUNT
	.align		4
        /*00dc*/ 	.byte	0x03, 0x1b
        /*00de*/ 	.short	0x00ff


	//----- nvinfo : EIATTR_MERCURY_ISA_VERSION
	.align		4
        /*00e0*/ 	.byte	0x03, 0x5f
        /*00e2*/ 	.short	0x0101


	//----- nvinfo : EIATTR_VRC_CTA_INIT_COUNT
	.align		4
        /*00e4*/ 	.byte	0x02, 0x4a
	.zero		1
	.zero		1


	//----- nvinfo : EIATTR_EXIT_INSTR_OFFSETS
	.align		4
        /*00e8*/ 	.byte	0x04, 0x1c
        /*00ea*/ 	.short	(.L_1853 - .L_1852)


	//   ....[0]....
.L_1852:
        /*00ec*/ 	.word	0x00000270


	//   ....[1]....
        /*00f0*/ 	.word	0x000011e0


	//   ....[2]....
        /*00f4*/ 	.word	0x00002010


	//----- nvinfo : EIATTR_CRS_STACK_SIZE
	.align		4
.L_1853:
        /*00f8*/ 	.byte	0x04, 0x1e
        /*00fa*/ 	.short	(.L_1855 - .L_1854)
.L_1854:
        /*00fc*/ 	.word	0x00000000


	//----- nvinfo : EIATTR_CBANK_PARAM_SIZE
	.align		4
.L_1855:
        /*0100*/ 	.byte	0x03, 0x19
        /*0102*/ 	.short	0x0c28


	//----- nvinfo : EIATTR_PARAM_CBANK
	.align		4
        /*0104*/ 	.byte	0x04, 0x0a
        /*0106*/ 	.short	(.L_1857 - .L_1856)
	.align		4
.L_1856:
        /*0108*/ 	.word	index@(.nv.constant0._Z25multi_tensor_apply_kernelI18TensorListMetadataILi5EE15DistAdamFunctorIN3c108BFloat16ENS3_4HalfEfEJPfffffff10adamMode_tfEEvlPViT_T0_DpT1_)
        /*010c*/ 	.short	0x0380
        /*010e*/ 	.short	0x0c28


	//----- nvinfo : EIATTR_SW_WAR
	.align		4
.L_1857:
        /*0110*/ 	.byte	0x04, 0x36
        /*0112*/ 	.short	(.L_1859 - .L_1858)
.L_1858:
        /*0114*/ 	.word	0x00000008
.L_1859:


//--------------------- .nv.info._Z25multi_tensor_apply_kernelI18TensorListMetadataILi5EE15DistAdamFunctorIN3c108BFloat16EfS4_EJPfffffff10adamMode_tfEEvlPViT_T0_DpT1_ --------------------------
	.section	.nv.info._Z25multi_tensor_apply_kernelI18TensorListMetadataILi5EE15DistAdamFunctorIN3c108BFloat16EfS4_EJPfffffff10adamMode_tfEEvlPViT_T0_DpT1_,"",@"SHT_CUDA_INFO"
	.sectionflags	@""
	.align	4


	//----- nvinfo : EIATTR_CUDA_API_VERSION
	.align		4
        /*0000*/ 	.byte	0x04, 0x37
        /*0002*/ 	.short	(.L_1861 - .L_1860)
.L_1860:
        /*0004*/ 	.word	0x00000082


	//----- nvinfo : EIATTR_KPARAM_INFO
	.align		4
.L_1861:
        /*0008*/ 	.byte	0x04, 0x17
        /*000a*/ 	.short	(.L_1863 - .L_1862)
.L_1862:
        /*000c*/ 	.word	0x00000000
        /*0010*/ 	.short	0x000c
        /*0012*/ 	.short	0x0c24
        /*0014*/ 	.byte	0x00, 0xf0, 0x11, 0x00


	//----- nvinfo : EIATTR_KPARAM_INFO
	.align		4
.L_1863:
        /*0018*/ 	.byte	0x04, 0x17
        /*001a*/ 	.short	(.L_1865 - .L_1864)
.L_1864:
        /*001c*/ 	.word	0x00000000
        /*0020*/ 	.short	0x000b
        /*0022*/ 	.short	0x0c20
        /*0024*/ 	.byte	0x00, 0xf0, 0x11, 0x00


	//----- nvinfo : EIATTR_KPARAM_INFO
	.align		4
.L_1865:
        /*0028*/ 	.byte	0x04, 0x17
        /*002a*/ 	.short	(.L_1867 - .L_1866)
.L_1866:
        /*002c*/ 	.word	0x00000000
        /*0030*/ 	.short	0x000a
        /*0032*/ 	.short	0x0c1c
        /*0034*/ 	.byte	0x00, 0xf0, 0x11, 0x00


	//----- nvinfo : EIATTR_KPARAM_INFO
	.align		4
.L_1867:
        /*0038*/ 	.byte	0x04, 0x17
        /*003a*/ 	.short	(.L_1869 - .L_1868)
.L_1868:
        /*003c*/ 	.word	0x00000000
        /*0040*/ 	.short	0x0009
        /*0042*/ 	.short	0x0c18
        /*0044*/ 	.byte	0x00, 0xf0, 0x11, 0x00


	//----- nvinfo : EIATTR_KPARAM_INFO
	.align		4
.L_1869:
        /*0048*/ 	.byte	0x04, 0x17
        /*004a*/ 	.short	(.L_1871 - .L_1870)
.L_1870:
        /*004c*/ 	.word	0x00000000
        /*0050*/ 	.short	0x0008
        /*0052*/ 	.short	0x0c14
        /*0054*/ 	.byte	0x00, 0xf0, 0x11, 0x00


	//----- nvinfo : EIATTR_KPARAM_INFO
	.align		4
.L_1871:
        /*0058*/ 	.byte	0x04, 0x17
        /*005a*/ 	.short	(.L_1873 - .L_1872)
.L_1872:
        /*005c*/ 	.word	0x00000000
        /*0060*/ 	.short	0x0007
        /*0062*/ 	.short	0x0c10
        /*0064*/ 	.byte	0x00, 0xf0, 0x11, 0x00


	//----- nvinfo : EIATTR_KPARAM_INFO
	.align		4
.L_1873:
        /*0068*/ 	.byte	0x04, 0x17
        /*006a*/ 	.short	(.L_1875 - .L_1874)
.L_1874:
        /*006c*/ 	.word	0x00000000
        /*0070*/ 	.short	0x0006
        /*0072*/ 	.short	0x0c0c
        /*0074*/ 	.byte	0x00, 0xf0, 0x11, 0x00


	//----- nvinfo : EIATTR_KPARAM_INFO
	.align		4
.L_1875:
        /*0078*/ 	.byte	0x04, 0x17
        /*007a*/ 	.short	(.L_1877 - .L_1876)
.L_1876:
        /*007c*/ 	.word	0x00000000
        /*0080*/ 	.short	0x0005
        /*0082*/ 	.short	0x0c08
        /*0084*/ 	.byte	0x00, 0xf0, 0x11, 0x00


	//----- nvinfo : EIATTR_KPARAM_INFO
	.align		4
.L_1877:
        /*0088*/ 	.byte	0x04, 0x17
        /*008a*/ 	.short	(.L_1879 - .L_1878)
.L_1878:
        /*008c*/ 	.word	0x00000000
        /*0090*/ 	.short	0x0004
        /*0092*/ 	.short	0x0c00
        /*0094*/ 	.byte	0x00, 0xf5, 0x21, 0x00


	//----- nvinfo : EIATTR_KPARAM_INFO
	.align		4
.L_1879:
        /*0098*/ 	.byte	0x04, 0x17
        /*009a*/ 	.short	(.L_1881 - .L_1880)
.L_1880:
        /*009c*/ 	.word	0x00000000
        /*00a0*/ 	.short	0x0003
        /*00a2*/ 	.short	0x0bf8
        /*00a4*/ 	.byte	0x00, 0xf0, 0x05, 0x00


	//----- nvinfo : EIATTR_KPARAM_INFO
	.align		4
.L_1881:
        /*00a8*/ 	.byte	0x04, 0x17
        /*00aa*/ 	.short	(.L_1883 - .L_1882)
.L_1882:
        /*00ac*/ 	.word	0x00000000
        /*00b0*/ 	.short	0x0002
        /*00b2*/ 	.short	0x0010
        /*00b4*/ 	.byte	0x00, 0xf0, 0xa1, 0x2f


	//----- nvinfo : EIATTR_KPARAM_INFO
	.align		4
.L_1883:
        /*00b8*/ 	.byte	0x04, 0x17
        /*00ba*/ 	.short	(.L_1885 - .L_1884)
.L_1884:
        /*00bc*/ 	.word	0x00000000
        /*00c0*/ 	.short	0x0001
        /*00c2*/ 	.short	0x0008
        /*00c4*/ 	.byte	0x00, 0xf5, 0x21, 0x00


	//----- nvinfo : EIATTR_KPARAM_INFO
	.align		4
.L_1885:
        /*00c8*/ 	.byte	0x04, 0x17
        /*00ca*/ 	.short	(.L_1887 - .L_1886)
.L_1886:
        /*00cc*/ 	.word	0x00000000
        /*00d0*/ 	.short	0x0000
        /*00d2*/ 	.short	0x0000
        /*00d4*/ 	.byte	0x00, 0xf0, 0x21, 0x00


	//----- nvinfo : EIATTR_SPARSE_MMA_MASK
	.align		4
.L_1887:
        /*00d8*/ 	.byte	0x03, 0x50
        /*00da*/ 	.short	0x0000


	//----- nvinfo : EIATTR_MAXREG_COUNT
	.align		4
        /*00dc*/ 	.byte	0x03, 0x1b
        /*00de*/ 	.short	0x00ff


	//----- nvinfo : EIATTR_MERCURY_ISA_VERSION
	.align		4
        /*00e0*/ 	.byte	0x03, 0x5f
        /*00e2*/ 	.short	0x0101


	//----- nvinfo : EIATTR_VRC_CTA_INIT_COUNT
	.align		4
        /*00e4*/ 	.byte	0x02, 0x4a
	.zero		1
	.zero		1


	//----- nvinfo : EIATTR_EXIT_INSTR_OFFSETS
	.align		4
        /*00e8*/ 	.byte	0x04, 0x1c
        /*00ea*/ 	.short	(.L_1889 - .L_1888)


	//   ....[0]....
.L_1888:
        /*00ec*/ 	.word	0x00000270


	//   ....[1]....
        /*00f0*/ 	.word	0x00001160


	//   ....[2]....
        /*00f4*/ 	.word	0x00001f90


	//----- nvinfo : EIATTR_CRS_STACK_SIZE
	.align		4
.L_1889:
        /*00f8*/ 	.byte	0x04, 0x1e
        /*00fa*/ 	.short	(.L_1891 - .L_1890)
.L_1890:
        /*00fc*/ 	.word	0x00000000


	//----- nvinfo : EIATTR_CBANK_PARAM_SIZE
	.align		4
.L_1891:
        /*0100*/ 	.byte	0x03, 0x19
        /*0102*/ 	.short	0x0c28


	//----- nvinfo : EIATTR_PARAM_CBANK
	.align		4
        /*0104*/ 	.byte	0x04, 0x0a
        /*0106*/ 	.short	(.L_1893 - .L_1892)
	.align		4
.L_1892:
        /*0108*/ 	.word	index@(.nv.constant0._Z25multi_tensor_apply_kernelI18TensorListMetadataILi5EE15DistAdamFunctorIN3c108BFloat16EfS4_EJPfffffff10adamMode_tfEEvlPViT_T0_DpT1_)
        /*010c*/ 	.short	0x0380
        /*010e*/ 	.short	0x0c28


	//----- nvinfo : EIATTR_SW_WAR
	.align		4
.L_1893:
        /*0110*/ 	.byte	0x04, 0x36
        /*0112*/ 	.short	(.L_1895 - .L_1894)
.L_1894:
        /*0114*/ 	.word	0x00000008
.L_1895:


//--------------------- .nv.info._Z25multi_tensor_apply_kernelI18TensorListMetadataILi5EE15DistAdamFunctorIN3c108BFloat16EfNS3_4HalfEEJPfffffff10adamMode_tfEEvlPViT_T0_DpT1_ --------------------------
	.section	.nv.info._Z25multi_tensor_apply_kernelI18TensorListMetadataILi5EE15DistAdamFunctorIN3c108BFloat16EfNS3_4HalfEEJPfffffff10adamMode_tfEEvlPViT_T0_DpT1_,"",@"SHT_CUDA_INFO"
	.sectionflags	@""
	.align	4


	//----- nvinfo : EIATTR_CUDA_API_VERSION
	.align		4
        /*0000*/ 	.byte	0x04, 0x37
        /*0002*/ 	.short	(.L_1897 - .L_1896)
.L_1896:
        /*0004*/ 	.word	0x00000082


	//----- nvinfo : EIATTR_KPARAM_INFO
	.align		4
.L_1897:
        /*0008*/ 	.byte	0x04, 0x17
        /*000a*/ 	.short	(.L_1899 - .L_1898)
.L_1898:
        /*000c*/ 	.word	0x00000000
        /*0010*/ 	.short	0x000c
        /*0012*/ 	.short	0x0c24
        /*0014*/ 	.byte	0x00, 0xf0, 0x11, 0x00


	//----- nvinfo : EIATTR_KPARAM_INFO
	.align		4
.L_1899:
        /*0018*/ 	.byte	0x04, 0x17
        /*001a*/ 	.short	(.L_1901 - .L_1900)
.L_1900:
        /*001c*/ 	.word	0x00000000
        /*0020*/ 	.short	0x000b
        /*0022*/ 	.short	0x0c20
        /*0024*/ 	.byte	0x00, 0xf0, 0x11, 0x00


	//----- nvinfo : EIATTR_KPARAM_INFO
	.align		4
.L_1901:
        /*0028*/ 	.byte	0x04, 0x17
        /*002a*/ 	.short	(.L_1903 - .L_1902)
.L_1902:
        /*002c*/ 	.word	0x00000000
        /*0030*/ 	.short	0x000a
        /*0032*/ 	.short	0x0c1c
        /*0034*/ 	.byte	0x00, 0xf0, 0x11, 0x00


	//----- nvinfo : EIATTR_KPARAM_INFO
	.align		4
.L_1903:
        /*0038*/ 	.byte	0x04, 0x17
        /*003a*/ 	.short	(.L_1905 - .L_1904)
.L_1904:
        /*003c*/ 	.word	0x00000000
        /*0040*/ 	.short	0x0009
        /*0042*/ 	.short	0x0c18
        /*0044*/ 	.byte	0x00, 0xf0, 0x11, 0x00


	//----- nvinfo : EIATTR_KPARAM_INFO
	.align		4
.L_1905:
        /*0048*/ 	.byte	0x04, 0x17
        /*004a*/ 	.short	(.L_1907 - .L_1906)
.L_1906:
        /*004c*/ 	.word	0x00000000
        /*0050*/ 	.short	0x0008
        /*0052*/ 	.short	0x0c14
        /*0054*/ 	.byte	0x00, 0xf0, 0x11, 0x00


	//----- nvinfo : EIATTR_KPARAM_INFO
	.align		4
.L_1907:
        /*0058*/ 	.byte	0x04, 0x17
        /*005a*/ 	.short	(.L_1909 - .L_1908)
.L_1908:
        /*005c*/ 	.word	0x00000000
        /*0060*/ 	.short	0x0007
        /*0062*/ 	.short	0x0c10
        /*0064*/ 	.byte	0x00, 0xf0, 0x11, 0x00


	//----- nvinfo : EIATTR_KPARAM_INFO
	.align		4
.L_1909:
        /*0068*/ 	.byte	0x04, 0x17
        /*006a*/ 	.short	(.L_1911 - .L_1910)
.L_1910:
        /*006c*/ 	.word	0x00000000
        /*0070*/ 	.short	0x0006
        /*0072*/ 	.short	0x0c0c
        /*0074*/ 	.byte	0x00, 0xf0, 0x11, 0x00


	//----- nvinfo : EIATTR_KPARAM_INFO
	.align		4
.L_1911:
        /*0078*/ 	.byte	0x04, 0x17
        /*007a*/ 	.short	(.L_1913 - .L_1912)
.L_1912:
        /*007c*/ 	.word	0x00000000
        /*0080*/ 	.short	0x0005
        /*0082*/ 	.short	0x0c08
        /*0084*/ 	.byte	0x00, 0xf0, 0x11, 0x00


	//----- nvinfo : EIATTR_KPARAM_INFO
	.align		4
.L_1913:
        /*0088*/ 	.byte	0x04, 0x17
        /*008a*/ 	.short	(.L_1915 - .L_1914)
.L_1914:
        /*008c*/ 	.word	0x00000000
        /*0090*/ 	.short	0x0004
        /*0092*/ 	.short	0x0c00
        /*0094*/ 	.byte	0x00, 0xf5, 0x21, 0x00


	//----- nvinfo : EIATTR_KPARAM_INFO
	.align		4
.L_1915:
        /*0098*/ 	.byte	0x04, 0x17
        /*009a*/ 	.short	(.L_1917 - .L_1916)
.L_1916:
        /*009c*/ 	.word	0x00000000
        /*00a0*/ 	.short	0x0003
        /*00a2*/ 	.short	0x0bf8
        /*00a4*/ 	.byte	0x00, 0xf0, 0x05, 0x00


	//----- nvinfo : EIATTR_KPARAM_INFO
	.align		4
.L_1917:
        /*00a8*/ 	.byte	0x04, 0x17
        /*00aa*/ 	.short	(.L_1919 - .L_1918)
.L_1918:
        /*00ac*/ 	.word	0x00000000
        /*00b0*/ 	.short	0x0002
        /*00b2*/ 	.short	0x0010
        /*00b4*/ 	.byte	0x00, 0xf0, 0xa1, 0x2f


	//----- nvinfo : EIATTR_KPARAM_INFO
	.align		4
.L_1919:
        /*00b8*/ 	.byte	0x04, 0x17
        /*00ba*/ 	.short	(.L_1921 - .L_1920)
.L_1920:
        /*00bc*/ 	.word	0x00000000
        /*00c0*/ 	.short	0x0001
        /*00c2*/ 	.short	0x0008
        /*00c4*/ 	.byte	0x00, 0xf5, 0x21, 0x00


	//----- nvinfo : EIATTR_KPARAM_INFO
	.align		4
.L_1921:
        /*00c8*/ 	.byte	0x04, 0x17
        /*00ca*/ 	.short	(.L_1923 - .L_1922)
.L_1922:
        /*00cc*/ 	.word	0x00000000
        /*00d0*/ 	.short	0x0000
        /*00d2*/ 	.short	0x0000
        /*00d4*/ 	.byte	0x00, 0xf0, 0x21, 0x00


	//----- nvinfo : EIATTR_SPARSE_MMA_MASK
	.align		4
.L_1923:
        /*00d8*/ 	.byte	0x03, 0x50
        /*00da*/ 	.short	0x0000


	//----- nvinfo : EIATTR_MAXREG_COUNT
	.align		4
        /*00dc*/ 	.byte	0x03, 0x1b
        /*00de*/ 	.short	0x00ff


	//----- nvinfo : EIATTR_MERCURY_ISA_VERSION
	.align		4
        /*00e0*/ 	.byte	0x03, 0x5f
        /*00e2*/ 	.short	0x0101


	//----- nvinfo : EIATTR_VRC_CTA_INIT_COUNT
	.align		4
        /*00e4*/ 	.byte	0x02, 0x4a
	.zero		1
	.zero		1


	//----- nvinfo : EIATTR_EXIT_INSTR_OFFSETS
	.align		4
        /*00e8*/ 	.byte	0x04, 0x1c
        /*00ea*/ 	.short	(.L_1925 - .L_1924)


	//   ....[0]....
.L_1924:
        /*00ec*/ 	.word	0x00000270


	//   ....[1]....
        /*00f0*/ 	.word	0x00001230


	//   ....[2]....
        /*00f4*/ 	.word	0x00002090


	//----- nvinfo : EIATTR_CRS_STACK_SIZE
	.align		4
.L_1925:
        /*00f8*/ 	.byte	0x04, 0x1e
        /*00fa*/ 	.short	(.L_1927 - .L_1926)
.L_1926:
        /*00fc*/ 	.word	0x00000000


	//----- nvinfo : EIATTR_CBANK_PARAM_SIZE
	.align		4
.L_1927:
        /*0100*/ 	.byte	0x03, 0x19
        /*0102*/ 	.short	0x0c28


	//----- nvinfo : EIATTR_PARAM_CBANK
	.align		4
        /*0104*/ 	.byte	0x04, 0x0a
        /*0106*/ 	.short	(.L_1929 - .L_1928)
	.align		4
.L_1928:
        /*0108*/ 	.word	index@(.nv.constant0._Z25multi_tensor_apply_kernelI18TensorListMetadataILi5EE15DistAdamFunctorIN3c108BFloat16EfNS3_4HalfEEJPfffffff10adamMode_tfEEvlPViT_T0_DpT1_)
        /*010c*/ 	.short	0x0380
        /*010e*/ 	.short	0x0c28


	//----- nvinfo : EIATTR_SW_WAR
	.align		4
.L_1929:
        /*0110*/ 	.byte	0x04, 0x36
        /*0112*/ 	.short	(.L_1931 - .L_1930)
.L_1930:
        /*0114*/ 	.word	0x00000008
.L_1931:


//--------------------- .nv.info._Z25multi_tensor_apply_kernelI18TensorListMetadataILi5EE15DistAdamFunctorIN3c108BFloat16EffEJPfffffff10adamMode_tfEEvlPViT_T0_DpT1_ --------------------------
	.section	.nv.info._Z25multi_tensor_apply_kernelI18TensorListMetadataILi5EE15DistAdamFunctorIN3c108BFloat16EffEJPfffffff10adamMode_tfEEvlPViT_T0_DpT1_,"",@"SHT_CUDA_INFO"
	.sectionflags	@""
	.align	4


	//----- nvinfo : EIATTR_CUDA_API_VERSION
	.align		4
        /*0000*/ 	.byte	0x04, 0x37
        /*0002*/ 	.short	(.L_1933 - .L_1932)
.L_1932:
        /*0004*/ 	.word	0x00000082


	//----- nvinfo : EIATTR_KPARAM_INFO
	.align		4
.L_1933:
        /*0008*/ 	.byte	0x04, 0x17
        /*000a*/ 	.short	(.L_1935 - .L_1934)
.L_1934:
        /*000c*/ 	.word	0x00000000
        /*0010*/ 	.short	0x000c
        /*0012*/ 	.short	0x0c24
        /*0014*/ 	.byte	0x00, 0xf0, 0x11, 0x00


	//----- nvinfo : EIATTR_KPARAM_INFO
	.align		4
.L_1935:
        /*0018*/ 	.byte	0x04, 0x17
        /*001a*/ 	.short	(.L_1937 - .L_1936)
.L_1936:
        /*001c*/ 	.word	0x00000000
        /*0020*/ 	.short	0x000b
        /*0022*/ 	.short	0x0c20
        /*0024*/ 	.byte	0x00, 0xf0, 0x11, 0x00


	//----- nvinfo : EIATTR_KPARAM_INFO
	.align		4
.L_1937:
        /*0028*/ 	.byte	0x04, 0x17
        /*002a*/ 	.short	(.L_1939 - .L_1938)
.L_1938:
        /*002c*/ 	.word	0x00000000
        /*0030*/ 	.short	0x000a
        /*0032*/ 	.short	0x0c1c
        /*0034*/ 	.byte	0x00, 0xf0, 0x11, 0x00


	//----- nvinfo : EIATTR_KPARAM_INFO
	.align		4
.L_1939:
        /*0038*/ 	.byte	0x04, 0x17
        /*003a*/ 	.short	(.L_1941 - .L_1940)
.L_1940:
        /*003c*/ 	.word	0x00000000
        /*0040*/ 	.short	0x0009
        /*0042*/ 	.short	0x0c18
        /*0044*/ 	.byte	0x00, 0xf0, 0x11, 0x00


	//----- nvinfo : EIATTR_KPARAM_INFO
	.align		4
.L_1941:
        /*0048*/ 	.byte	0x04, 0x17
        /*004a*/ 	.short	(.L_1943 - .L_1942)
.L_1942:
        /*004c*/ 	.word	0x00000000
        /*0050*/ 	.short	0x0008
        /*0052*/ 	.short	0x0c14
        /*0054*/ 	.byte	0x00, 0xf0, 0x11, 0x00


	//----- nvinfo : EIATTR_KPARAM_INFO
	.align		4
.L_1943:
        /*0058*/ 	.byte	0x04, 0x17
        /*005a*/ 	.short	(.L_1945 - .L_1944)
.L_1944:
        /*005c*/ 	.word	0x00000000
        /*0060*/ 	.short	0x0007
        /*0062*/ 	.short	0x0c10
        /*0064*/ 	.byte	0x00, 0xf0, 0x11, 0x00


	//----- nvinfo : EIATTR_KPARAM_INFO
	.align		4
.L_1945:
        /*0068*/ 	.byte	0x04, 0x17
        /*006a*/ 	.short	(.L_1947 - .L_1946)
.L_1946:
        /*006c*/ 	.word	0x00000000
        /*0070*/ 	.short	0x0006
        /*0072*/ 	.short	0x0c0c
        /*0074*/ 	.byte	0x00, 0xf0, 0x11, 0x00


	//----- nvinfo : EIATTR_KPARAM_INFO
	.align		4
.L_1947:
        /*0078*/ 	.byte	0x04, 0x17
        /*007a*/ 	.short	(.L_1949 - .L_1948)
.L_1948:
        /*007c*/ 	.word	0x00000000
        /*0080*/ 	.short	0x0005
        /*0082*/ 	.short	0x0c08
        /*0084*/ 	.byte	0x00, 0xf0, 0x11, 0x00


	//----- nvinfo : EIATTR_KPARAM_INFO
	.align		4
.L_1949:
        /*0088*/ 	.byte	0x04, 0x17
        /*008a*/ 	.short	(.L_1951 - .L_1950)
.L_1950:
        /*008c*/ 	.word	0x00000000
        /*0090*/ 	.short	0x0004
        /*0092*/ 	.short	0x0c00
        /*0094*/ 	.byte	0x00, 0xf5, 0x21, 0x00


	//----- nvinfo : EIATTR_KPARAM_INFO
	.align		4
.L_1951:
        /*0098*/ 	.byte	0x04, 0x17
        /*009a*/ 	.short	(.L_1953 - .L_1952)
.L_1952:
        /*009c*/ 	.word	0x00000000
        /*00a0*/ 	.short	0x0003
        /*00a2*/ 	.short	0x0bf8
        /*00a4*/ 	.byte	0x00, 0xf0, 0x05, 0x00


	//----- nvinfo : EIATTR_KPARAM_INFO
	.align		4
.L_1953:
        /*00a8*/ 	.byte	0x04, 0x17
        /*00aa*/ 	.short	(.L_1955 - .L_1954)
.L_1954:
        /*00ac*/ 	.word	0x00000000
        /*00b0*/ 	.short	0x0002
        /*00b2*/ 	.short	0x0010
        /*00b4*/ 	.byte	0x00, 0xf0, 0xa1, 0x2f


	//----- nvinfo : EIATTR_KPARAM_INFO
	.align		4
.L_1955:
        /*00b8*/ 	.byte	0x04, 0x17
        /*00ba*/ 	.short	(.L_1957 - .L_1956)
.L_1956:
        /*00bc*/ 	.word	0x00000000
        /*00c0*/ 	.short	0x0001
        /*00c2*/ 	.short	0x0008
        /*00c4*/ 	.byte	0x00, 0xf5, 0x21, 0x00


	//----- nvinfo : EIATTR_KPARAM_INFO
	.align		4
.L_1957:
        /*00c8*/ 	.byte	0x04, 0x17
        /*00ca*/ 	.short	(.L_1959 - .L_1958)
.L_1958:
        /*00cc*/ 	.word	0x00000000
        /*00d0*/ 	.short	0x0000
        /*00d2*/ 	.short	0x0000
        /*00d4*/ 	.byte	0x00, 0xf0, 0x21, 0x00


	//----- nvinfo : EIATTR_SPARSE_MMA_MASK
	.align		4
.L_1959:
        /*00d8*/ 	.byte	0x03, 0x50
        /*00da*/ 	.short	0x0000


	//----- nvinfo : EIATTR_MAXREG_COUNT
	.align		4
        /*00dc*/ 	.byte	0x03, 0x1b
        /*00de*/ 	.short	0x00ff


	//----- nvinfo : EIATTR_MERCURY_ISA_VERSION
	.align		4
        /*00e0*/ 	.byte	0x03, 0x5f
        /*00e2*/ 	.short	0x0101


	//----- nvinfo : EIATTR_VRC_CTA_INIT_COUNT
	.align		4
        /*00e4*/ 	.byte	0x02, 0x4a
	.zero		1
	.zero		1


	//----- nvinfo : EIATTR_EXIT_INSTR_OFFSETS
	.align		4
        /*00e8*/ 	.byte	0x04, 0x1c
        /*00ea*/ 	.short	(.L_1961 - .L_1960)


	//   ....[0]....
.L_1960:
        /*00ec*/ 	.word	0x00000270


	//   ....[1]....
        /*00f0*/ 	.word	0x000011d0


	//   ....[2]....
        /*00f4*/ 	.word	0x00001fb0


	//----- nvinfo : EIATTR_CRS_STACK_SIZE
	.align		4
.L_1961:
        /*00f8*/ 	.byte	0x04, 0x1e
        /*00fa*/ 	.short	(.L_1963 - .L_1962)
.L_1962:
        /*00fc*/ 	.word	0x00000000


	//----- nvinfo : EIATTR_CBANK_PARAM_SIZE
	.align		4
.L_1963:
        /*0100*/ 	.byte	0x03, 0x19
        /*0102*/ 	.short	0x0c28


	//----- nvinfo : EIATTR_PARAM_CBANK
	.align		4
        /*0104*/ 	.byte	0x04, 0x0a
        /*0106*/ 	.short	(.L_1965 - .L_1964)
	.align		4
.L_1964:
        /*0108*/ 	.word	index@(.nv.constant0._Z25multi_tensor_apply_kernelI18TensorListMetadataILi5EE15DistAdamFunctorIN3c108BFloat16EffEJPfffffff10adamMode_tfEEvlPViT_T0_DpT1_)
        /*010c*/ 	.short	0x0380
        /*010e*/ 	.short	0x0c28


	//----- nvinfo : EIATTR_SW_WAR
	.align		4
.L_1965:
        /*0110*/ 	.byte	0x04, 0x36
        /*0112*/ 	.short	(.L_1967 - .L_1966)
.L_1966:
        /*0114*/ 	.word	0x00000008
.L_1967:


//--------------------- .nv.info._Z25multi_tensor_apply_kernelI18TensorListMetadataILi5EE15DistAdamFunctorIN3c104HalfENS3_8BFloat16ES5_EJPfffffff10adamMode_tfEEvlPViT_T0_DpT1_ --------------------------
	.section	.nv.info._Z25multi_tensor_apply_kernelI18TensorListMetadataILi5EE15DistAdamFunctorIN3c104HalfENS3_8BFloat16ES5_EJPfffffff10adamMode_tfEEvlPViT_T0_DpT1_,"",@"SHT_CUDA_INFO"
	.sectionflags	@""
	.align	4


	//----- nvinfo : EIATTR_CUDA_API_VERSION
	.align		4
        /*0000*/ 	.byte	0x04, 0x37
        /*0002*/ 	.short	(.L_1969 - .L_1968)
.L_1968:
        /*0004*/ 	.word	0x00000082


	//----- nvinfo : EIATTR_KPARAM_INFO
	.align		4
.L_1969:
        /*0008*/ 	.byte	0x04, 0x17
        /*000a*/ 	.short	(.L_1971 - .L_1970)
.L_1970:
        /*000c*/ 	.word	0x00000000
        /*0010*/ 	.short	0x000c
        /*0012*/ 	.short	0x0c24
        /*0014*/ 	.byte	0x00, 0xf0, 0x11, 0x00


	//----- nvinfo : EIATTR_KPARAM_INFO
	.align		4
.L_1971:
        /*0018*/ 	.byte	0x04, 0x17
        /*001a*/ 	.short	(.L_1973 - .L_1972)
.L_1972:
        /*001c*/ 	.word	0x00000000
        /*0020*/ 	.short	0x000b
        /*0022*/ 	.short	0x0c20
        /*0024*/ 	.byte	0x00, 0xf0, 0x11, 0x00


	//----- nvinfo : EIATTR_KPARAM_INFO
	.align		4
.L_1973:
        /*0028*/ 	.byte	0x04, 0x17
        /*002a*/ 	.short	(.L_1975 - .L_1974)
.L_1974:
        /*002c*/ 	.word	0x00000000
        /*0030*/ 	.short	0x000a
        /*0032*/ 	.short	0x0c1c
        /*0034*/ 	.byte	0x00, 0xf0, 0x11, 0x00


	//----- nvinfo : EIATTR_KPARAM_INFO
	.align		4
.L_1975:
        /*0038*/ 	.byte	0x04, 0x17
        /*003a*/ 	.short	(.L_1977 - .L_1976)
.L_1976:
        /*003c*/ 	.word	0x00000000
        /*0040*/ 	.short	0x0009
        /*0042*/ 	.short	0x0c18
        /*0044*/ 	.byte	0x00, 0xf0, 0x11, 0x00


	//----- nvinfo : EIATTR_KPARAM_INFO
	.align		4
.L_1977:
        /*0048*/ 	.byte	0x04, 0x17
        /*004a*/ 	.short	(.L_1979 - .L_1978)
.L_1978:
        /*004c*/ 	.word	0x00000000
        /*0050*/ 	.short	0x0008
        /*0052*/ 	.short	0x0c14
        /*0054*/ 	.byte	0x00, 0xf0, 0x11, 0x00


	//----- nvinfo : EIATTR_KPARAM_INFO
	.align		4
.L_1979:
        /*0058*/ 	.byte	0x04, 0x17
        /*005a*/ 	.short	(.L_1981 - .L_1980)
.L_1980:
        /*005c*/ 	.word	0x00000000
        /*0060*/ 	.short	0x0007
        /*0062*/ 	.short	0x0c10
        /*0064*/ 	.byte	0x00, 0xf0, 0x11, 0x00


	//----- nvinfo : EIATTR_KPARAM_INFO
	.align		4
.L_1981:
        /*0068*/ 	.byte	0x04, 0x17
        /*006a*/ 	.short	(.L_1983 - .L_1982)
.L_1982:
        /*006c*/ 	.word	0x00000000
        /*0070*/ 	.short	0x0006
        /*0072*/ 	.short	0x0c0c
        /*0074*/ 	.byte	0x00, 0xf0, 0x11, 0x00


	//----- nvinfo : EIATTR_KPARAM_INFO
	.align		4
.L_1983:
        /*0078*/ 	.byte	0x04, 0x17
        /*007a*/ 	.short	(.L_1985 - .L_1984)
.L_1984:
        /*007c*/ 	.word	0x00000000
        /*0080*/ 	.short	0x0005
        /*0082*/ 	.short	0x0c08
        /*0084*/ 	.byte	0x00, 0xf0, 0x11, 0x00


	//----- nvinfo : EIATTR_KPARAM_INFO
	.align		4
.L_1985:
        /*0088*/ 	.byte	0x04, 0x17
        /*008a*/ 	.short	(.L_1987 - .L_1986)
.L_1986:
        /*008c*/ 	.word	0x00000000
        /*0090*/ 	.short	0x0004
        /*0092*/ 	.short	0x0c00
        /*0094*/ 	.byte	0x00, 0xf5, 0x21, 0x00


	//----- nvinfo : EIATTR_KPARAM_INFO
	.align		4
.L_1987:
        /*0098*/ 	.byte	0x04, 0x17
        /*009a*/ 	.short	(.L_1989 - .L_1988)
.L_1988:
        /*009c*/ 	.word	0x00000000
        /*00a0*/ 	.short	0x0003
        /*00a2*/ 	.short	0x0bf8
        /*00a4*/ 	.byte	0x00, 0xf0, 0x05, 0x00


	//----- nvinfo : EIATTR_KPARAM_INFO
	.align		4
.L_1989:
        /*00a8*/ 	.byte	0x04, 0x17
        /*00aa*/ 	.short	(.L_1991 - .L_1990)
.L_1990:
        /*00ac*/ 	.word	0x00000000
        /*00b0*/ 	.short	0x0002
        /*00b2*/ 	.short	0x0010
        /*00b4*/ 	.byte	0x00, 0xf0, 0xa1, 0x2f


	//----- nvinfo : EIATTR_KPARAM_INFO
	.align		4
.L_1991:
        /*00b8*/ 	.byte	0x04, 0x17
        /*00ba*/ 	.short	(.L_1993 - .L_1992)
.L_1992:
        /*00bc*/ 	.word	0x00000000
        /*00c0*/ 	.short	0x0001
        /*00c2*/ 	.short	0x0008
        /*00c4*/ 	.byte	0x00, 0xf5, 0x21, 0x00


	//----- nvinfo : EIATTR_KPARAM_INFO
	.align		4
.L_1993:
        /*00c8*/ 	.byte	0x04, 0x17
        /*00ca*/ 	.short	(.L_1995 - .L_1994)
.L_1994:
        /*00cc*/ 	.word	0x00000000
        /*00d0*/ 	.short	0x0000
        /*00d2*/ 	.short	0x0000
        /*00d4*/ 	.byte	0x00, 0xf0, 0x21, 0x00


	//----- nvinfo : EIATTR_SPARSE_MMA_MASK
	.align		4
.L_1995:
        /*00d8*/ 	.byte	0x03, 0x50
        /*00da*/ 	.short	0x0000


	//----- nvinfo : EIATTR_MAXREG_COUNT
	.align		4
        /*00dc*/ 	.byte	0x03, 0x1b
        /*00de*/ 	.short	0x00ff


	//----- nvinfo : EIATTR_MERCURY_ISA_VERSION
	.align		4
        /*00e0*/ 	.byte	0x03, 0x5f
        /*00e2*/ 	.short	0x0101


	//----- nvinfo : EIATTR_VRC_CTA_INIT_COUNT
	.align		4
        /*00e4*/ 	.byte	0x02, 0x4a
	.zero		1
	.zero		1


	//----- nvinfo : EIATTR_EXIT_INSTR_OFFSETS
	.align		4
        /*00e8*/ 	.byte	0x04, 0x1c
        /*00ea*/ 	.short	(.L_1997 - .L_1996)


	//   ....[0]....
.L_1996:
        /*00ec*/ 	.word	0x00000270


	//   ....[1]....
        /*00f0*/ 	.word	0x00001280


	//   ....[2]....
        /*00f4*/ 	.word	0x00002140


	//----- nvinfo : EIATTR_CRS_STACK_SIZE
	.align		4
.L_1997:
        /*00f8*/ 	.byte	0x04, 0x1e
        /*00fa*/ 	.short	(.L_1999 - .L_1998)
.L_1998:
        /*00fc*/ 	.word	0x00000000


	//----- nvinfo : EIATTR_CBANK_PARAM_SIZE
	.align		4
.L_1999:
        /*0100*/ 	.byte	0x03, 0x19
        /*0102*/ 	.short	0x0c28


	//----- nvinfo : EIATTR_PARAM_CBANK
	.align		4
        /*0104*/ 	.byte	0x04, 0x0a
        /*0106*/ 	.short	(.L_2001 - .L_2000)
	.align		4
.L_2000:
        /*0108*/ 	.word	index@(.nv.constant0._Z25multi_tensor_apply_kernelI18TensorListMetadataILi5EE15DistAdamFunctorIN3c104HalfENS3_8BFloat16ES5_EJPfffffff10adamMode_tfEEvlPViT_T0_DpT1_)
        /*010c*/ 	.short	0x0380
        /*010e*/ 	.short	0x0c28


	//----- nvinfo : EIATTR_SW_WAR
	.align		4
.L_2001:
        /*0110*/ 	.byte	0x04, 0x36
        /*0112*/ 	.short	(.L_2003 - .L_2002)
.L_2002:
        /*0114*/ 	.word	0x00000008
.L_2003:


//--------------------- .nv.info._Z25multi_tensor_apply_kernelI18TensorListMetadataILi5EE15DistAdamFunctorIN3c104HalfENS3_8BFloat16ES4_EJPfffffff10adamMode_tfEEvlPViT_T0_DpT1_ --------------------------
	.section	.nv.info._Z25multi_tensor_apply_kernelI18TensorListMetadataILi5EE15DistAdamFunctorIN3c104HalfENS3_8BFloat16ES4_EJPfffffff10adamMode_tfEEvlPViT_T0_DpT1_,"",@"SHT_CUDA_INFO"
	.sectionflags	@""
	.align	4


	//----- nvinfo : EIATTR_CUDA_API_VERSION
	.align		4
        /*0000*/ 	.byte	0x04, 0x37
        /*0002*/ 	.short	(.L_2005 - .L_2004)
.L_2004:
        /*0004*/ 	.word	0x00000082


	//----- nvinfo : EIATTR_KPARAM_INFO
	.align		4
.L_2005:
        /*0008*/ 	.byte	0x04, 0x17
        /*000a*/ 	.short	(.L_2007 - .L_2006)
.L_2006:
        /*000c*/ 	.word	0x00000000
        /*0010*/ 	.short	0x000c
        /*0012*/ 	.short	0x0c24
        /*0014*/ 	.byte	0x00, 0xf0, 0x11, 0x00


	//----- nvinfo : EIATTR_KPARAM_INFO
	.align		4
.L_2007:
        /*0018*/ 	.byte	0x04, 0x17
        /*001a*/ 	.short	(.L_2009 - .L_2008)
.L_2008:
        /*001c*/ 	.word	0x00000000
        /*0020*/ 	.short	0x000b
        /*0022*/ 	.short	0x0c20
        /*0024*/ 	.byte	0x00, 0xf0, 0x11, 0x00


	//----- nvinfo : EIATTR_KPARAM_INFO
	.align		4
.L_2009:
        /*0028*/ 	.byte	0x04, 0x17
        /*002a*/ 	.short	(.L_2011 - .L_2010)
.L_2010:
        /*002c*/ 	.word	0x00000000
        /*0030*/ 	.short	0x000a
        /*0032*/ 	.short	0x0c1c
        /*0034*/ 	.byte	0x00, 0xf0, 0x11, 0x00


	//----- nvinfo : EIATTR_KPARAM_INFO
	.align		4
.L_2011:
        /*0038*/ 	.byte	0x04, 0x17
        /*003a*/ 	.short	(.L_2013 - .L_2012)
.L_2012:
        /*003c*/ 	.word	0x00000000
        /*0040*/ 	.short	0x0009
        /*0042*/ 	.short	0x0c18
        /*0044*/ 	.byte	0x00, 0xf0, 0x11, 0x00


	//----- nvinfo : EIATTR_KPARAM_INFO
	.align		4
.L_2013:
        /*0048*/ 	.byte	0x04, 0x17
        /*004a*/ 	.short	(.L_2015 - .L_2014)
.L_2014:
        /*004c*/ 	.word	0x00000000
        /*0050*/ 	.short	0x0008
        /*0052*/ 	.short	0x0c14
        /*0054*/ 	.byte	0x00, 0xf0, 0x11, 0x00


	//----- nvinfo : EIATTR_KPARAM_INFO
	.align		4
.L_2015:
        /*0058*/ 	.byte	0x04, 0x17
        /*005a*/ 	.short	(.L_2017 - .L_2016)
.L_2016:
        /*005c*/ 	.word	0x00000000
        /*0060*/ 	.short	0x0007
        /*0062*/ 	.short	0x0c10
        /*0064*/ 	.byte	0x00, 0xf0, 0x11, 0x00


	//----- nvinfo : EIATTR_KPARAM_INFO
	.align		4
.L_2017:
        /*0068*/ 	.byte	0x04, 0x17
        /*006a*/ 	.short	(.L_2019 - .L_2018)
.L_2018:
        /*006c*/ 	.word	0x00000000
        /*0070*/ 	.short	0x0006
        /*0072*/ 	.short	0x0c0c
        /*0074*/ 	.byte	0x00, 0xf0, 0x11, 0x00


	//----- nvinfo : EIATTR_KPARAM_INFO
	.align		4
.L_2019:
        /*0078*/ 	.byte	0x04, 0x17
        /*007a*/ 	.short	(.L_2021 - .L_2020)
.L_2020:
        /*007c*/ 	.word	0x00000000
        /*0080*/ 	.short	0x0005
        /*0082*/ 	.short	0x0c08
        /*0084*/ 	.byte	0x00, 0xf0, 0x11, 0x00


	//----- nvinfo : EIATTR_KPARAM_INFO
	.align		4
.L_2021:
        /*0088*/ 	.byte	0x04, 0x17
        /*008a*/ 	.short	(.L_2023 - .L_2022)
.L_2022:
        /*008c*/ 	.word	0x00000000
        /*0090*/ 	.short	0x0004
        /*0092*/ 	.short	0x0c00
        /*0094*/ 	.byte	0x00, 0xf5, 0x21, 0x00


	//----- nvinfo : EIATTR_KPARAM_INFO
	.align		4
.L_2023:
        /*0098*/ 	.byte	0x04, 0x17
        /*009a*/ 	.short	(.L_2025 - .L_2024)
.L_2024:
        /*009c*/ 	.word	0x00000000
        /*00a0*/ 	.short	0x0003
        /*00a2*/ 	.short	0x0bf8
        /*00a4*/ 	.byte	0x00, 0xf0, 0x05, 0x00


	//----- nvinfo : EIATTR_KPARAM_INFO
	.align		4
.L_2025:
        /*00a8*/ 	.byte	0x04, 0x17
        /*00aa*/ 	.short	(.L_2027 - .L_2026)
.L_2026:
        /*00ac*/ 	.word	0x00000000
        /*00b0*/ 	.short	0x0002
        /*00b2*/ 	.short	0x0010
        /*00b4*/ 	.byte	0x00, 0xf0, 0xa1, 0x2f


	//----- nvinfo : EIATTR_KPARAM_INFO
	.align		4
.L_2027:
        /*00b8*/ 	.byte	0x04, 0x17
        /*00ba*/ 	.short	(.L_2029 - .L_2028)
.L_2028:
        /*00bc*/ 	.word	0x00000000
        /*00c0*/ 	.short	0x0001
        /*00c2*/ 	.short	0x0008
        /*00c4*/ 	.byte	0x00, 0xf5, 0x21, 0x00


	//----- nvinfo : EIATTR_KPARAM_INFO
	.align		4
.L_2029:
        /*00c8*/ 	.byte	0x04, 0x17
        /*00ca*/ 	.short	(.L_2031 - .L_2030)
.L_2030:
        /*00cc*/ 	.word	0x00000000
        /*00d0*/ 	.short	0x0000
        /*00d2*/ 	.short	0x0000
        /*00d4*/ 	.byte	0x00, 0xf0, 0x21, 0x00


	//----- nvinfo : EIATTR_SPARSE_MMA_MASK
	.align		4
.L_2031:
        /*00d8*/ 	.byte	0x03, 0x50
        /*00da*/ 	.short	0x0000


	//----- nvinfo : EIATTR_MAXREG_COUNT
	.align		4
        /*00dc*/ 	.byte	0x03, 0x1b
        /*00de*/ 	.short	0x00ff


	//----- nvinfo : EIATTR_MERCURY_ISA_VERSION
	.align		4
        /*00e0*/ 	.byte	0x03, 0x5f
        /*00e2*/ 	.short	0x0101


	//----- nvinfo : EIATTR_VRC_CTA_INIT_COUNT
	.align		4
        /*00e4*/ 	.byte	0x02, 0x4a
	.zero		1
	.zero		1


	//----- nvinfo : EIATTR_EXIT_INSTR_OFFSETS
	.align		4
        /*00e8*/ 	.byte	0x04, 0x1c
        /*00ea*/ 	.short	(.L_2033 - .L_2032)


	//   ....[0]....
.L_2032:
        /*00ec*/ 	.word	0x00000270


	//   ....[1]....
        /*00f0*/ 	.word	0x000011c0


	//   ....[2]....
        /*00f4*/ 	.word	0x00001ff0


	//----- nvinfo : EIATTR_CRS_STACK_SIZE
	.align		4
.L_2033:
        /*00f8*/ 	.byte	0x04, 0x1e
        /*00fa*/ 	.short	(.L_2035 - .L_2034)
.L_2034:
        /*00fc*/ 	.word	0x00000000


	//----- nvinfo : EIATTR_CBANK_PARAM_SIZE
	.align		4
.L_2035:
        /*0100*/ 	.byte	0x03, 0x19
        /*0102*/ 	.short	0x0c28


	//----- nvinfo : EIATTR_PARAM_CBANK
	.align		4
        /*0104*/ 	.byte	0x04, 0x0a
        /*0106*/ 	.short	(.L_2037 - .L_2036)
	.align		4
.L_2036:
        /*0108*/ 	.word	index@(.nv.constant0._Z25multi_tensor_apply_kernelI18TensorListMetadataILi5EE15DistAdamFunctorIN3c104HalfENS3_8BFloat16ES4_EJPfffffff10adamMode_tfEEvlPViT_T0_DpT1_)
        /*010c*/ 	.short	0x0380
        /*010e*/ 	.short	0x0c28


	//----- nvinfo : EIATTR_SW_WAR
	.align		4
.L_2037:
        /*0110*/ 	.byte	0x04, 0x36
        /*0112*/ 	.short	(.L_2039 - .L_2038)
.L_2038:
        /*0114*/ 	.word	0x00000008
.L_2039:


//--------------------- .nv.info._Z25multi_tensor_apply_kernelI18TensorListMetadataILi5EE15DistAdamFunctorIN3c104HalfENS3_8BFloat16EfEJPfffffff10adamMode_tfEEvlPViT_T0_DpT1_ --------------------------
	.section	.nv.info._Z25multi_tensor_apply_kernelI18TensorListMetadataILi5EE15DistAdamFunctorIN3c104HalfENS3_8BFloat16EfEJPfffffff10adamMode_tfEEvlPViT_T0_DpT1_,"",@"SHT_CUDA_INFO"
	.sectionflags	@""
	.align	4


	//----- nvinfo : EIATTR_CUDA_API_VERSION
	.align		4
        /*0000*/ 	.byte	0x04, 0x37
        /*0002*/ 	.short	(.L_2041 - .L_2040)
.L_2040:
        /*0004*/ 	.word	0x00000082


	//----- nvinfo : EIATTR_KPARAM_INFO
	.align		4
.L_2041:
        /*0008*/ 	.byte	0x04, 0x17
        /*000a*/ 	.short	(.L_2043 - .L_2042)
.L_2042:
        /*000c*/ 	.word	0x00000000
        /*0010*/ 	.short	0x000c
        /*0012*/ 	.short	0x0c24
        /*0014*/ 	.byte	0x00, 0xf0, 0x11, 0x00


	//----- nvinfo : EIATTR_KPARAM_INFO
	.align		4
.L_2043:
        /*0018*/ 	.byte	0x04, 0x17
        /*001a*/ 	.short	(.L_2045 - .L_2044)
.L_2044:
        /*001c*/ 	.word	0x00000000
        /*0020*/ 	.short	0x000b
        /*0022*/ 	.short	0x0c20
        /*0024*/ 	.byte	0x00, 0xf0, 0x11, 0x00


	//----- nvinfo : EIATTR_KPARAM_INFO
	.align		4
.L_2045:
        /*0028*/ 	.byte	0x04, 0x17
        /*002a*/ 	.short	(.L_2047 - .L_2046)
.L_2046:
        /*002c*/ 	.word	0x00000000
        /*0030*/ 	.short	0x000a
        /*0032*/ 	.short	0x0c1c
        /*0034*/ 	.byte	0x00, 0xf0, 0x11, 0x00


	//----- nvinfo : EIATTR_KPARAM_INFO
	.align		4
.L_2047:
        /*0038*/ 	.byte	0x04, 0x17
        /*003a*/ 	.short	(.L_2049 - .L_2048)
.L_2048:
        /*003c*/ 	.word	0x00000000
        /*0040*/ 	.short	0x0009
        /*0042*/ 	.short	0x0c18
        /*0044*/ 	.byte	0x00, 0xf0, 0x11, 0x00


	//----- nvinfo : EIATTR_KPARAM_INFO
	.align		4
.L_2049:
        /*0048*/ 	.byte	0x04, 0x17
        /*004a*/ 	.short	(.L_2051 - .L_2050)
.L_2050:
        /*004c*/ 	.word	0x00000000
        /*0050*/ 	.short	0x0008
        /*0052*/ 	.short	0x0c14
        /*0054*/ 	.byte	0x00, 0xf0, 0x11, 0x00


	//----- nvinfo : EIATTR_KPARAM_INFO
	.align		4
.L_2051:
        /*0058*/ 	.byte	0x04, 0x17
        /*005a*/ 	.short	(.L_2053 - .L_2052)
.L_2052:
        /*005c*/ 	.word	0x00000000
        /*0060*/ 	.short	0x0007
        /*0062*/ 	.short	0x0c10
        /*0064*/ 	.byte	0x00, 0xf0, 0x11, 0x00


	//----- nvinfo : EIATTR_KPARAM_INFO
	.align		4
.L_2053:
        /*0068*/ 	.byte	0x04, 0x17
        /*006a*/ 	.short	(.L_2055 - .L_2054)
.L_2054:
        /*006c*/ 	.word	0x00000000
        /*0070*/ 	.short	0x0006
        /*0072*/ 	.short	0x0c0c
        /*0074*/ 	.byte	0x00, 0xf0, 0x11, 0x00


	//----- nvinfo : EIATTR_KPARAM_INFO
	.align		4
.L_2055:
        /*0078*/ 	.byte	0x04, 0x17
        /*007a*/ 	.short	(.L_2057 - .L_2056)
.L_2056:
        /*007c*/ 	.word	0x00000000
        /*0080*/ 	.short	0x0005
        /*0082*/ 	.short	0x0c08
        /*0084*/ 	.byte	0x00, 0xf0, 0x11, 0x00


	//----- nvinfo : EIATTR_KPARAM_INFO
	.align		4
.L_2057:
        /*0088*/ 	.byte	0x04, 0x17
        /*008a*/ 	.short	(.L_2059 - .L_2058)
.L_2058:
        /*008c*/ 	.word	0x00000000
        /*0090*/ 	.short	0x0004
        /*0092*/ 	.short	0x0c00
        /*0094*/ 	.byte	0x00, 0xf5, 0x21, 0x00


	//----- nvinfo : EIATTR_KPARAM_INFO
	.align		4
.L_2059:
        /*0098*/ 	.byte	0x04, 0x17
        /*009a*/ 	.short	(.L_2061 - .L_2060)
.L_2060:
        /*009c*/ 	.word	0x00000000
        /*00a0*/ 	.short	0x0003
        /*00a2*/ 	.short	0x0bf8
        /*00a4*/ 	.byte	0x00, 0xf0, 0x05, 0x00


	//----- nvinfo : EIATTR_KPARAM_INFO
	.align		4
.L_2061:
        /*00a8*/ 	.byte	0x04, 0x17
        /*00aa*/ 	.short	(.L_2063 - .L_2062)
.L_2062:
        /*00ac*/ 	.word	0x00000000
        /*00b0*/ 	.short	0x0002
        /*00b2*/ 	.short	0x0010
        /*00b4*/ 	.byte	0x00, 0xf0, 0xa1, 0x2f


	//----- nvinfo : EIATTR_KPARAM_INFO
	.align		4
.L_2063:
        /*00b8*/ 	.byte	0x04, 0x17
        /*00ba*/ 	.short	(.L_2065 - .L_2064)
.L_2064:
        /*00bc*/ 	.word	0x00000000
        /*00c0*/ 	.short	0x0001
        /*00c2*/ 	.short	0x0008
        /*00c4*/ 	.byte	0x00, 0xf5, 0x21, 0x00


	//----- nvinfo : EIATTR_KPARAM_INFO
	.align		4
.L_2065:
        /*00c8*/ 	.byte	0x04, 0x17
        /*00ca*/ 	.short	(.L_2067 - .L_2066)
.L_2066:
        /*00cc*/ 	.word	0x00000000
        /*00d0*/ 	.short	0x0000
        /*00d2*/ 	.short	0x0000
        /*00d4*/ 	.byte	0x00, 0xf0, 0x21, 0x00


	//----- nvinfo : EIATTR_SPARSE_MMA_MASK
	.align		4
.L_2067:
        /*00d8*/ 	.byte	0x03, 0x50
        /*00da*/ 	.short	0x0000


	//----- nvinfo : EIATTR_MAXREG_COUNT
	.align		4
        /*00dc*/ 	.byte	0x03, 0x1b
        /*00de*/ 	.short	0x00ff


	//----- nvinfo : EIATTR_MERCURY_ISA_VERSION
	.align		4
        /*00e0*/ 	.byte	0x03, 0x5f
        /*00e2*/ 	.short	0x0101


	//----- nvinfo : EIATTR_VRC_CTA_INIT_COUNT
	.align		4
        /*00e4*/ 	.byte	0x02, 0x4a
	.zero		1
	.zero		1


	//----- nvinfo : EIATTR_EXIT_INSTR_OFFSETS
	.align		4
        /*00e8*/ 	.byte	0x04, 0x1c
        /*00ea*/ 	.short	(.L_2069 - .L_2068)


	//   ....[0]....
.L_2068:
        /*00ec*/ 	.word	0x00000270


	//   ....[1]....
        /*00f0*/ 	.word	0x000011f0


	//   ....[2]....
        /*00f4*/ 	.word	0x00002030


	//----- nvinfo : EIATTR_CRS_STACK_SIZE
	.align		4
.L_2069:
        /*00f8*/ 	.byte	0x04, 0x1e
        /*00fa*/ 	.short	(.L_2071 - .L_2070)
.L_2070:
        /*00fc*/ 	.word	0x00000000


	//----- nvinfo : EIATTR_CBANK_PARAM_SIZE
	.align		4
.L_2071:
        /*0100*/ 	.byte	0x03, 0x19
        /*0102*/ 	.short	0x0c28


	//----- nvinfo : EIATTR_PARAM_CBANK
	.align		4
        /*0104*/ 	.byte	0x04, 0x0a
        /*0106*/ 	.short	(.L_2073 - .L_2072)
	.align		4
.L_2072:
        /*0108*/ 	.word	index@(.nv.constant0._Z25multi_tensor_apply_kernelI18TensorListMetadataILi5EE15DistAdamFunctorIN3c104HalfENS3_8BFloat16EfEJPfffffff10adamMode_tfEEvlPViT_T0_DpT1_)
        /*010c*/ 	.short	0x0380
        /*010e*/ 	.short	0x0c28


	//----- nvinfo : EIATTR_SW_WAR
	.align		4
.L_2073:
        /*0110*/ 	.byte	0x04, 0x36
        /*0112*/ 	.short	(.L_2075 - .L_2074)
.L_2074:
        /*0114*/ 	.word	0x00000008
.L_2075:


//--------------------- .nv.info._Z25multi_tensor_apply_kernelI18TensorListMetadataILi5EE15DistAdamFunctorIN3c104HalfES4_NS3_8BFloat16EEJPfffffff10adamMode_tfEEvlPViT_T0_DpT1_ --------------------------
	.section	.nv.info._Z25multi_tensor_apply_kernelI18TensorListMetadataILi5EE15DistAdamFunctorIN3c104HalfES4_NS3_8BFloat16EEJPfffffff10adamMode_tfEEvlPViT_T0_DpT1_,"",@"SHT_CUDA_INFO"
	.sectionflags	@""
	.align	4


	//----- nvinfo : EIATTR_CUDA_API_VERSION
	.align		4
        /*0000*/ 	.byte	0x04, 0x37
        /*0002*/ 	.short	(.L_2077 - .L_2076)
.L_2076:
        /*0004*/ 	.word	0x00000082


	//----- nvinfo : EIATTR_KPARAM_INFO
	.align		4
.L_2077:
        /*0008*/ 	.byte	0x04, 0x17
        /*000a*/ 	.short	(.L_2079 - .L_2078)
.L_2078:
        /*000c*/ 	.word	0x00000000
        /*0010*/ 	.short	0x000c
        /*0012*/ 	.short	0x0c24
        /*0014*/ 	.byte	0x00, 0xf0, 0x11, 0x00


	//----- nvinfo : EIATTR_KPARAM_INFO
	.align		4
.L_2079:
        /*0018*/ 	.byte	0x04, 0x17
        /*001a*/ 	.short	(.L_2081 - .L_2080)
.L_2080:
        /*001c*/ 	.word	0x00000000
        /*0020*/ 	.short	0x000b
        /*0022*/ 	.short	0x0c20
        /*0024*/ 	.byte	0x00, 0xf0, 0x11, 0x00


	//----- nvinfo : EIATTR_KPARAM_INFO
	.align		4
.L_2081:
        /*0028*/ 	.byte	0x04, 0x17
        /*002a*/ 	.short	(.L_2083 - .L_2082)
.L_2082:
        /*002c*/ 	.word	0x00000000
        /*0030*/ 	.short	0x000a
        /*0032*/ 	.short	0x0c1c
        /*0034*/ 	.byte	0x00, 0xf0, 0x11, 0x00


	//----- nvinfo : EIATTR_KPARAM_INFO
	.align		4
.L_2083:
        /*0038*/ 	.byte	0x04, 0x17
        /*003a*/ 	.short	(.L_2085 - .L_2084)
.L_2084:
        /*003c*/ 	.word	0x00000000
        /*0040*/ 	.short	0x0009
        /*0042*/ 	.short	0x0c18
        /*0044*/ 	.byte	0x00, 0xf0, 0x11, 0x00


	//----- nvinfo : EIATTR_KPARAM_INFO
	.align		4
.L_2085:
        /*0048*/ 	.byte	0x04, 0x17
        /*004a*/ 	.short	(.L_2087 - .L_2086)
.L_2086:
        /*004c*/ 	.word	0x00000000
        /*0050*/ 	.short	0x0008
        /*0052*/ 	.short	0x0c14
        /*0054*/ 	.byte	0x00, 0xf0, 0x11, 0x00


	//----- nvinfo : EIATTR_KPARAM_INFO
	.align		4
.L_2087:
        /*0058*/ 	.byte	0x04, 0x17
        /*005a*/ 	.short	(.L_2089 - .L_2088)
.L_2088:
        /*005c*/ 	.word	0x00000000
        /*0060*/ 	.short	0x0007
        /*0062*/ 	.short	0x0c10
        /*0064*/ 	.byte	0x00, 0xf0, 0x11, 0x00


	//----- nvinfo : EIATTR_KPARAM_INFO
	.align		4
.L_2089:
        /*0068*/ 	.byte	0x04, 0x17
        /*006a*/ 	.short	(.L_2091 - .L_2090)
.L_2090:
        /*006c*/ 	.word	0x00000000
        /*0070*/ 	.short	0x0006
        /*0072*/ 	.short	0x0c0c
        /*0074*/ 	.byte	0x00, 0xf0, 0x11, 0x00


	//----- nvinfo : EIATTR_KPARAM_INFO
	.align		4
.L_2091:
        /*0078*/ 	.byte	0x04, 0x17
        /*007a*/ 	.short	(.L_2093 - .L_2092)
.L_2092:
        /*007c*/ 	.word	0x00000000
        /*0080*/ 	.short	0x0005
        /*0082*/ 	.short	0x0c08
        /*0084*/ 	.byte	0x00, 0xf0, 0x11, 0x00


	//----- nvinfo : EIATTR_KPARAM_INFO
	.align		4
.L_2093:
        /*0088*/ 	.byte	0x04, 0x17
        /*008a*/ 	.short	(.L_2095 - .L_2094)
.L_2094:
        /*008c*/ 	.word	0x00000000
        /*0090*/ 	.short	0x0004
        /*0092*/ 	.short	0x0c00
        /*0094*/ 	.byte	0x00, 0xf5, 0x21, 0x00


	//----- nvinfo : EIATTR_KPARAM_INFO
	.align		4
.L_2095:
        /*0098*/ 	.byte	0x04, 0x17
        /*009a*/ 	.short	(.L_2097 - .L_2096)
.L_2096:
        /*009c*/ 	.word	0x00000000
        /*00a0*/ 	.short	0x0003
        /*00a2*/ 	.short	0x0bf8
        /*00a4*/ 	.byte	0x00, 0xf0, 0x05, 0x00


	//----- nvinfo : EIATTR_KPARAM_INFO
	.align		4
.L_2097:
        /*00a8*/ 	.byte	0x04, 0x17
        /*00aa*/ 	.short	(.L_2099 - .L_2098)
.L_2098:
        /*00ac*/ 	.word	0x00000000
        /*00b0*/ 	.short	0x0002
        /*00b2*/ 	.short	0x0010
        /*00b4*/ 	.byte	0x00, 0xf0, 0xa1, 0x2f


	//----- nvinfo : EIATTR_KPARAM_INFO
	.align		4
.L_2099:
        /*00b8*/ 	.byte	0x04, 0x17
        /*00ba*/ 	.short	(.L_2101 - .L_2100)
.L_2100:
        /*00bc*/ 	.word	0x00000000
        /*00c0*/ 	.short	0x0001
        /*00c2*/ 	.short	0x0008
        /*00c4*/ 	.byte	0x00, 0xf5, 0x21, 0x00


	//----- nvinfo : EIATTR_KPARAM_INFO
	.align		4
.L_2101:
        /*00c8*/ 	.byte	0x04, 0x17
        /*00ca*/ 	.short	(.L_2103 - .L_2102)
.L_2102:
        /*00cc*/ 	.word	0x00000000
        /*00d0*/ 	.short	0x0000
        /*00d2*/ 	.short	0x0000
        /*00d4*/ 	.byte	0x00, 0xf0, 0x21, 0x00


	//----- nvinfo : EIATTR_SPARSE_MMA_MASK
	.align		4
.L_2103:
        /*00d8*/ 	.byte	0x03, 0x50
        /*00da*/ 	.short	0x0000


	//----- nvinfo : EIATTR_MAXREG_COUNT
	.align		4
        /*00dc*/ 	.byte	0x03, 0x1b
        /*00de*/ 	.short	0x00ff


	//----- nvinfo : EIATTR_MERCURY_ISA_VERSION
	.align		4
        /*00e0*/ 	.byte	0x03, 0x5f
        /*00e2*/ 	.short	0x0101


	//----- nvinfo : EIATTR_VRC_CTA_INIT_COUNT
	.align		4
        /*00e4*/ 	.byte	0x02, 0x4a
	.zero		1
	.zero		1


	//----- nvinfo : EIATTR_EXIT_INSTR_OFFSETS
	.align		4
        /*00e8*/ 	.byte	0x04, 0x1c
        /*00ea*/ 	.short	(.L_2105 - .L_2104)


	//   ....[0]....
.L_2104:
        /*00ec*/ 	.word	0x00000270


	//   ....[1]....
        /*00f0*/ 	.word	0x00001280


	//   ....[2]....
        /*00f4*/ 	.word	0x00002140


	//----- nvinfo : EIATTR_CRS_STACK_SIZE
	.align		4
.L_2105:
        /*00f8*/ 	.byte	0x04, 0x1e
        /*00fa*/ 	.short	(.L_2107 - .L_2106)
.L_2106:
        /*00fc*/ 	.word	0x00000000


	//----- nvinfo : EIATTR_CBANK_PARAM_SIZE
	.align		4
.L_2107:
        /*0100*/ 	.byte	0x03, 0x19
        /*0102*/ 	.short	0x0c28


	//----- nvinfo : EIATTR_PARAM_CBANK
	.align		4
        /*0104*/ 	.byte	0x04, 0x0a
        /*0106*/ 	.short	(.L_2109 - .L_2108)
	.align		4
.L_2108:
        /*0108*/ 	.word	index@(.nv.constant0._Z25multi_tensor_apply_kernelI18TensorListMetadataILi5EE15DistAdamFunctorIN3c104HalfES4_NS3_8BFloat16EEJPfffffff10adamMode_tfEEvlPViT_T0_DpT1_)
        /*010c*/ 	.short	0x0380
        /*010e*/ 	.short	0x0c28


	//----- nvinfo : EIATTR_SW_WAR
	.align		4
.L_2109:
        /*0110*/ 	.byte	0x04, 0x36
        /*0112*/ 	.short	(.L_2111 - .L_2110)
.L_2110:
        /*0114*/ 	.word	0x00000008
.L_2111:


//--------------------- .nv.info._Z25multi_tensor_apply_kernelI18TensorListMetadataILi5EE15DistAdamFunctorIN3c104HalfES4_S4_EJPfffffff10adamMode_tfEEvlPViT_T0_DpT1_ --------------------------
	.section	.nv.info._Z25multi_tensor_apply_kernelI18TensorListMetadataILi5EE15DistAdamFunctorIN3c104HalfES4_S4_EJPfffffff10adamMode_tfEEvlPViT_T0_DpT1_,"",@"SHT_CUDA_INFO"
	.sectionflags	@""
	.align	4


	//----- nvinfo : EIATTR_CUDA_API_VERSION
	.align		4
        /*0000*/ 	.byte	0x04, 0x37
        /*0002*/ 	.short	(.L_2113 - .L_2112)
.L_2112:
        /*0004*/ 	.word	0x00000082


	//----- nvinfo : EIATTR_KPARAM_INFO
	.align		4
.L_2113:
        /*0008*/ 	.byte	0x04, 0x17
        /*000a*/ 	.short	(.L_2115 - .L_2114)
.L_2114:
        /*000c*/ 	.word	0x00000000
        /*0010*/ 	.short	0x000c
        /*0012*/ 	.short	0x0c24
        /*0014*/ 	.byte	0x00, 0xf0, 0x11, 0x00


	//----- nvinfo : EIATTR_KPARAM_INFO
	.align		4
.L_2115:
        /*0018*/ 	.byte	0x04, 0x17
        /*001a*/ 	.short	(.L_2117 - .L_2116)
.L_2116:
        /*001c*/ 	.word	0x00000000
        /*0020*/ 	.short	0x000b
        /*0022*/ 	.short	0x0c20
        /*0024*/ 	.byte	0x00, 0xf0, 0x11, 0x00


	//----- nvinfo : EIATTR_KPARAM_INFO
	.align		4
.L_2117:
        /*0028*/ 	.byte	0x04, 0x17
        /*002a*/ 	.short	(.L_2119 - .L_2118)
.L_2118:
        /*002c*/ 	.word	0x00000000
        /*0030*/ 	.short	0x000a
        /*0032*/ 	.short	0x0c1c
        /*0034*/ 	.byte	0x00, 0xf0, 0x11, 0x00


	//----- nvinfo : EIATTR_KPARAM_INFO
	.align		4
.L_2119:
        /*0038*/ 	.byte	0x04, 0x17
        /*003a*/ 	.short	(.L_2121 - .L_2120)
.L_2120:
        /*003c*/ 	.word	0x00000000
        /*0040*/ 	.short	0x0009
        /*0042*/ 	.short	0x0c18
        /*0044*/ 	.byte	0x00, 0xf0, 0x11, 0x00


	//----- nvinfo : EIATTR_KPARAM_INFO
	.align		4
.L_2121:
        /*0048*/ 	.byte	0x04, 0x17
        /*004a*/ 	.short	(.L_2123 - .L_2122)
.L_2122:
        /*004c*/ 	.word	0x00000000
        /*0050*/ 	.short	0x0008
        /*0052*/ 	.short	0x0c14
        /*0054*/ 	.byte	0x00, 0xf0, 0x11, 0x00


	//----- nvinfo : EIATTR_KPARAM_INFO
	.align		4
.L_2123:
        /*0058*/ 	.byte	0x04, 0x17
        /*005a*/ 	.short	(.L_2125 - .L_2124)
.L_2124:
        /*005c*/ 	.word	0x00000000
        /*0060*/ 	.short	0x0007
        /*0062*/ 	.short	0x0c10
        /*0064*/ 	.byte	0x00, 0xf0, 0x11, 0x00


	//----- nvinfo : EIATTR_KPARAM_INFO
	.align		4
.L_2125:
        /*0068*/ 	.byte	0x04, 0x17
        /*006a*/ 	.short	(.L_2127 - .L_2126)
.L_2126:
        /*006c*/ 	.word	0x00000000
        /*0070*/ 	.short	0x0006
        /*0072*/ 	.short	0x0c0c
        /*0074*/ 	.byte	0x00, 0xf0, 0x11, 0x00


	//----- nvinfo : EIATTR_KPARAM_INFO
	.align		4
.L_2127:
        /*0078*/ 	.byte	0x04, 0x17
        /*007a*/ 	.short	(.L_2129 - .L_2128)
.L_2128:
        /*007c*/ 	.word	0x00000000
        /*0080*/ 	.short	0x0005
        /*0082*/ 	.short	0x0c08
        /*0084*/ 	.byte	0x00, 0xf0, 0x11, 0x00


	//----- nvinfo : EIATTR_KPARAM_INFO
	.align		4
.L_2129:
        /*0088*/ 	.byte	0x04, 0x17
        /*008a*/ 	.short	(.L_2131 - .L_2130)
.L_2130:
        /*008c*/ 	.word	0x00000000
        /*0090*/ 	.short	0x0004
        /*0092*/ 	.short	0x0c00
        /*0094*/ 	.byte	0x00, 0xf5, 0x21, 0x00


	//----- nvinfo : EIATTR_KPARAM_INFO
	.align		4
.L_2131:
        /*0098*/ 	.byte	0x04, 0x17
        /*009a*/ 	.short	(.L_2133 - .L_2132)
.L_2132:
        /*009c*/ 	.word	0x00000000
        /*00a0*/ 	.short	0x0003
        /*00a2*/ 	.short	0x0bf8
        /*00a4*/ 	.byte	0x00, 0xf0, 0x05, 0x00


	//----- nvinfo : EIATTR_KPARAM_INFO
	.align		4
.L_2133:
        /*00a8*/ 	.byte	0x04, 0x17
        /*00aa*/ 	.short	(.L_2135 - .L_2134)
.L_2134:
        /*00ac*/ 	.word	0x00000000
        /*00b0*/ 	.short	0x0002
        /*00b2*/ 	.short	0x0010
        /*00b4*/ 	.byte	0x00, 0xf0, 0xa1, 0x2f


	//----- nvinfo : EIATTR_KPARAM_INFO
	.align		4
.L_2135:
        /*00b8*/ 	.byte	0x04, 0x17
        /*00ba*/ 	.short	(.L_2137 - .L_2136)
.L_2136:
        /*00bc*/ 	.word	0x00000000
        /*00c0*/ 	.short	0x0001
        /*00c2*/ 	.short	0x0008
        /*00c4*/ 	.byte	0x00, 0xf5, 0x21, 0x00


	//----- nvinfo : EIATTR_KPARAM_INFO
	.align		4
.L_2137:
        /*00c8*/ 	.byte	0x04, 0x17
        /*00ca*/ 	.short	(.L_2139 - .L_2138)
.L_2138:
        /*00cc*/ 	.word	0x00000000
        /*00d0*/ 	.short	0x0000
        /*00d2*/ 	.short	0x0000
        /*00d4*/ 	.byte	0x00, 0xf0, 0x21, 0x00


	//----- nvinfo : EIATTR_SPARSE_MMA_MASK
	.align		4
.L_2139:
        /*00d8*/ 	.byte	0x03, 0x50
        /*00da*/ 	.short	0x0000


	//----- nvinfo : EIATTR_MAXREG_COUNT
	.align		4
        /*00dc*/ 	.byte	0x03, 0x1b
        /*00de*/ 	.short	0x00ff


	//----- nvinfo : EIATTR_MERCURY_ISA_VERSION
	.align		4
        /*00e0*/ 	.byte	0x03, 0x5f
        /*00e2*/ 	.short	0x0101


	//----- nvinfo : EIATTR_VRC_CTA_INIT_COUNT
	.align		4
        /*00e4*/ 	.byte	0x02, 0x4a
	.zero		1
	.zero		1


	//----- nvinfo : EIATTR_EXIT_INSTR_OFFSETS
	.align		4
        /*00e8*/ 	.byte	0x04, 0x1c
        /*00ea*/ 	.short	(.L_2141 - .L_2140)


	//   ....[0]....
.L_2140:
        /*00ec*/ 	.word	0x00000270


	//   ....[1]....
        /*00f0*/ 	.word	0x000011c0


	//   ....[2]....
        /*00f4*/ 	.word	0x00001ff0


	//----- nvinfo : EIATTR_CRS_STACK_SIZE
	.align		4
.L_2141:
        /*00f8*/ 	.byte	0x04, 0x1e
        /*00fa*/ 	.short	(.L_2143 - .L_2142)
.L_2142:
        /*00fc*/ 	.word	0x00000000


	//----- nvinfo : EIATTR_CBANK_PARAM_SIZE
	.align		4
.L_2143:
        /*0100*/ 	.byte	0x03, 0x19
        /*0102*/ 	.short	0x0c28


	//----- nvinfo : EIATTR_PARAM_CBANK
	.align		4
        /*0104*/ 	.byte	0x04, 0x0a
        /*0106*/ 	.short	(.L_2145 - .L_2144)
	.align		4
.L_2144:
        /*0108*/ 	.word	index@(.nv.constant0._Z25multi_tensor_apply_kernelI18TensorListMetadataILi5EE15DistAdamFunctorIN3c104HalfES4_S4_EJPfffffff10adamMode_tfEEvlPViT_T0_DpT1_)
        /*010c*/ 	.short	0x0380
        /*010e*/ 	.short	0x0c28


	//----- nvinfo : EIATTR_SW_WAR
	.align		4
.L_2145:
        /*0110*/ 	.byte	0x04, 0x36
        /*0112*/ 	.short	(.L_2147 - .L_2146)
.L_2146:
        /*0114*/ 	.word	0x00000008
.L_2147:


//--------------------- .nv.info._Z25multi_tensor_apply_kernelI18TensorListMetadataILi5EE15DistAdamFunctorIN3c104HalfES4_fEJPfffffff10adamMode_tfEEvlPViT_T0_DpT1_ --------------------------
	.section	.nv.info._Z25multi_tensor_apply_kernelI18TensorListMetadataILi5EE15DistAdamFunctorIN3c104HalfES4_fEJPfffffff10adamMode_tfEEvlPViT_T0_DpT1_,"",@"SHT_CUDA_INFO"
	.sectionflags	@""
	.align	4


	//----- nvinfo : EIATTR_CUDA_API_VERSION
	.align		4
        /*0000*/ 	.byte	0x04, 0x37
        /*0002*/ 	.short	(.L_2149 - .L_2148)
.L_2148:
        /*0004*/ 	.word	0x00000082


	//----- nvinfo : EIATTR_KPARAM_INFO
	.align		4
.L_2149:
        /*0008*/ 	.byte	0x04, 0x17
        /*000a*/ 	.short	(.L_2151 - .L_2150)
.L_2150:
        /*000c*/ 	.word	0x00000000
        /*0010*/ 	.short	0x000c
        /*0012*/ 	.short	0x0c24
        /*0014*/ 	.byte	0x00, 0xf0, 0x11, 0x00


	//----- nvinfo : EIATTR_KPARAM_INFO
	.align		4
.L_2151:
        /*0018*/ 	.byte	0x04, 0x17
        /*001a*/ 	.short	(.L_2153 - .L_2152)
.L_2152:
        /*001c*/ 	.word	0x00000000
        /*0020*/ 	.short	0x000b
        /*0022*/ 	.short	0x0c20
        /*0024*/ 	.byte	0x00, 0xf0, 0x11, 0x00


	//----- nvinfo : EIATTR_KPARAM_INFO
	.align		4
.L_2153:
        /*0028*/ 	.byte	0x04, 0x17
        /*002a*/ 	.short	(.L_2155 - .L_2154)
.L_2154:
        /*002c*/ 	.word	0x00000000
        /*0030*/ 	.short	0x000a
        /*0032*/ 	.short	0x0c1c
        /*0034*/ 	.byte	0x00, 0xf0, 0x11, 0x00


	//----- nvinfo : EIATTR_KPARAM_INFO
	.align		4
.L_2155:
        /*0038*/ 	.byte	0x04, 0x17
        /*003a*/ 	.short	(.L_2157 - .L_2156)
.L_2156:
        /*003c*/ 	.word	0x00000000
        /*0040*/ 	.short	0x0009
        /*0042*/ 	.short	0x0c18
        /*0044*/ 	.byte	0x00, 0xf0, 0x11, 0x00


	//----- nvinfo : EIATTR_KPARAM_INFO
	.align		4
.L_2157:
        /*0048*/ 	.byte	0x04, 0x17
        /*004a*/ 	.short	(.L_2159 - .L_2158)
.L_2158:
        /*004c*/ 	.word	0x00000000
        /*0050*/ 	.short	0x0008
        /*0052*/ 	.short	0x0c14
        /*0054*/ 	.byte	0x00, 0xf0, 0x11, 0x00


	//----- nvinfo : EIATTR_KPARAM_INFO
	.align		4
.L_2159:
        /*0058*/ 	.byte	0x04, 0x17
        /*005a*/ 	.short	(.L_2161 - .L_2160)
.L_2160:
        /*005c*/ 	.word	0x00000000
        /*0060*/ 	.short	0x0007
        /*0062*/ 	.short	0x0c10
        /*0064*/ 	.byte	0x00, 0xf0, 0x11, 0x00


	//----- nvinfo : EIATTR_KPARAM_INFO
	.align		4
.L_2161:
        /*0068*/ 	.byte	0x04, 0x17
        /*006a*/ 	.short	(.L_2163 - .L_2162)
.L_2162:
        /*006c*/ 	.word	0x00000000
        /*0070*/ 	.short	0x0006
        /*0072*/ 	.short	0x0c0c
        /*0074*/ 	.byte	0x00, 0xf0, 0x11, 0x00


	//----- nvinfo : EIATTR_KPARAM_INFO
	.align		4
.L_2163:
        /*0078*/ 	.byte	0x04, 0x17
        /*007a*/ 	.short	(.L_2165 - .L_2164)
.L_2164:
        /*007c*/ 	.word	0x00000000
        /*0080*/ 	.short	0x0005
        /*0082*/ 	.short	0x0c08
        /*0084*/ 	.byte	0x00, 0xf0, 0x11, 0x00


	//----- nvinfo : EIATTR_KPARAM_INFO
	.align		4
.L_2165:
        /*0088*/ 	.byte	0x04, 0x17
        /*008a*/ 	.short	(.L_2167 - .L_2166)
.L_2166:
        /*008c*/ 	.word	0x00000000
        /*0090*/ 	.short	0x0004
        /*0092*/ 	.short	0x0c00
        /*0094*/ 	.byte	0x00, 0xf5, 0x21, 0x00


	//----- nvinfo : EIATTR_KPARAM_INFO
	.align		4
.L_2167:
        /*0098*/ 	.byte	0x04, 0x17
        /*009a*/ 	.short	(.L_2169 - .L_2168)
.L_2168:
        /*009c*/ 	.word	0x00000000
        /*00a0*/ 	.short	0x0003
        /*00a2*/ 	.short	0x0bf8
        /*00a4*/ 	.byte	0x00, 0xf0, 0x05, 0x00


	//----- nvinfo : EIATTR_KPARAM_INFO
	.align		4
.L_2169:
        /*00a8*/ 	.byte	0x04, 0x17
        /*00aa*/ 	.short	(.L_2171 - .L_2170)
.L_2170:
        /*00ac*/ 	.word	0x00000000
        /*00b0*/ 	.short	0x0002
        /*00b2*/ 	.short	0x0010
        /*00b4*/ 	.byte	0x00, 0xf0, 0xa1, 0x2f


	//----- nvinfo : EIATTR_KPARAM_INFO
	.align		4
.L_2171:
        /*00b8*/ 	.byte	0x04, 0x17
        /*00ba*/ 	.short	(.L_2173 - .L_2172)
.L_2172:
        /*00bc*/ 	.word	0x00000000
        /*00c0*/ 	.short	0x0001
        /*00c2*/ 	.short	0x0008
        /*00c4*/ 	.byte	0x00, 0xf5, 0x21, 0x00


	//----- nvinfo : EIATTR_KPARAM_INFO
	.align		4
.L_2173:
        /*00c8*/ 	.byte	0x04, 0x17
        /*00ca*/ 	.short	(.L_2175 - .L_2174)
.L_2174:
        /*00cc*/ 	.word	0x00000000
        /*00d0*/ 	.short	0x0000
        /*00d2*/ 	.short	0x0000
        /*00d4*/ 	.byte	0x00, 0xf0, 0x21, 0x00


	//----- nvinfo : EIATTR_SPARSE_MMA_MASK
	.align		4
.L_2175:
        /*00d8*/ 	.byte	0x03, 0x50
        /*00da*/ 	.short	0x0000


	//----- nvinfo : EIATTR_MAXREG_COUNT
	.align		4
        /*00dc*/ 	.byte	0x03, 0x1b
        /*00de*/ 	.short	0x00ff


	//----- nvinfo : EIATTR_MERCURY_ISA_VERSION
	.align		4
        /*00e0*/ 	.byte	0x03, 0x5f
        /*00e2*/ 	.short	0x0101


	//----- nvinfo : EIATTR_VRC_CTA_INIT_COUNT
	.align		4
        /*00e4*/ 	.byte	0x02, 0x4a
	.zero		1
	.zero		1


	//----- nvinfo : EIATTR_EXIT_INSTR_OFFSETS
	.align		4
        /*00e8*/ 	.byte	0x04, 0x1c
        /*00ea*/ 	.short	(.L_2177 - .L_2176)


	//   ....[0]....
.L_2176:
        /*00ec*/ 	.word	0x00000270


	//   ....[1]....
        /*00f0*/ 	.word	0x000011f0


	//   ....[2]....
        /*00f4*/ 	.word	0x00002030


	//----- nvinfo : EIATTR_CRS_STACK_SIZE
	.align		4
.L_2177:
        /*00f8*/ 	.byte	0x04, 0x1e
        /*00fa*/ 	.short	(.L_2179 - .L_2178)
.L_2178:
        /*00fc*/ 	.word	0x00000000


	//----- nvinfo : EIATTR_CBANK_PARAM_SIZE
	.align		4
.L_2179:
        /*0100*/ 	.byte	0x03, 0x19
        /*0102*/ 	.short	0x0c28


	//----- nvinfo : EIATTR_PARAM_CBANK
	.align		4
        /*0104*/ 	.byte	0x04, 0x0a
        /*0106*/ 	.short	(.L_2181 - .L_2180)
	.align		4
.L_2180:
        /*0108*/ 	.word	index@(.nv.constant0._Z25multi_tensor_apply_kernelI18TensorListMetadataILi5EE15DistAdamFunctorIN3c104HalfES4_fEJPfffffff10adamMode_tfEEvlPViT_T0_DpT1_)
        /*010c*/ 	.short	0x0380
        /*010e*/ 	.short	0x0c28


	//----- nvinfo : EIATTR_SW_WAR
	.align		4
.L_2181:
        /*0110*/ 	.byte	0x04, 0x36
        /*0112*/ 	.short	(.L_2183 - .L_2182)
.L_2182:
        /*0114*/ 	.word	0x00000008
.L_2183:


//--------------------- .nv.info._Z25multi_tensor_apply_kernelI18TensorListMetadataILi5EE15DistAdamFunctorIN3c104HalfEfNS3_8BFloat16EEJPfffffff10adamMode_tfEEvlPViT_T0_DpT1_ --------------------------
	.section	.nv.info._Z25multi_tensor_apply_kernelI18TensorListMetadataILi5EE15DistAdamFunctorIN3c104HalfEfNS3_8BFloat16EEJPfffffff10adamMode_tfEEvlPViT_T0_DpT1_,"",@"SHT_CUDA_INFO"
	.sectionflags	@""
	.align	4


	//----- nvinfo : EIATTR_CUDA_API_VERSION
	.align		4
        /*0000*/ 	.byte	0x04, 0x37
        /*0002*/ 	.short	(.L_2185 - .L_2184)
.L_2184:
        /*0004*/ 	.word	0x00000082


	//----- nvinfo : EIATTR_KPARAM_INFO
	.align		4
.L_2185:
        /*0008*/ 	.byte	0x04, 0x17
        /*000a*/ 	.short	(.L_2187 - .L_2186)
.L_2186:
        /*000c*/ 	.word	0x00000000
        /*0010*/ 	.short	0x000c
        /*0012*/ 	.short	0x0c24
        /*0014*/ 	.byte	0x00, 0xf0, 0x11, 0x00


	//----- nvinfo : EIATTR_KPARAM_INFO
	.align		4
.L_2187:
        /*0018*/ 	.byte	0x04, 0x17
        /*001a*/ 	.short	(.L_2189 - .L_2188)
.L_2188:
        /*001c*/ 	.word	0x00000000
        /*0020*/ 	.short	0x000b
        /*0022*/ 	.short	0x0c20
        /*0024*/ 	.byte	0x00, 0xf0, 0x11, 0x00


	//----- nvinfo : EIATTR_KPARAM_INFO
	.align		4
.L_2189:
        /*0028*/ 	.byte	0x04, 0x17
        /*002a*/ 	.short	(.L_2191 - .L_2190)
.L_2190:
        /*002c*/ 	.word	0x00000000
        /*0030*/ 	.short	0x000a
        /*0032*/ 	.short	0x0c1c
        /*0034*/ 	.byte	0x00, 0xf0, 0x11, 0x00


	//----- nvinfo : EIATTR_KPARAM_INFO
	.align		4
.L_2191:
        /*0038*/ 	.byte	0x04, 0x17
        /*003a*/ 	.short	(.L_2193 - .L_2192)
.L_2192:
        /*003c*/ 	.word	0x00000000
        /*0040*/ 	.short	0x0009
        /*0042*/ 	.short	0x0c18
        /*0044*/ 	.byte	0x00, 0xf0, 0x11, 0x00


	//----- nvinfo : EIATTR_KPARAM_INFO
	.align		4
.L_2193:
        /*0048*/ 	.byte	0x04, 0x17
        /*004a*/ 	.short	(.L_2195 - .L_2194)
.L_2194:
        /*004c*/ 	.word	0x00000000
        /*0050*/ 	.short	0x0008
        /*0052*/ 	.short	0x0c14
        /*0054*/ 	.byte	0x00, 0xf0, 0x11, 0x00


	//----- nvinfo : EIATTR_KPARAM_INFO
	.align		4
.L_2195:
        /*0058*/ 	.byte	0x04, 0x17
        /*005a*/ 	.short	(.L_2197 - .L_2196)
.L_2196:
        /*005c*/ 	.word	0x00000000
        /*0060*/ 	.short	0x0007
        /*0062*/ 	.short	0x0c10
        /*0064*/ 	.byte	0x00, 0xf0, 0x11, 0x00


	//----- nvinfo : EIATTR_KPARAM_INFO
	.align		4
.L_2197:
        /*0068*/ 	.byte	0x04, 0x17
        /*006a*/ 	.short	(.L_2199 - .L_2198)
.L_2198:
        /*006c*/ 	.word	0x00000000
        /*0070*/ 	.short	0x0006
        /*0072*/ 	.short	0x0c0c
        /*0074*/ 	.byte	0x00, 0xf0, 0x11, 0x00


	//----- nvinfo : EIATTR_KPARAM_INFO
	.align		4
.L_2199:
        /*0078*/ 	.byte	0x04, 0x17
        /*007a*/ 	.short	(.L_2201 - .L_2200)
.L_2200:
        /*007c*/ 	.word	0x00000000
        /*0080*/ 	.short	0x0005
        /*0082*/ 	.short	0x0c08
        /*0084*/ 	.byte	0x00, 0xf0, 0x11, 0x00


	//----- nvinfo : EIATTR_KPARAM_INFO
	.align		4
.L_2201:
        /*0088*/ 	.byte	0x04, 0x17
        /*008a*/ 	.short	(.L_2203 - .L_2202)
.L_2202:
        /*008c*/ 	.word	0x00000000
        /*0090*/ 	.short	0x0004
        /*0092*/ 	.short	0x0c00
        /*0094*/ 	.byte	0x00, 0xf5, 0x21, 0x00


	//----- nvinfo : EIATTR_KPARAM_INFO
	.align		4
.L_2203:
        /*0098*/ 	.byte	0x04, 0x17
        /*009a*/ 	.short	(.L_2205 - .L_2204)
.L_2204:
        /*009c*/ 	.word	0x00000000
        /*00a0*/ 	.short	0x0003
        /*00a2*/ 	.short	0x0bf8
        /*00a4*/ 	.byte	0x00, 0xf0, 0x05, 0x00


	//----- nvinfo : EIATTR_KPARAM_INFO
	.align		4
.L_2205:
        /*00a8*/ 	.byte	0x04, 0x17
        /*00aa*/ 	.short	(.L_2207 - .L_2206)
.L_2206:
        /*00ac*/ 	.word	0x00000000
        /*00b0*/ 	.short	0x0002
        /*00b2*/ 	.short	0x0010
        /*00b4*/ 	.byte	0x00, 0xf0, 0xa1, 0x2f


	//----- nvinfo : EIATTR_KPARAM_INFO
	.align		4
.L_2207:
        /*00b8*/ 	.byte	0x04, 0x17
        /*00ba*/ 	.short	(.L_2209 - .L_2208)
.L_2208:
        /*00bc*/ 	.word	0x00000000
        /*00c0*/ 	.short	0x0001
        /*00c2*/ 	.short	0x0008
        /*00c4*/ 	.byte	0x00, 0xf5, 0x21, 0x00


	//----- nvinfo : EIATTR_KPARAM_INFO
	.align		4
.L_2209:
        /*00c8*/ 	.byte	0x04, 0x17
        /*00ca*/ 	.short	(.L_2211 - .L_2210)
.L_2210:
        /*00cc*/ 	.word	0x00000000
        /*00d0*/ 	.short	0x0000
        /*00d2*/ 	.short	0x0000
        /*00d4*/ 	.byte	0x00, 0xf0, 0x21, 0x00


	//----- nvinfo : EIATTR_SPARSE_MMA_MASK
	.align		4
.L_2211:
        /*00d8*/ 	.byte	0x03, 0x50
        /*00da*/ 	.short	0x0000


	//----- nvinfo : EIATTR_MAXREG_COUNT
	.align		4
        /*00dc*/ 	.byte	0x03, 0x1b
        /*00de*/ 	.short	0x00ff


	//----- nvinfo : EIATTR_MERCURY_ISA_VERSION
	.align		4
        /*00e0*/ 	.byte	0x03, 0x5f
        /*00e2*/ 	.short	0x0101


	//----- nvinfo : EIATTR_VRC_CTA_INIT_COUNT
	.align		4
        /*00e4*/ 	.byte	0x02, 0x4a
	.zero		1
	.zero		1


	//----- nvinfo : EIATTR_EXIT_INSTR_OFFSETS
	.align		4
        /*00e8*/ 	.byte	0x04, 0x1c
        /*00ea*/ 	.short	(.L_2213 - .L_2212)


	//   ....[0]....
.L_2212:
        /*00ec*/ 	.word	0x00000270


	//   ....[1]....
        /*00f0*/ 	.word	0x00001250


	//   ....[2]....
        /*00f4*/ 	.word	0x000020f0


	//----- nvinfo : EIATTR_CRS_STACK_SIZE
	.align		4
.L_2213:
        /*00f8*/ 	.byte	0x04, 0x1e
        /*00fa*/ 	.short	(.L_2215 - .L_2214)
.L_2214:
        /*00fc*/ 	.word	0x00000000


	//----- nvinfo : EIATTR_CBANK_PARAM_SIZE
	.align		4
.L_2215:
        /*0100*/ 	.byte	0x03, 0x19
        /*0102*/ 	.short	0x0c28


	//----- nvinfo : EIATTR_PARAM_CBANK
	.align		4
        /*0104*/ 	.byte	0x04, 0x0a
        /*0106*/ 	.short	(.L_2217 - .L_2216)
	.align		4
.L_2216:
        /*0108*/ 	.word	index@(.nv.constant0._Z25multi_tensor_apply_kernelI18TensorListMetadataILi5EE15DistAdamFunctorIN3c104HalfEfNS3_8BFloat16EEJPfffffff10adamMode_tfEEvlPViT_T0_DpT1_)
        /*010c*/ 	.short	0x0380
        /*010e*/ 	.short	0x0c28


	//----- nvinfo : EIATTR_SW_WAR
	.align		4
.L_2217:
        /*0110*/ 	.byte	0x04, 0x36
        /*0112*/ 	.short	(.L_2219 - .L_2218)
.L_2218:
        /*0114*/ 	.word	0x00000008
.L_2219:


//--------------------- .nv.info._Z25multi_tensor_apply_kernelI18TensorListMetadataILi5EE15DistAdamFunctorIN3c104HalfEfS4_EJPfffffff10adamMode_tfEEvlPViT_T0_DpT1_ --------------------------
	.section	.nv.info._Z25multi_tensor_apply_kernelI18TensorListMetadataILi5EE15DistAdamFunctorIN3c104HalfEfS4_EJPfffffff10adamMode_tfEEvlPViT_T0_DpT1_,"",@"SHT_CUDA_INFO"
	.sectionflags	@""
	.align	4


	//----- nvinfo : EIATTR_CUDA_API_VERSION
	.align		4
        /*0000*/ 	.byte	0x04, 0x37
        /*0002*/ 	.short	(.L_2221 - .L_2220)
.L_2220:
        /*0004*/ 	.word	0x00000082


	//----- nvinfo : EIATTR_KPARAM_INFO
	.align		4
.L_2221:
        /*0008*/ 	.byte	0x04, 0x17
        /*000a*/ 	.short	(.L_2223 - .L_2222)
.L_2222:
        /*000c*/ 	.word	0x00000000
        /*0010*/ 	.short	0x000c
        /*0012*/ 	.short	0x0c24
        /*0014*/ 	.byte	0x00, 0xf0, 0x11, 0x00


	//----- nvinfo : EIATTR_KPARAM_INFO
	.align		4
.L_2223:
        /*0018*/ 	.byte	0x04, 0x17
        /*001a*/ 	.short	(.L_2225 - .L_2224)
.L_2224:
        /*001c*/ 	.word	0x00000000
        /*0020*/ 	.short	0x000b
        /*0022*/ 	.short	0x0c20
        /*0024*/ 	.byte	0x00, 0xf0, 0x11, 0x00


	//----- nvinfo : EIATTR_KPARAM_INFO
	.align		4
.L_2225:
        /*0028*/ 	.byte	0x04, 0x17
        /*002a*/ 	.short	(.L_2227 - .L_2226)
.L_2226:
        /*002c*/ 	.word	0x00000000
        /*0030*/ 	.short	0x000a
        /*0032*/ 	.short	0x0c1c
        /*0034*/ 	.byte	0x00, 0xf0, 0x11, 0x00


	//----- nvinfo : EIATTR_KPARAM_INFO
	.align		4
.L_2227:
        /*0038*/ 	.byte	0x04, 0x17
        /*003a*/ 	.short	(.L_2229 - .L_2228)
.L_2228:
        /*003c*/ 	.word	0x00000000
        /*0040*/ 	.short	0x0009
        /*0042*/ 	.short	0x0c18
        /*0044*/ 	.byte	0x00, 0xf0, 0x11, 0x00


	//----- nvinfo : EIATTR_KPARAM_INFO
	.align		4
.L_2229:
        /*0048*/ 	.byte	0x04, 0x17
        /*004a*/ 	.short	(.L_2231 - .L_2230)
.L_2230:
        /*004c*/ 	.word	0x00000000
        /*0050*/ 	.short	0x0008
        /*0052*/ 	.short	0x0c14
        /*0054*/ 	.byte	0x00, 0xf0, 0x11, 0x00


	//----- nvinfo : EIATTR_KPARAM_INFO
	.align		4
.L_2231:
        /*0058*/ 	.byte	0x04, 0x17
        /*005a*/ 	.short	(.L_2233 - .L_2232)
.L_2232:
        /*005c*/ 	.word	0x00000000
        /*0060*/ 	.short	0x0007
        /*0062*/ 	.short	0x0c10
        /*0064*/ 	.byte	0x00, 0xf0, 0x11, 0x00


	//----- nvinfo : EIATTR_KPARAM_INFO
	.align		4
.L_2233:
        /*0068*/ 	.byte	0x04, 0x17
        /*006a*/ 	.short	(.L_2235 - .L_2234)
.L_2234:
        /*006c*/ 	.word	0x00000000
        /*0070*/ 	.short	0x0006
        /*0072*/ 	.short	0x0c0c
        /*0074*/ 	.byte	0x00, 0xf0, 0x11, 0x00


	//----- nvinfo : EIATTR_KPARAM_INFO
	.align		4
.L_2235:
        /*0078*/ 	.byte	0x04, 0x17
        /*007a*/ 	.short	(.L_2237 - .L_2236)
.L_2236:
        /*007c*/ 	.word	0x00000000
        /*0080*/ 	.short	0x0005
        /*0082*/ 	.short	0x0c08
        /*0084*/ 	.byte	0x00, 0xf0, 0x11, 0x00


	//----- nvinfo : EIATTR_KPARAM_INFO
	.align		4
.L_2237:
        /*0088*/ 	.byte	0x04, 0x17
        /*008a*/ 	.short	(.L_2239 - .L_2238)
.L_2238:
        /*008c*/ 	.word	0x00000000
        /*0090*/ 	.short	0x0004
        /*0092*/ 	.short	0x0c00
        /*0094*/ 	.byte	0x00, 0xf5, 0x21, 0x00


	//----- nvinfo : EIATTR_KPARAM_INFO
	.align		4
.L_2239:
        /*0098*/ 	.byte	0x04, 0x17
        /*009a*/ 	.short	(.L_2241 - .L_2240)
.L_2240:
        /*009c*/ 	.word	0x00000000
        /*00a0*/ 	.short	0x0003
        /*00a2*/ 	.short	0x0bf8
        /*00a4*/ 	.byte	0x00, 0xf0, 0x05, 0x00


	//----- nvinfo : EIATTR_KPARAM_INFO
	.align		4
.L_2241:
        /*00a8*/ 	.byte	0x04, 0x17
        /*00aa*/ 	.short	(.L_2243 - .L_2242)
.L_2242:
        /*00ac*/ 	.word	0x00000000
        /*00b0*/ 	.short	0x0002
        /*00b2*/ 	.short	0x0010
        /*00b4*/ 	.byte	0x00, 0xf0, 0xa1, 0x2f


	//----- nvinfo : EIATTR_KPARAM_INFO
	.align		4
.L_2243:
        /*00b8*/ 	.byte	0x04, 0x17
        /*00ba*/ 	.short	(.L_2245 - .L_2244)
.L_2244:
        /*00bc*/ 	.word	0x00000000
        /*00c0*/ 	.short	0x0001
        /*00c2*/ 	.short	0x0008
        /*00c4*/ 	.byte	0x00, 0xf5, 0x21, 0x00


	//----- nvinfo : EIATTR_KPARAM_INFO
	.align		4
.L_2245:
        /*00c8*/ 	.byte	0x04, 0x17
        /*00ca*/ 	.short	(.L_2247 - .L_2246)
.L_2246:
        /*00cc*/ 	.word	0x00000000
        /*00d0*/ 	.short	0x0000
        /*00d2*/ 	.short	0x0000
        /*00d4*/ 	.byte	0x00, 0xf0, 0x21, 0x00


	//----- nvinfo : EIATTR_SPARSE_MMA_MASK
	.align		4
.L_2247:
        /*00d8*/ 	.byte	0x03, 0x50
        /*00da*/ 	.short	0x0000


	//----- nvinfo : EIATTR_MAXREG_COUNT
	.align		4
        /*00dc*/ 	.byte	0x03, 0x1b
        /*00de*/ 	.short	0x00ff


	//----- nvinfo : EIATTR_MERCURY_ISA_VERSION
	.align		4
        /*00e0*/ 	.byte	0x03, 0x5f
        /*00e2*/ 	.short	0x0101


	//----- nvinfo : EIATTR_VRC_CTA_INIT_COUNT
	.align		4
        /*00e4*/ 	.byte	0x02, 0x4a
	.zero		1
	.zero		1


	//----- nvinfo : EIATTR_EXIT_INSTR_OFFSETS
	.align		4
        /*00e8*/ 	.byte	0x04, 0x1c
        /*00ea*/ 	.short	(.L_2249 - .L_2248)


	//   ....[0]....
.L_2248:
        /*00ec*/ 	.word	0x00000270


	//   ....[1]....
        /*00f0*/ 	.word	0x00001150


	//   ....[2]....
        /*00f4*/ 	.word	0x00001f50


	//----- nvinfo : EIATTR_CRS_STACK_SIZE
	.align		4
.L_2249:
        /*00f8*/ 	.byte	0x04, 0x1e
        /*00fa*/ 	.short	(.L_2251 - .L_2250)
.L_2250:
        /*00fc*/ 	.word	0x00000000


	//----- nvinfo : EIATTR_CBANK_PARAM_SIZE
	.align		4
.L_2251:
        /*0100*/ 	.byte	0x03, 0x19
        /*0102*/ 	.short	0x0c28


	//----- nvinfo : EIATTR_PARAM_CBANK
	.align		4
        /*0104*/ 	.byte	0x04, 0x0a
        /*0106*/ 	.short	(.L_2253 - .L_2252)
	.align		4
.L_2252:
        /*0108*/ 	.word	index@(.nv.constant0._Z25multi_tensor_apply_kernelI18TensorListMetadataILi5EE15DistAdamFunctorIN3c104HalfEfS4_EJPfffffff10adamMode_tfEEvlPViT_T0_DpT1_)
        /*010c*/ 	.short	0x0380
        /*010e*/ 	.short	0x0c28


	//----- nvinfo : EIATTR_SW_WAR
	.align		4
.L_2253:
        /*0110*/ 	.byte	0x04, 0x36
        /*0112*/ 	.short	(.L_2255 - .L_2254)
.L_2254:
        /*0114*/ 	.word	0x00000008
.L_2255:


//--------------------- .nv.info._Z25multi_tensor_apply_kernelI18TensorListMetadataILi5EE15DistAdamFunctorIN3c104HalfEffEJPfffffff10adamMode_tfEEvlPViT_T0_DpT1_ --------------------------
	.section	.nv.info._Z25multi_tensor_apply_kernelI18TensorListMetadataILi5EE15DistAdamFunctorIN3c104HalfEffEJPfffffff10adamMode_tfEEvlPViT_T0_DpT1_,"",@"SHT_CUDA_INFO"
	.sectionflags	@""
	.align	4


	//----- nvinfo : EIATTR_CUDA_API_VERSION
	.align		4
        /*0000*/ 	.byte	0x04, 0x37
        /*0002*/ 	.short	(.L_2257 - .L_2256)
.L_2256:
        /*0004*/ 	.word	0x00000082


	//----- nvinfo : EIATTR_KPARAM_INFO
	.align		4
.L_2257:
        /*0008*/ 	.byte	0x04, 0x17
        /*000a*/ 	.short	(.L_2259 - .L_2258)
.L_2258:
        /*000c*/ 	.word	0x00000000
        /*0010*/ 	.short	0x000c
        /*0012*/ 	.short	0x0c24
        /*0014*/ 	.byte	0x00, 0xf0, 0x11, 0x00


	//----- nvinfo : EIATTR_KPARAM_INFO
	.align		4
.L_2259:
        /*0018*/ 	.byte	0x04, 0x17
        /*001a*/ 	.short	(.L_2261 - .L_2260)
.L_2260:
        /*001c*/ 	.word	0x00000000
        /*0020*/ 	.short	0x000b
        /*0022*/ 	.short	0x0c20
        /*0024*/ 	.byte	0x00, 0xf0, 0x11, 0x00


	//----- nvinfo : EIATTR_KPARAM_INFO
	.align		4
.L_2261:
        /*0028*/ 	.byte	0x04, 0x17
        /*002a*/ 	.short	(.L_2263 - .L_2262)
.L_2262:
        /*002c*/ 	.word	0x00000000
        /*0030*/ 	.short	0x000a
        /*0032*/ 	.short	0x0c1c
        /*0034*/ 	.byte	0x00, 0xf0, 0x11, 0x00


	//----- nvinfo : EIATTR_KPARAM_INFO
	.align		4
.L_2263:
        /*0038*/ 	.byte	0x04, 0x17
        /*003a*/ 	.short	(.L_2265 - .L_2264)
.L_2264:
        /*003c*/ 	.word	0x00000000
        /*0040*/ 	.short	0x0009
        /*0042*/ 	.short	0x0c18
        /*0044*/ 	.byte	0x00, 0xf0, 0x11, 0x00


	//----- nvinfo : EIATTR_KPARAM_INFO
	.align		4
.L_2265:
        /*0048*/ 	.byte	0x04, 0x17
        /*004a*/ 	.short	(.L_2267 - .L_2266)
.L_2266:
        /*004c*/ 	.word	0x00000000
        /*0050*/ 	.short	0x0008
        /*0052*/ 	.short	0x0c14
        /*0054*/ 	.byte	0x00, 0xf0, 0x11, 0x00


	//----- nvinfo : EIATTR_KPARAM_INFO
	.align		4
.L_2267:
        /*0058*/ 	.byte	0x04, 0x17
        /*005a*/ 	.short	(.L_2269 - .L_2268)
.L_2268:
        /*005c*/ 	.word	0x00000000
        /*0060*/ 	.short	0x0007
        /*0062*/ 	.short	0x0c10
        /*0064*/ 	.byte	0x00, 0xf0, 0x11, 0x00


	//----- nvinfo : EIATTR_KPARAM_INFO
	.align		4
.L_2269:
        /*0068*/ 	.byte	0x04, 0x17
        /*006a*/ 	.short	(.L_2271 - .L_2270)
.L_2270:
        /*006c*/ 	.word	0x00000000
        /*0070*/ 	.short	0x0006
        /*0072*/ 	.short	0x0c0c
        /*0074*/ 	.byte	0x00, 0xf0, 0x11, 0x00


	//----- nvinfo : EIATTR_KPARAM_INFO
	.align		4
.L_2271:
        /*0078*/ 	.byte	0x04, 0x17
        /*007a*/ 	.short	(.L_2273 - .L_2272)
.L_2272:
        /*007c*/ 	.word	0x00000000
        /*0080*/ 	.short	0x0005
        /*0082*/ 	.short	0x0c08
        /*0084*/ 	.byte	0x00, 0xf0, 0x11, 0x00


	//----- nvinfo : EIATTR_KPARAM_INFO
	.align		4
.L_2273:
        /*0088*/ 	.byte	0x04, 0x17
        /*008a*/ 	.short	(.L_2275 - .L_2274)
.L_2274:
        /*008c*/ 	.word	0x00000000
        /*0090*/ 	.short	0x0004
        /*0092*/ 	.short	0x0c00
        /*0094*/ 	.byte	0x00, 0xf5, 0x21, 0x00


	//----- nvinfo : EIATTR_KPARAM_INFO
	.align		4
.L_2275:
        /*0098*/ 	.byte	0x04, 0x17
        /*009a*/ 	.short	(.L_2277 - .L_2276)
.L_2276:
        /*009c*/ 	.word	0x00000000
        /*00a0*/ 	.short	0x0003
        /*00a2*/ 	.short	0x0bf8
        /*00a4*/ 	.byte	0x00, 0xf0, 0x05, 0x00


	//----- nvinfo : EIATTR_KPARAM_INFO
	.align		4
.L_2277:
        /*00a8*/ 	.byte	0x04, 0x17
        /*00aa*/ 	.short	(.L_2279 - .L_2278)
.L_2278:
        /*00ac*/ 	.word	0x00000000
        /*00b0*/ 	.short	0x0002
        /*00b2*/ 	.short	0x0010
        /*00b4*/ 	.byte	0x00, 0xf0, 0xa1, 0x2f


	//----- nvinfo : EIATTR_KPARAM_INFO
	.align		4
.L_2279:
        /*00b8*/ 	.byte	0x04, 0x17
        /*00ba*/ 	.short	(.L_2281 - .L_2280)
.L_2280:
        /*00bc*/ 	.word	0x00000000
        /*00c0*/ 	.short	0x0001
        /*00c2*/ 	.short	0x0008
        /*00c4*/ 	.byte	0x00, 0xf5, 0x21, 0x00


	//----- nvinfo : EIATTR_KPARAM_INFO
	.align		4
.L_2281:
        /*00c8*/ 	.byte	0x04, 0x17
        /*00ca*/ 	.short	(.L_2283 - .L_2282)
.L_2282:
        /*00cc*/ 	.word	0x00000000
        /*00d0*/ 	.short	0x0000
        /*00d2*/ 	.short	0x0000
        /*00d4*/ 	.byte	0x00, 0xf0, 0x21, 0x00


	//----- nvinfo : EIATTR_SPARSE_MMA_MASK
	.align		4
.L_2283:
        /*00d8*/ 	.byte	0x03, 0x50
        /*00da*/ 	.short	0x0000


	//----- nvinfo : EIATTR_MAXREG_COUNT
	.align		4
        /*00dc*/ 	.byte	0x03, 0x1b
        /*00de*/ 	.short	0x00ff


	//----- nvinfo : EIATTR_MERCURY_ISA_VERSION
	.align		4
        /*00e0*/ 	.byte	0x03, 0x5f
        /*00e2*/ 	.short	0x0101


	//----- nvinfo : EIATTR_VRC_CTA_INIT_COUNT
	.align		4
        /*00e4*/ 	.byte	0x02, 0x4a
	.zero		1
	.zero		1


	//----- nvinfo : EIATTR_EXIT_INSTR_OFFSETS
	.align		4
        /*00e8*/ 	.byte	0x04, 0x1c
        /*00ea*/ 	.short	(.L_2285 - .L_2284)


	//   ....[0]....
.L_2284:
        /*00ec*/ 	.word	0x00000270


	//   ....[1]....
        /*00f0*/ 	.word	0x000011a0


	//   ....[2]....
        /*00f4*/ 	.word	0x00001fc0


	//----- nvinfo : EIATTR_CRS_STACK_SIZE
	.align		4
.L_2285:
        /*00f8*/ 	.byte	0x04, 0x1e
        /*00fa*/ 	.short	(.L_2287 - .L_2286)
.L_2286:
        /*00fc*/ 	.word	0x00000000


	//----- nvinfo : EIATTR_CBANK_PARAM_SIZE
	.align		4
.L_2287:
        /*0100*/ 	.byte	0x03, 0x19
        /*0102*/ 	.short	0x0c28


	//----- nvinfo : EIATTR_PARAM_CBANK
	.align		4
        /*0104*/ 	.byte	0x04, 0x0a
        /*0106*/ 	.short	(.L_2289 - .L_2288)
	.align		4
.L_2288:
        /*0108*/ 	.word	index@(.nv.constant0._Z25multi_tensor_apply_kernelI18TensorListMetadataILi5EE15DistAdamFunctorIN3c104HalfEffEJPfffffff10adamMode_tfEEvlPViT_T0_DpT1_)
        /*010c*/ 	.short	0x0380
        /*010e*/ 	.short	0x0c28


	//----- nvinfo : EIATTR_SW_WAR
	.align		4
.L_2289:
        /*0110*/ 	.byte	0x04, 0x36
        /*0112*/ 	.short	(.L_2291 - .L_2290)
.L_2290:
        /*0114*/ 	.word	0x00000008
.L_2291:


//--------------------- .nv.info._Z25multi_tensor_apply_kernelI18TensorListMetadataILi5EE15DistAdamFunctorIfN3c108BFloat16ES4_EJPfffffff10adamMode_tfEEvlPViT_T0_DpT1_ --------------------------
	.section	.nv.info._Z25multi_tensor_apply_kernelI18TensorListMetadataILi5EE15DistAdamFunctorIfN3c108BFloat16ES4_EJPfffffff10adamMode_tfEEvlPViT_T0_DpT1_,"",@"SHT_CUDA_INFO"
	.sectionflags	@""
	.align	4


	//----- nvinfo : EIATTR_CUDA_API_VERSION
	.align		4
        /*0000*/ 	.byte	0x04, 0x37
        /*0002*/ 	.short	(.L_2293 - .L_2292)
.L_2292:
        /*0004*/ 	.word	0x00000082


	//----- nvinfo : EIATTR_KPARAM_INFO
	.align		4
.L_2293:
        /*0008*/ 	.byte	0x04, 0x17
        /*000a*/ 	.short	(.L_2295 - .L_2294)
.L_2294:
        /*000c*/ 	.word	0x00000000
        /*0010*/ 	.short	0x000c
        /*0012*/ 	.short	0x0c24
        /*0014*/ 	.byte	0x00, 0xf0, 0x11, 0x00


	//----- nvinfo : EIATTR_KPARAM_INFO
	.align		4
.L_2295:
        /*0018*/ 	.byte	0x04, 0x17
        /*001a*/ 	.short	(.L_2297 - .L_2296)
.L_2296:
        /*001c*/ 	.word	0x00000000
        /*0020*/ 	.short	0x000b
        /*0022*/ 	.short	0x0c20
        /*0024*/ 	.byte	0x00, 0xf0, 0x11, 0x00


	//----- nvinfo : EIATTR_KPARAM_INFO
	.align		4
.L_2297:
        /*0028*/ 	.byte	0x04, 0x17
        /*002a*/ 	.short	(.L_2299 - .L_2298)
.L_2298:
        /*002c*/ 	.word	0x00000000
        /*0030*/ 	.short	0x000a
        /*0032*/ 	.short	0x0c1c
        /*0034*/ 	.byte	0x00, 0xf0, 0x11, 0x00


	//----- nvinfo : EIATTR_KPARAM_INFO
	.align		4
.L_2299:
        /*0038*/ 	.byte	0x04, 0x17
        /*003a*/ 	.short	(.L_2301 - .L_2300)
.L_2300:
        /*003c*/ 	.word	0x00000000
        /*0040*/ 	.short	0x0009
        /*0042*/ 	.short	0x0c18
        /*0044*/ 	.byte	0x00, 0xf0, 0x11, 0x00


	//----- nvinfo : EIATTR_KPARAM_INFO
	.align		4
.L_2301:
        /*0048*/ 	.byte	0x04, 0x17
        /*004a*/ 	.short	(.L_2303 - .L_2302)
.L_2302:
        /*004c*/ 	.word	0x00000000
        /*0050*/ 	.short	0x0008
        /*0052*/ 	.short	0x0c14
        /*0054*/ 	.byte	0x00, 0xf0, 0x11, 0x00


	//----- nvinfo : EIATTR_KPARAM_INFO
	.align		4
.L_2303:
        /*0058*/ 	.byte	0x04, 0x17
        /*005a*/ 	.short	(.L_2305 - .L_2304)
.L_2304:
        /*005c*/ 	.word	0x00000000
        /*0060*/ 	.short	0x0007
        /*0062*/ 	.short	0x0c10
        /*0064*/ 	.byte	0x00, 0xf0, 0x11, 0x00


	//----- nvinfo : EIATTR_KPARAM_INFO
	.align		4
.L_2305:
        /*0068*/ 	.byte	0x04, 0x17
        /*006a*/ 	.short	(.L_2307 - .L_2306)
.L_2306:
        /*006c*/ 	.word	0x00000000
        /*0070*/ 	.short	0x0006
        /*0072*/ 	.short	0x0c0c
        /*0074*/ 	.byte	0x00, 0xf0, 0x11, 0x00


	//----- nvinfo : EIATTR_KPARAM_INFO
	.align		4
.L_2307:
        /*0078*/ 	.byte	0x04, 0x17
        /*007a*/ 	.short	(.L_2309 - .L_2308)
.L_2308:
        /*007c*/ 	.word	0x00000000
        /*0080*/ 	.short	0x0005
        /*0082*/ 	.short	0x0c08
        /*0084*/ 	.byte	0x00, 0xf0, 0x11, 0x00


	//----- nvinfo : EIATTR_KPARAM_INFO
	.align		4
.L_2309:
        /*0088*/ 	.byte	0x04, 0x17
        /*008a*/ 	.short	(.L_2311 - .L_2310)
.L_2310:
        /*008c*/ 	.word	0x00000000
        /*0090*/ 	.short	0x0004
        /*0092*/ 	.short	0x0c00
        /*0094*/ 	.byte	0x00, 0xf5, 0x21, 0x00


	//----- nvinfo : EIATTR_KPARAM_INFO
	.align		4
.L_2311:
        /*0098*/ 	.byte	0x04, 0x17
        /*009a*/ 	.short	(.L_2313 - .L_2312)
.L_2312:
        /*009c*/ 	.word	0x00000000
        /*00a0*/ 	.short	0x0003
        /*00a2*/ 	.short	0x0bf8
        /*00a4*/ 	.byte	0x00, 0xf0, 0x05, 0x00


	//----- nvinfo : EIATTR_KPARAM_INFO
	.align		4
.L_2313:
        /*00a8*/ 	.byte	0x04, 0x17
        /*00aa*/ 	.short	(.L_2315 - .L_2314)
.L_2314:
        /*00ac*/ 	.word	0x00000000
        /*00b0*/ 	.short	0x0002
        /*00b2*/ 	.short	0x0010
        /*00b4*/ 	.byte	0x00, 0xf0, 0xa1, 0x2f


	//----- nvinfo : EIATTR_KPARAM_INFO
	.align		4
.L_2315:
        /*00b8*/ 	.byte	0x04, 0x17
        /*00ba*/ 	.short	(.L_2317 - .L_2316)
.L_2316:
        /*00bc*/ 	.word	0x00000000
        /*00c0*/ 	.short	0x0001
        /*00c2*/ 	.short	0x0008
        /*00c4*/ 	.byte	0x00, 0xf5, 0x21, 0x00


	//----- nvinfo : EIATTR_KPARAM_INFO
	.align		4
.L_2317:
        /*00c8*/ 	.byte	0x04, 0x17
        /*00ca*/ 	.short	(.L_2319 - .L_2318)
.L_2318:
        /*00cc*/ 	.word	0x00000000
        /*00d0*/ 	.short	0x0000
        /*00d2*/ 	.short	0x0000
        /*00d4*/ 	.byte	0x00, 0xf0, 0x21, 0x00


	//----- nvinfo : EIATTR_SPARSE_MMA_MASK
	.align		4
.L_2319:
        /*00d8*/ 	.byte	0x03, 0x50
        /*00da*/ 	.short	0x0000


	//----- nvinfo : EIATTR_MAXREG_COUNT
	.align		4
        /*00dc*/ 	.byte	0x03, 0x1b
        /*00de*/ 	.short	0x00ff


	//----- nvinfo : EIATTR_MERCURY_ISA_VERSION
	.align		4
        /*00e0*/ 	.byte	0x03, 0x5f
        /*00e2*/ 	.short	0x0101


	//----- nvinfo : EIATTR_VRC_CTA_INIT_COUNT
	.align		4
        /*00e4*/ 	.byte	0x02, 0x4a
	.zero		1
	.zero		1


	//----- nvinfo : EIATTR_EXIT_INSTR_OFFSETS
	.align		4
        /*00e8*/ 	.byte	0x04, 0x1c
        /*00ea*/ 	.short	(.L_2321 - .L_2320)


	//   ....[0]....
.L_2320:
        /*00ec*/ 	.word	0x00000270


	//   ....[1]....
        /*00f0*/ 	.word	0x00000e90


	//   ....[2]....
        /*00f4*/ 	.word	0x000019f0


	//----- nvinfo : EIATTR_CRS_STACK_SIZE
	.align		4
.L_2321:
        /*00f8*/ 	.byte	0x04, 0x1e
        /*00fa*/ 	.short	(.L_2323 - .L_2322)
.L_2322:
        /*00fc*/ 	.word	0x00000000


	//----- nvinfo : EIATTR_CBANK_PARAM_SIZE
	.align		4
.L_2323:
        /*0100*/ 	.byte	0x03, 0x19
        /*0102*/ 	.short	0x0c28


	//----- nvinfo : EIATTR_PARAM_CBANK
	.align		4
        /*0104*/ 	.byte	0x04, 0x0a
        /*0106*/ 	.short	(.L_2325 - .L_2324)
	.align		4
.L_2324:
        /*0108*/ 	.word	index@(.nv.constant0._Z25multi_tensor_apply_kernelI18TensorListMetadataILi5EE15DistAdamFunctorIfN3c108BFloat16ES4_EJPfffffff10adamMode_tfEEvlPViT_T0_DpT1_)
        /*010c*/ 	.short	0x0380
        /*010e*/ 	.short	0x0c28


	//----- nvinfo : EIATTR_SW_WAR
	.align		4
.L_2325:
        /*0110*/ 	.byte	0x04, 0x36
        /*0112*/ 	.short	(.L_2327 - .L_2326)
.L_2326:
        /*0114*/ 	.word	0x00000008
.L_2327:


//--------------------- .nv.info._Z25multi_tensor_apply_kernelI18TensorListMetadataILi5EE15DistAdamFunctorIfN3c108BFloat16ENS3_4HalfEEJPfffffff10adamMode_tfEEvlPViT_T0_DpT1_ --------------------------
	.section	.nv.info._Z25multi_tensor_apply_kernelI18TensorListMetadataILi5EE15DistAdamFunctorIfN3c108BFloat16ENS3_4HalfEEJPfffffff10adamMode_tfEEvlPViT_T0_DpT1_,"",@"SHT_CUDA_INFO"
	.sectionflags	@""
	.align	4


	//----- nvinfo : EIATTR_CUDA_API_VERSION
	.align		4
        /*0000*/ 	.byte	0x04, 0x37
        /*0002*/ 	.short	(.L_2329 - .L_2328)
.L_2328:
        /*0004*/ 	.word	0x00000082


	//----- nvinfo : EIATTR_KPARAM_INFO
	.align		4
.L_2329:
        /*0008*/ 	.byte	0x04, 0x17
        /*000a*/ 	.short	(.L_2331 - .L_2330)
.L_2330:
        /*000c*/ 	.word	0x00000000
        /*0010*/ 	.short	0x000c
        /*0012*/ 	.short	0x0c24
        /*0014*/ 	.byte	0x00, 0xf0, 0x11, 0x00


	//----- nvinfo : EIATTR_KPARAM_INFO
	.align		4
.L_2331:
        /*0018*/ 	.byte	0x04, 0x17
        /*001a*/ 	.short	(.L_2333 - .L_2332)
.L_2332:
        /*001c*/ 	.word	0x00000000
        /*0020*/ 	.short	0x000b
        /*0022*/ 	.short	0x0c20
        /*0024*/ 	.byte	0x00, 0xf0, 0x11, 0x00


	//----- nvinfo : EIATTR_KPARAM_INFO
	.align		4
.L_2333:
        /*0028*/ 	.byte	0x04, 0x17
        /*002a*/ 	.short	(.L_2335 - .L_2334)
.L_2334:
        /*002c*/ 	.word	0x00000000
        /*0030*/ 	.short	0x000a
        /*0032*/ 	.short	0x0c1c
        /*0034*/ 	.byte	0x00, 0xf0, 0x11, 0x00


	//----- nvinfo : EIATTR_KPARAM_INFO
	.align		4
.L_2335:
        /*0038*/ 	.byte	0x04, 0x17
        /*003a*/ 	.short	(.L_2337 - .L_2336)
.L_2336:
        /*003c*/ 	.word	0x00000000
        /*0040*/ 	.short	0x0009
        /*0042*/ 	.short	0x0c18
        /*0044*/ 	.byte	0x00, 0xf0, 0x11, 0x00


	//----- nvinfo : EIATTR_KPARAM_INFO
	.align		4
.L_2337:
        /*0048*/ 	.byte	0x04, 0x17
        /*004a*/ 	.short	(.L_2339 - .L_2338)
.L_2338:
        /*004c*/ 	.word	0x00000000
        /*0050*/ 	.short	0x0008
        /*0052*/ 	.short	0x0c14
        /*0054*/ 	.byte	0x00, 0xf0, 0x11, 0x00


	//----- nvinfo : EIATTR_KPARAM_INFO
	.align		4
.L_2339:
        /*0058*/ 	.byte	0x04, 0x17
        /*005a*/ 	.short	(.L_2341 - .L_2340)
.L_2340:
        /*005c*/ 	.word	0x00000000
        /*0060*/ 	.short	0x0007
        /*0062*/ 	.short	0x0c10
        /*0064*/ 	.byte	0x00, 0xf0, 0x11, 0x00


	//----- nvinfo : EIATTR_KPARAM_INFO
	.align		4
.L_2341:
        /*0068*/ 	.byte	0x04, 0x17
        /*006a*/ 	.short	(.L_2343 - .L_2342)
.L_2342:
        /*006c*/ 	.word	0x00000000
        /*0070*/ 	.short	0x0006
        /*0072*/ 	.short	0x0c0c
        /*0074*/ 	.byte	0x00, 0xf0, 0x11, 0x00


	//----- nvinfo : EIATTR_KPARAM_INFO
	.align		4
.L_2343:
        /*0078*/ 	.byte	0x04, 0x17
        /*007a*/ 	.short	(.L_2345 - .L_2344)
.L_2344:
        /*007c*/ 	.word	0x00000000
        /*0080*/ 	.short	0x0005
        /*0082*/ 	.short	0x0c08
        /*0084*/ 	.byte	0x00, 0xf0, 0x11, 0x00


	//----- nvinfo : EIATTR_KPARAM_INFO
	.align		4
.L_2345:
        /*0088*/ 	.byte	0x04, 0x17
        /*008a*/ 	.short	(.L_2347 - .L_2346)
.L_2346:
        /*008c*/ 	.word	0x00000000
        /*0090*/ 	.short	0x0004
        /*0092*/ 	.short	0x0c00
        /*0094*/ 	.byte	0x00, 0xf5, 0x21, 0x00


	//----- nvinfo : EIATTR_KPARAM_INFO
	.align		4
.L_2347:
        /*0098*/ 	.byte	0x04, 0x17
        /*009a*/ 	.short	(.L_2349 - .L_2348)
.L_2348:
        /*009c*/ 	.word	0x00000000
        /*00a0*/ 	.short	0x0003
        /*00a2*/ 	.short	0x0bf8
        /*00a4*/ 	.byte	0x00, 0xf0, 0x05, 0x00


	//----- nvinfo : EIATTR_KPARAM_INFO
	.align		4
.L_2349:
        /*00a8*/ 	.byte	0x04, 0x17
        /*00aa*/ 	.short	(.L_2351 - .L_2350)
.L_2350:
        /*00ac*/ 	.word	0x00000000
        /*00b0*/ 	.short	0x0002
        /*00b2*/ 	.short	0x0010
        /*00b4*/ 	.byte	0x00, 0xf0, 0xa1, 0x2f


	//----- nvinfo : EIATTR_KPARAM_INFO
	.align		4
.L_2351:
        /*00b8*/ 	.byte	0x04, 0x17
        /*00ba*/ 	.short	(.L_2353 - .L_2352)
.L_2352:
        /*00bc*/ 	.word	0x00000000
        /*00c0*/ 	.short	0x0001
        /*00c2*/ 	.short	0x0008
        /*00c4*/ 	.byte	0x00, 0xf5, 0x21, 0x00


	//----- nvinfo : EIATTR_KPARAM_INFO
	.align		4
.L_2353:
        /*00c8*/ 	.byte	0x04, 0x17
        /*00ca*/ 	.short	(.L_2355 - .L_2354)
.L_2354:
        /*00cc*/ 	.word	0x00000000
        /*00d0*/ 	.short	0x0000
        /*00d2*/ 	.short	0x0000
        /*00d4*/ 	.byte	0x00, 0xf0, 0x21, 0x00


	//----- nvinfo : EIATTR_SPARSE_MMA_MASK
	.align		4
.L_2355:
        /*00d8*/ 	.byte	0x03, 0x50
        /*00da*/ 	.short	0x0000


	//----- nvinfo : EIATTR_MAXREG_COUNT
	.align		4
        /*00dc*/ 	.byte	0x03, 0x1b
        /*00de*/ 	.short	0x00ff


	//----- nvinfo : EIATTR_MERCURY_ISA_VERSION
	.align		4
        /*00e0*/ 	.byte	0x03, 0x5f
        /*00e2*/ 	.short	0x0101


	//----- nvinfo : EIATTR_VRC_CTA_INIT_COUNT
	.align		4
        /*00e4*/ 	.byte	0x02, 0x4a
	.zero		1
	.zero		1


	//----- nvinfo : EIATTR_EXIT_INSTR_OFFSETS
	.align		4
        /*00e8*/ 	.byte	0x04, 0x1c
        /*00ea*/ 	.short	(.L_2357 - .L_2356)


	//   ....[0]....
.L_2356:
        /*00ec*/ 	.word	0x00000270


	//   ....[1]....
        /*00f0*/ 	.word	0x00000e90


	//   ....[2]....
        /*00f4*/ 	.word	0x000019f0


	//----- nvinfo : EIATTR_CRS_STACK_SIZE
	.align		4
.L_2357:
        /*00f8*/ 	.byte	0x04, 0x1e
        /*00fa*/ 	.short	(.L_2359 - .L_2358)
.L_2358:
        /*00fc*/ 	.word	0x00000000


	//----- nvinfo : EIATTR_CBANK_PARAM_SIZE
	.align		4
.L_2359:
        /*0100*/ 	.byte	0x03, 0x19
        /*0102*/ 	.short	0x0c28


	//----- nvinfo : EIATTR_PARAM_CBANK
	.align		4
        /*0104*/ 	.byte	0x04, 0x0a
        /*0106*/ 	.short	(.L_2361 - .L_2360)
	.align		4
.L_2360:
        /*0108*/ 	.word	index@(.nv.constant0._Z25multi_tensor_apply_kernelI18TensorListMetadataILi5EE15DistAdamFunctorIfN3c108BFloat16ENS3_4HalfEEJPfffffff10adamMode_tfEEvlPViT_T0_DpT1_)
        /*010c*/ 	.short	0x0380
        /*010e*/ 	.short	0x0c28


	//----- nvinfo : EIATTR_SW_WAR
	.align		4
.L_2361:
        /*0110*/ 	.byte	0x04, 0x36
        /*0112*/ 	.short	(.L_2363 - .L_2362)
.L_2362:
        /*0114*/ 	.word	0x00000008
.L_2363:


//--------------------- .nv.info._Z25multi_tensor_apply_kernelI18TensorListMetadataILi5EE15DistAdamFunctorIfN3c108BFloat16EfEJPfffffff10adamMode_tfEEvlPViT_T0_DpT1_ --------------------------
	.section	.nv.info._Z25multi_tensor_apply_kernelI18TensorListMetadataILi5EE15DistAdamFunctorIfN3c108BFloat16EfEJPfffffff10adamMode_tfEEvlPViT_T0_DpT1_,"",@"SHT_CUDA_INFO"
	.sectionflags	@""
	.align	4


	//----- nvinfo : EIATTR_CUDA_API_VERSION
	.align		4
        /*0000*/ 	.byte	0x04, 0x37
        /*0002*/ 	.short	(.L_2365 - .L_2364)
.L_2364:
        /*0004*/ 	.word	0x00000082


	//----- nvinfo : EIATTR_KPARAM_INFO
	.align		4
.L_2365:
        /*0008*/ 	.byte	0x04, 0x17
        /*000a*/ 	.short	(.L_2367 - .L_2366)
.L_2366:
        /*000c*/ 	.word	0x00000000
        /*0010*/ 	.short	0x000c
        /*0012*/ 	.short	0x0c24
        /*0014*/ 	.byte	0x00, 0xf0, 0x11, 0x00


	//----- nvinfo : EIATTR_KPARAM_INFO
	.align		4
.L_2367:
        /*0018*/ 	.byte	0x04, 0x17
        /*001a*/ 	.short	(.L_2369 - .L_2368)
.L_2368:
        /*001c*/ 	.word	0x00000000
        /*0020*/ 	.short	0x000b
        /*0022*/ 	.short	0x0c20
        /*0024*/ 	.byte	0x00, 0xf0, 0x11, 0x00


	//----- nvinfo : EIATTR_KPARAM_INFO
	.align		4
.L_2369:
        /*0028*/ 	.byte	0x04, 0x17
        /*002a*/ 	.short	(.L_2371 - .L_2370)
.L_2370:
        /*002c*/ 	.word	0x00000000
        /*0030*/ 	.short	0x000a
        /*0032*/ 	.short	0x0c1c
        /*0034*/ 	.byte	0x00, 0xf0, 0x11, 0x00


	//----- nvinfo : EIATTR_KPARAM_INFO
	.align		4
.L_2371:
        /*0038*/ 	.byte	0x04, 0x17
        /*003a*/ 	.short	(.L_2373 - .L_2372)
.L_2372:
        /*003c*/ 	.word	0x00000000
        /*0040*/ 	.short	0x0009
        /*0042*/ 	.short	0x0c18
        /*0044*/ 	.byte	0x00, 0xf0, 0x11, 0x00


	//----- nvinfo : EIATTR_KPARAM_INFO
	.align		4
.L_2373:
        /*0048*/ 	.byte	0x04, 0x17
        /*004a*/ 	.short	(.L_2375 - .L_2374)
.L_2374:
        /*004c*/ 	.word	0x00000000
        /*0050*/ 	.short	0x0008
        /*0052*/ 	.short	0x0c14
        /*0054*/ 	.byte	0x00, 0xf0, 0x11, 0x00


	//----- nvinfo : EIATTR_KPARAM_INFO
	.align		4
.L_2375:
        /*0058*/ 	.byte	0x04, 0x17
        /*005a*/ 	.short	(.L_2377 - .L_2376)
.L_2376:
        /*005c*/ 	.word	0x00000000
        /*0060*/ 	.short	0x0007
        /*0062*/ 	.short	0x0c10
        /*0064*/ 	.byte	0x00, 0xf0, 0x11, 0x00


	//----- nvinfo : EIATTR_KPARAM_INFO
	.align		4
.L_2377:
        /*0068*/ 	.byte	0x04, 0x17
        /*006a*/ 	.short	(.L_2379 - .L_2378)
.L_2378:
        /*006c*/ 	.word	0x00000000
        /*0070*/ 	.short	0x0006
        /*0072*/ 	.short	0x0c0c
        /*0074*/ 	.byte	0x00, 0xf0, 0x11, 0x00


	//----- nvinfo : EIATTR_KPARAM_INFO
	.align		4
.L_2379:
        /*0078*/ 	.byte	0x04, 0x17
        /*007a*/ 	.short	(.L_2381 - .L_2380)
.L_2380:
        /*007c*/ 	.word	0x00000000
        /*0080*/ 	.short	0x0005
        /*0082*/ 	.short	0x0c08
        /*0084*/ 	.byte	0x00, 0xf0, 0x11, 0x00


	//----- nvinfo : EIATTR_KPARAM_INFO
	.align		4
.L_2381:
        /*0088*/ 	.byte	0x04, 0x17
        /*008a*/ 	.short	(.L_2383 - .L_2382)
.L_2382:
        /*008c*/ 	.word	0x00000000
        /*0090*/ 	.short	0x0004
        /*0092*/ 	.short	0x0c00
        /*0094*/ 	.byte	0x00, 0xf5, 0x21, 0x00


	//----- nvinfo : EIATTR_KPARAM_INFO
	.align		4
.L_2383:
        /*0098*/ 	.byte	0x04, 0x17
        /*009a*/ 	.short	(.L_2385 - .L_2384)
.L_2384:
        /*009c*/ 	.word	0x00000000
        /*00a0*/ 	.short	0x0003
        /*00a2*/ 	.short	0x0bf8
        /*00a4*/ 	.byte	0x00, 0xf0, 0x05, 0x00


	//----- nvinfo : EIATTR_KPARAM_INFO
	.align		4
.L_2385:
        /*00a8*/ 	.byte	0x04, 0x17
        /*00aa*/ 	.short	(.L_2387 - .L_2386)
.L_2386:
        /*00ac*/ 	.word	0x00000000
        /*00b0*/ 	.short	0x0002
        /*00b2*/ 	.short	0x0010
        /*00b4*/ 	.byte	0x00, 0xf0, 0xa1, 0x2f


	//----- nvinfo : EIATTR_KPARAM_INFO
	.align		4
.L_2387:
        /*00b8*/ 	.byte	0x04, 0x17
        /*00ba*/ 	.short	(.L_2389 - .L_2388)
.L_2388:
        /*00bc*/ 	.word	0x00000000
        /*00c0*/ 	.short	0x0001
        /*00c2*/ 	.short	0x0008
        /*00c4*/ 	.byte	0x00, 0xf5, 0x21, 0x00


	//----- nvinfo : EIATTR_KPARAM_INFO
	.align		4
.L_2389:
        /*00c8*/ 	.byte	0x04, 0x17
        /*00ca*/ 	.short	(.L_2391 - .L_2390)
.L_2390:
        /*00cc*/ 	.word	0x00000000
        /*00d0*/ 	.short	0x0000
        /*00d2*/ 	.short	0x0000
        /*00d4*/ 	.byte	0x00, 0xf0, 0x21, 0x00


	//----- nvinfo : EIATTR_SPARSE_MMA_MASK
	.align		4
.L_2391:
        /*00d8*/ 	.byte	0x03, 0x50
        /*00da*/ 	.short	0x0000


	//----- nvinfo : EIATTR_MAXREG_COUNT
	.align		4
        /*00dc*/ 	.byte	0x03, 0x1b
        /*00de*/ 	.short	0x00ff


	//----- nvinfo : EIATTR_MERCURY_ISA_VERSION
	.align		4
        /*00e0*/ 	.byte	0x03, 0x5f
        /*00e2*/ 	.short	0x0101


	//----- nvinfo : EIATTR_VRC_CTA_INIT_COUNT
	.align		4
        /*00e4*/ 	.byte	0x02, 0x4a
	.zero		1
	.zero		1


	//----- nvinfo : EIATTR_EXIT_INSTR_OFFSETS
	.align		4
        /*00e8*/ 	.byte	0x04, 0x1c
        /*00ea*/ 	.short	(.L_2393 - .L_2392)


	//   ....[0]....
.L_2392:
        /*00ec*/ 	.word	0x00000270


	//   ....[1]....
        /*00f0*/ 	.word	0x00000df0


	//   ....[2]....
        /*00f4*/ 	.word	0x000018e0


	//----- nvinfo : EIATTR_CRS_STACK_SIZE
	.align		4
.L_2393:
        /*00f8*/ 	.byte	0x04, 0x1e
        /*00fa*/ 	.short	(.L_2395 - .L_2394)
.L_2394:
        /*00fc*/ 	.word	0x00000000


	//----- nvinfo : EIATTR_CBANK_PARAM_SIZE
	.align		4
.L_2395:
        /*0100*/ 	.byte	0x03, 0x19
        /*0102*/ 	.short	0x0c28


	//----- nvinfo : EIATTR_PARAM_CBANK
	.align		4
        /*0104*/ 	.byte	0x04, 0x0a
        /*0106*/ 	.short	(.L_2397 - .L_2396)
	.align		4
.L_2396:
        /*0108*/ 	.word	index@(.nv.constant0._Z25multi_tensor_apply_kernelI18TensorListMetadataILi5EE15DistAdamFunctorIfN3c108BFloat16EfEJPfffffff10adamMode_tfEEvlPViT_T0_DpT1_)
        /*010c*/ 	.short	0x0380
        /*010e*/ 	.short	0x0c28


	//----- nvinfo : EIATTR_SW_WAR
	.align		4
.L_2397:
        /*0110*/ 	.byte	0x04, 0x36
        /*0112*/ 	.short	(.L_2399 - .L_2398)
.L_2398:
        /*0114*/ 	.word	0x00000008
.L_2399:


//--------------------- .nv.info._Z25multi_tensor_apply_kernelI18TensorListMetadataILi5EE15DistAdamFunctorIfN3c104HalfENS3_8BFloat16EEJPfffffff10adamMode_tfEEvlPViT_T0_DpT1_ --------------------------
	.section	.nv.info._Z25multi_tensor_apply_kernelI18TensorListMetadataILi5EE15DistAdamFunctorIfN3c104HalfENS3_8BFloat16EEJPfffffff10adamMode_tfEEvlPViT_T0_DpT1_,"",@"SHT_CUDA_INFO"
	.sectionflags	@""
	.align	4


	//----- nvinfo : EIATTR_CUDA_API_VERSION
	.align		4
        /*0000*/ 	.byte	0x04, 0x37
        /*0002*/ 	.short	(.L_2401 - .L_2400)
.L_2400:
        /*0004*/ 	.word	0x00000082


	//----- nvinfo : EIATTR_KPARAM_INFO
	.align		4
.L_2401:
        /*0008*/ 	.byte	0x04, 0x17
        /*000a*/ 	.short	(.L_2403 - .L_2402)
.L_2402:
        /*000c*/ 	.word	0x00000000
        /*0010*/ 	.short	0x000c
        /*0012*/ 	.short	0x0c24
        /*0014*/ 	.byte	0x00, 0xf0, 0x11, 0x00


	//----- nvinfo : EIATTR_KPARAM_INFO
	.align		4
.L_2403:
        /*0018*/ 	.byte	0x04, 0x17
        /*001a*/ 	.short	(.L_2405 - .L_2404)
.L_2404:
        /*001c*/ 	.word	0x00000000
        /*0020*/ 	.short	0x000b
        /*0022*/ 	.short	0x0c20
        /*0024*/ 	.byte	0x00, 0xf0, 0x11, 0x00


	//----- nvinfo : EIATTR_KPARAM_INFO
	.align		4
.L_2405:
        /*0028*/ 	.byte	0x04, 0x17
        /*002a*/ 	.short	(.L_2407 - .L_2406)
.L_2406:
        /*002c*/ 	.word	0x00000000
        /*0030*/ 	.short	0x000a
        /*0032*/ 	.short	0x0c1c
        /*0034*/ 	.byte	0x00, 0xf0, 0x11, 0x00


	//----- nvinfo : EIATTR_KPARAM_INFO
	.align		4
.L_2407:
        /*0038*/ 	.byte	0x04, 0x17
        /*003a*/ 	.short	(.L_2409 - .L_2408)
.L_2408:
        /*003c*/ 	.word	0x00000000
        /*0040*/ 	.short	0x0009
        /*0042*/ 	.short	0x0c18
        /*0044*/ 	.byte	0x00, 0xf0, 0x11, 0x00


	//----- nvinfo : EIATTR_KPARAM_INFO
	.align		4
.L_2409:
        /*0048*/ 	.byte	0x04, 0x17
        /*004a*/ 	.short	(.L_2411 - .L_2410)
.L_2410:
        /*004c*/ 	.word	0x00000000
        /*0050*/ 	.short	0x0008
        /*0052*/ 	.short	0x0c14
        /*0054*/ 	.byte	0x00, 0xf0, 0x11, 0x00


	//----- nvinfo : EIATTR_KPARAM_INFO
	.align		4
.L_2411:
        /*0058*/ 	.byte	0x04, 0x17
        /*005a*/ 	.short	(.L_2413 - .L_2412)
.L_2412:
        /*005c*/ 	.word	0x00000000
        /*0060*/ 	.short	0x0007
        /*0062*/ 	.short	0x0c10
        /*0064*/ 	.byte	0x00, 0xf0, 0x11, 0x00


	//----- nvinfo : EIATTR_KPARAM_INFO
	.align		4
.L_2413:
        /*0068*/ 	.byte	0x04, 0x17
        /*006a*/ 	.short	(.L_2415 - .L_2414)
.L_2414:
        /*006c*/ 	.word	0x00000000
        /*0070*/ 	.short	0x0006
        /*0072*/ 	.short	0x0c0c
        /*0074*/ 	.byte	0x00, 0xf0, 0x11, 0x00


	//----- nvinfo : EIATTR_KPARAM_INFO
	.align		4
.L_2415:
        /*0078*/ 	.byte	0x04, 0x17
        /*007a*/ 	.short	(.L_2417 - .L_2416)
.L_2416:
        /*007c*/ 	.word	0x00000000
        /*0080*/ 	.short	0x0005
        /*0082*/ 	.short	0x0c08
        /*0084*/ 	.byte	0x00, 0xf0, 0x11, 0x00


	//----- nvinfo : EIATTR_KPARAM_INFO
	.align		4
.L_2417:
        /*0088*/ 	.byte	0x04, 0x17
        /*008a*/ 	.short	(.L_2419 - .L_2418)
.L_2418:
        /*008c*/ 	.word	0x00000000
        /*0090*/ 	.short	0x0004
        /*0092*/ 	.short	0x0c00
        /*0094*/ 	.byte	0x00, 0xf5, 0x21, 0x00


	//----- nvinfo : EIATTR_KPARAM_INFO
	.align		4
.L_2419:
        /*0098*/ 	.byte	0x04, 0x17
        /*009a*/ 	.short	(.L_2421 - .L_2420)
.L_2420:
        /*009c*/ 	.word	0x00000000
        /*00a0*/ 	.short	0x0003
        /*00a2*/ 	.short	0x0bf8
        /*00a4*/ 	.byte	0x00, 0xf0, 0x05, 0x00


	//----- nvinfo : EIATTR_KPARAM_INFO
	.align		4
.L_2421:
        /*00a8*/ 	.byte	0x04, 0x17
        /*00aa*/ 	.short	(.L_2423 - .L_2422)
.L_2422:
        /*00ac*/ 	.word	0x00000000
        /*00b0*/ 	.short	0x0002
        /*00b2*/ 	.short	0x0010
        /*00b4*/ 	.byte	0x00, 0xf0, 0xa1, 0x2f


	//----- nvinfo : EIATTR_KPARAM_INFO
	.align		4
.L_2423:
        /*00b8*/ 	.byte	0x04, 0x17
        /*00ba*/ 	.short	(.L_2425 - .L_2424)
.L_2424:
        /*00bc*/ 	.word	0x00000000
        /*00c0*/ 	.short	0x0001
        /*00c2*/ 	.short	0x0008
        /*00c4*/ 	.byte	0x00, 0xf5, 0x21, 0x00


	//----- nvinfo : EIATTR_KPARAM_INFO
	.align		4
.L_2425:
        /*00c8*/ 	.byte	0x04, 0x17
        /*00ca*/ 	.short	(.L_2427 - .L_2426)
.L_2426:
        /*00cc*/ 	.word	0x00000000
        /*00d0*/ 	.short	0x0000
        /*00d2*/ 	.short	0x0000
        /*00d4*/ 	.byte	0x00, 0xf0, 0x21, 0x00


	//----- nvinfo : EIATTR_SPARSE_MMA_MASK
	.align		4
.L_2427:
        /*00d8*/ 	.byte	0x03, 0x50
        /*00da*/ 	.short	0x0000


	//----- nvinfo : EIATTR_MAXREG_COUNT
	.align		4
        /*00dc*/ 	.byte	0x03, 0x1b
        /*00de*/ 	.short	0x00ff


	//----- nvinfo : EIATTR_MERCURY_ISA_VERSION
	.align		4
        /*00e0*/ 	.byte	0x03, 0x5f
        /*00e2*/ 	.short	0x0101


	//----- nvinfo : EIATTR_VRC_CTA_INIT_COUNT
	.align		4
        /*00e4*/ 	.byte	0x02, 0x4a
	.zero		1
	.zero		1


	//----- nvinfo : EIATTR_EXIT_INSTR_OFFSETS
	.align		4
        /*00e8*/ 	.byte	0x04, 0x1c
        /*00ea*/ 	.short	(.L_2429 - .L_2428)


	//   ....[0]....
.L_2428:
        /*00ec*/ 	.word	0x00000270


	//   ....[1]....
        /*00f0*/ 	.word	0x00000e90


	//   ....[2]....
        /*00f4*/ 	.word	0x000019f0


	//----- nvinfo : EIATTR_CRS_STACK_SIZE
	.align		4
.L_2429:
        /*00f8*/ 	.byte	0x04, 0x1e
        /*00fa*/ 	.short	(.L_2431 - .L_2430)
.L_2430:
        /*00fc*/ 	.word	0x00000000


	//----- nvinfo : EIATTR_CBANK_PARAM_SIZE
	.align		4
.L_2431:
        /*0100*/ 	.byte	0x03, 0x19
        /*0102*/ 	.short	0x0c28


	//----- nvinfo : EIATTR_PARAM_CBANK
	.align		4
        /*0104*/ 	.byte	0x04, 0x0a
        /*0106*/ 	.short	(.L_2433 - .L_2432)
	.align		4
.L_2432:
        /*0108*/ 	.word	index@(.nv.constant0._Z25multi_tensor_apply_kernelI18TensorListMetadataILi5EE15DistAdamFunctorIfN3c104HalfENS3_8BFloat16EEJPfffffff10adamMode_tfEEvlPViT_T0_DpT1_)
        /*010c*/ 	.short	0x0380
        /*010e*/ 	.short	0x0c28


	//----- nvinfo : EIATTR_SW_WAR
	.align		4
.L_2433:
        /*0110*/ 	.byte	0x04, 0x36
        /*0112*/ 	.short	(.L_2435 - .L_2434)
.L_2434:
        /*0114*/ 	.word	0x00000008
.L_2435:


//--------------------- .nv.info._Z25multi_tensor_apply_kernelI18TensorListMetadataILi5EE15DistAdamFunctorIfN3c104HalfES4_EJPfffffff10adamMode_tfEEvlPViT_T0_DpT1_ --------------------------
	.section	.nv.info._Z25multi_tensor_apply_kernelI18TensorListMetadataILi5EE15DistAdamFunctorIfN3c104HalfES4_EJPfffffff10adamMode_tfEEvlPViT_T0_DpT1_,"",@"SHT_CUDA_INFO"
	.sectionflags	@""
	.align	4


	//----- nvinfo : EIATTR_CUDA_API_VERSION
	.align		4
        /*0000*/ 	.byte	0x04, 0x37
        /*0002*/ 	.short	(.L_2437 - .L_2436)
.L_2436:
        /*0004*/ 	.word	0x00000082


	//----- nvinfo : EIATTR_KPARAM_INFO
	.align		4
.L_2437:
        /*0008*/ 	.byte	0x04, 0x17
        /*000a*/ 	.short	(.L_2439 - .L_2438)
.L_2438:
        /*000c*/ 	.word	0x00000000
        /*0010*/ 	.short	0x000c
        /*0012*/ 	.short	0x0c24
        /*0014*/ 	.byte	0x00, 0xf0, 0x11, 0x00


	//----- nvinfo : EIATTR_KPARAM_INFO
	.align		4
.L_2439:
        /*0018*/ 	.byte	0x04, 0x17
        /*001a*/ 	.short	(.L_2441 - .L_2440)
.L_2440:
        /*001c*/ 	.word	0x00000000
        /*0020*/ 	.short	0x000b
        /*0022*/ 	.short	0x0c20
        /*0024*/ 	.byte	0x00, 0xf0, 0x11, 0x00


	//----- nvinfo : EIATTR_KPARAM_INFO
	.align		4
.L_2441:
        /*0028*/ 	.byte	0x04, 0x17
        /*002a*/ 	.short	(.L_2443 - .L_2442)
.L_2442:
        /*002c*/ 	.word	0x00000000
        /*0030*/ 	.short	0x000a
        /*0032*/ 	.short	0x0c1c
        /*0034*/ 	.byte	0x00, 0xf0, 0x11, 0x00


	//----- nvinfo : EIATTR_KPARAM_INFO
	.align		4
.L_2443:
        /*0038*/ 	.byte	0x04, 0x17
        /*003a*/ 	.short	(.L_2445 - .L_2444)
.L_2444:
        /*003c*/ 	.word	0x00000000
        /*0040*/ 	.short	0x0009
        /*0042*/ 	.short	0x0c18
        /*0044*/ 	.byte	0x00, 0xf0, 0x11, 0x00


	//----- nvinfo : EIATTR_KPARAM_INFO
	.align		4
.L_2445:
        /*0048*/ 	.byte	0x04, 0x17
        /*004a*/ 	.short	(.L_2447 - .L_2446)
.L_2446:
        /*004c*/ 	.word	0x00000000
        /*0050*/ 	.short	0x0008
        /*0052*/ 	.short	0x0c14
        /*0054*/ 	.byte	0x00, 0xf0, 0x11, 0x00


	//----- nvinfo : EIATTR_KPARAM_INFO
	.align		4
.L_2447:
        /*0058*/ 	.byte	0x04, 0x17
        /*005a*/ 	.short	(.L_2449 - .L_2448)
.L_2448:
        /*005c*/ 	.word	0x00000000
        /*0060*/ 	.short	0x0007
        /*0062*/ 	.short	0x0c10
        /*0064*/ 	.byte	0x00, 0xf0, 0x11, 0x00


	//----- nvinfo : EIATTR_KPARAM_INFO
	.align		4
.L_2449:
        /*0068*/ 	.byte	0x04, 0x17
        /*006a*/ 	.short	(.L_2451 - .L_2450)
.L_2450:
        /*006c*/ 	.word	0x00000000
        /*0070*/ 	.short	0x0006
        /*0072*/ 	.short	0x0c0c
        /*0074*/ 	.byte	0x00, 0xf0, 0x11, 0x00


	//----- nvinfo : EIATTR_KPARAM_INFO
	.align		4
.L_2451:
        /*0078*/ 	.byte	0x04, 0x17
        /*007a*/ 	.short	(.L_2453 - .L_2452)
.L_2452:
        /*007c*/ 	.word	0x00000000
        /*0080*/ 	.short	0x0005
        /*0082*/ 	.short	0x0c08
        /*0084*/ 	.byte	0x00, 0xf0, 0x11, 0x00


	//----- nvinfo : EIATTR_KPARAM_INFO
	.align		4
.L_2453:
        /*0088*/ 	.byte	0x04, 0x17
        /*008a*/ 	.short	(.L_2455 - .L_2454)
.L_2454:
        /*008c*/ 	.word	0x00000000
        /*0090*/ 	.short	0x0004
        /*0092*/ 	.short	0x0c00
        /*0094*/ 	.byte	0x00, 0xf5, 0x21, 0x00


	//----- nvinfo : EIATTR_KPARAM_INFO
	.align		4
.L_2455:
        /*0098*/ 	.byte	0x04, 0x17
        /*009a*/ 	.short	(.L_2457 - .L_2456)
.L_2456:
        /*009c*/ 	.word	0x00000000
        /*00a0*/ 	.short	0x0003
        /*00a2*/ 	.short	0x0bf8
        /*00a4*/ 	.byte	0x00, 0xf0, 0x05, 0x00


	//----- nvinfo : EIATTR_KPARAM_INFO
	.align		4
.L_2457:
        /*00a8*/ 	.byte	0x04, 0x17
        /*00aa*/ 	.short	(.L_2459 - .L_2458)
.L_2458:
        /*00ac*/ 	.word	0x00000000
        /*00b0*/ 	.short	0x0002
        /*00b2*/ 	.short	0x0010
        /*00b4*/ 	.byte	0x00, 0xf0, 0xa1, 0x2f


	//----- nvinfo : EIATTR_KPARAM_INFO
	.align		4
.L_2459:
        /*00b8*/ 	.byte	0x04, 0x17
        /*00ba*/ 	.short	(.L_2461 - .L_2460)
.L_2460:
        /*00bc*/ 	.word	0x00000000
        /*00c0*/ 	.short	0x0001
        /*00c2*/ 	.short	0x0008
        /*00c4*/ 	.byte	0x00, 0xf5, 0x21, 0x00


	//----- nvinfo : EIATTR_KPARAM_INFO
	.align		4
.L_2461:
        /*00c8*/ 	.byte	0x04, 0x17
        /*00ca*/ 	.short	(.L_2463 - .L_2462)
.L_2462:
        /*00cc*/ 	.word	0x00000000
        /*00d0*/ 	.short	0x0000
        /*00d2*/ 	.short	0x0000
        /*00d4*/ 	.byte	0x00, 0xf0, 0x21, 0x00


	//----- nvinfo : EIATTR_SPARSE_MMA_MASK
	.align		4
.L_2463:
        /*00d8*/ 	.byte	0x03, 0x50
        /*00da*/ 	.short	0x0000


	//----- nvinfo : EIATTR_MAXREG_COUNT
	.align		4
        /*00dc*/ 	.byte	0x03, 0x1b
        /*00de*/ 	.short	0x00ff


	//----- nvinfo : EIATTR_MERCURY_ISA_VERSION
	.align		4
        /*00e0*/ 	.byte	0x03, 0x5f
        /*00e2*/ 	.short	0x0101


	//----- nvinfo : EIATTR_VRC_CTA_INIT_COUNT
	.align		4
        /*00e4*/ 	.byte	0x02, 0x4a
	.zero		1
	.zero		1


	//----- nvinfo : EIATTR_EXIT_INSTR_OFFSETS
	.align		4
        /*00e8*/ 	.byte	0x04, 0x1c
        /*00ea*/ 	.short	(.L_2465 - .L_2464)


	//   ....[0]....
.L_2464:
        /*00ec*/ 	.word	0x00000270


	//   ....[1]....
        /*00f0*/ 	.word	0x00000e90


	//   ....[2]....
        /*00f4*/ 	.word	0x000019f0


	//----- nvinfo : EIATTR_CRS_STACK_SIZE
	.align		4
.L_2465:
        /*00f8*/ 	.byte	0x04, 0x1e
        /*00fa*/ 	.short	(.L_2467 - .L_2466)
.L_2466:
        /*00fc*/ 	.word	0x00000000


	//----- nvinfo : EIATTR_CBANK_PARAM_SIZE
	.align		4
.L_2467:
        /*0100*/ 	.byte	0x03, 0x19
        /*0102*/ 	.short	0x0c28


	//----- nvinfo : EIATTR_PARAM_CBANK
	.align		4
        /*0104*/ 	.byte	0x04, 0x0a
        /*0106*/ 	.short	(.L_2469 - .L_2468)
	.align		4
.L_2468:
        /*0108*/ 	.word	index@(.nv.constant0._Z25multi_tensor_apply_kernelI18TensorListMetadataILi5EE15DistAdamFunctorIfN3c104HalfES4_EJPfffffff10adamMode_tfEEvlPViT_T0_DpT1_)
        /*010c*/ 	.short	0x0380
        /*010e*/ 	.short	0x0c28


	//----- nvinfo : EIATTR_SW_WAR
	.align		4
.L_2469:
        /*0110*/ 	.byte	0x04, 0x36
        /*0112*/ 	.short	(.L_2471 - .L_2470)
.L_2470:
        /*0114*/ 	.word	0x00000008
.L_2471:


//--------------------- .nv.info._Z25multi_tensor_apply_kernelI18TensorListMetadataILi5EE15DistAdamFunctorIfN3c104HalfEfEJPfffffff10adamMode_tfEEvlPViT_T0_DpT1_ --------------------------
	.section	.nv.info._Z25multi_tensor_apply_kernelI18TensorListMetadataILi5EE15DistAdamFunctorIfN3c104HalfEfEJPfffffff10adamMode_tfEEvlPViT_T0_DpT1_,"",@"SHT_CUDA_INFO"
	.sectionflags	@""
	.align	4


	//----- nvinfo : EIATTR_CUDA_API_VERSION
	.align		4
        /*0000*/ 	.byte	0x04, 0x37
        /*0002*/ 	.short	(.L_2473 - .L_2472)
.L_2472:
        /*0004*/ 	.word	0x00000082


	//----- nvinfo : EIATTR_KPARAM_INFO
	.align		4
.L_2473:
        /*0008*/ 	.byte	0x04, 0x17
        /*000a*/ 	.short	(.L_2475 - .L_2474)
.L_2474:
        /*000c*/ 	.word	0x00000000
        /*0010*/ 	.short	0x000c
        /*0012*/ 	.short	0x0c24
        /*0014*/ 	.byte	0x00, 0xf0, 0x11, 0x00


	//----- nvinfo : EIATTR_KPARAM_INFO
	.align		4
.L_2475:
        /*0018*/ 	.byte	0x04, 0x17
        /*001a*/ 	.short	(.L_2477 - .L_2476)
.L_2476:
        /*001c*/ 	.word	0x00000000
        /*0020*/ 	.short	0x000b
        /*0022*/ 	.short	0x0c20
        /*0024*/ 	.byte	0x00, 0xf0, 0x11, 0x00


	//----- nvinfo : EIATTR_KPARAM_INFO
	.align		4
.L_2477:
        /*0028*/ 	.byte	0x04, 0x17
        /*002a*/ 	.short	(.L_2479 - .L_2478)
.L_2478:
        /*002c*/ 	.word	0x00000000
        /*0030*/ 	.short	0x000a
        /*0032*/ 	.short	0x0c1c
        /*0034*/ 	.byte	0x00, 0xf0, 0x11, 0x00


	//----- nvinfo : EIATTR_KPARAM_INFO
	.align		4
.L_2479:
        /*0038*/ 	.byte	0x04, 0x17
        /*003a*/ 	.short	(.L_2481 - .L_2480)
.L_2480:
        /*003c*/ 	.word	0x00000000
        /*0040*/ 	.short	0x0009
        /*0042*/ 	.short	0x0c18
        /*0044*/ 	.byte	0x00, 0xf0, 0x11, 0x00


	//----- nvinfo : EIATTR_KPARAM_INFO
	.align		4
.L_2481:
        /*0048*/ 	.byte	0x04, 0x17
        /*004a*/ 	.short	(.L_2483 - .L_2482)
.L_2482:
        /*004c*/ 	.word	0x00000000
        /*0050*/ 	.short	0x0008
        /*0052*/ 	.short	0x0c14
        /*0054*/ 	.byte	0x00, 0xf0, 0x11, 0x00


	//----- nvinfo : EIATTR_KPARAM_INFO
	.align		4
.L_2483:
        /*0058*/ 	.byte	0x04, 0x17
        /*005a*/ 	.short	(.L_2485 - .L_2484)
.L_2484:
        /*005c*/ 	.word	0x00000000
        /*0060*/ 	.short	0x0007
        /*0062*/ 	.short	0x0c10
        /*0064*/ 	.byte	0x00, 0xf0, 0x11, 0x00


	//----- nvinfo : EIATTR_KPARAM_INFO
	.align		4
.L_2485:
        /*0068*/ 	.byte	0x04, 0x17
        /*006a*/ 	.short	(.L_2487 - .L_2486)
.L_2486:
        /*006c*/ 	.word	0x00000000
        /*0070*/ 	.short	0x0006
        /*0072*/ 	.short	0x0c0c
        /*0074*/ 	.byte	0x00, 0xf0, 0x11, 0x00


	//----- nvinfo : EIATTR_KPARAM_INFO
	.align		4
.L_2487:
        /*0078*/ 	.byte	0x04, 0x17
        /*007a*/ 	.short	(.L_2489 - .L_2488)
.L_2488:
        /*007c*/ 	.word	0x00000000
        /*0080*/ 	.short	0x0005
        /*0082*/ 	.short	0x0c08
        /*0084*/ 	.byte	0x00, 0xf0, 0x11, 0x00


	//----- nvinfo : EIATTR_KPARAM_INFO
	.align		4
.L_2489:
        /*0088*/ 	.byte	0x04, 0x17
        /*008a*/ 	.short	(.L_2491 - .L_2490)
.L_2490:
        /*008c*/ 	.word	0x00000000
        /*0090*/ 	.short	0x0004
        /*0092*/ 	.short	0x0c00
        /*0094*/ 	.byte	0x00, 0xf5, 0x21, 0x00


	//----- nvinfo : EIATTR_KPARAM_INFO
	.align		4
.L_2491:
        /*0098*/ 	.byte	0x04, 0x17
        /*009a*/ 	.short	(.L_2493 - .L_2492)
.L_2492:
        /*009c*/ 	.word	0x00000000
        /*00a0*/ 	.short	0x0003
        /*00a2*/ 	.short	0x0bf8
        /*00a4*/ 	.byte	0x00, 0xf0, 0x05, 0x00


	//----- nvinfo : EIATTR_KPARAM_INFO
	.align		4
.L_2493:
        /*00a8*/ 	.byte	0x04, 0x17
        /*00aa*/ 	.short	(.L_2495 - .L_2494)
.L_2494:
        /*00ac*/ 	.word	0x00000000
        /*00b0*/ 	.short	0x0002
        /*00b2*/ 	.short	0x0010
        /*00b4*/ 	.byte	0x00, 0xf0, 0xa1, 0x2f


	//----- nvinfo : EIATTR_KPARAM_INFO
	.align		4
.L_2495:
        /*00b8*/ 	.byte	0x04, 0x17
        /*00ba*/ 	.short	(.L_2497 - .L_2496)
.L_2496:
        /*00bc*/ 	.word	0x00000000
        /*00c0*/ 	.short	0x0001
        /*00c2*/ 	.short	0x0008
        /*00c4*/ 	.byte	0x00, 0xf5, 0x21, 0x00


	//----- nvinfo : EIATTR_KPARAM_INFO
	.align		4
.L_2497:
        /*00c8*/ 	.byte	0x04, 0x17
        /*00ca*/ 	.short	(.L_2499 - .L_2498)
.L_2498:
        /*00cc*/ 	.word	0x00000000
        /*00d0*/ 	.short	0x0000
        /*00d2*/ 	.short	0x0000
        /*00d4*/ 	.byte	0x00, 0xf0, 0x21, 0x00


	//----- nvinfo : EIATTR_SPARSE_MMA_MASK
	.align		4
.L_2499:
        /*00d8*/ 	.byte	0x03, 0x50
        /*00da*/ 	.short	0x0000


	//----- nvinfo : EIATTR_MAXREG_COUNT
	.align		4
        /*00dc*/ 	.byte	0x03, 0x1b
        /*00de*/ 	.short	0x00ff


	//----- nvinfo : EIATTR_MERCURY_ISA_VERSION
	.align		4
        /*00e0*/ 	.byte	0x03, 0x5f
        /*00e2*/ 	.short	0x0101


	//----- nvinfo : EIATTR_VRC_CTA_INIT_COUNT
	.align		4
        /*00e4*/ 	.byte	0x02, 0x4a
	.zero		1
	.zero		1


	//----- nvinfo : EIATTR_EXIT_INSTR_OFFSETS
	.align		4
        /*00e8*/ 	.byte	0x04, 0x1c
        /*00ea*/ 	.short	(.L_2501 - .L_2500)


	//   ....[0]....
.L_2500:
        /*00ec*/ 	.word	0x00000270


	//   ....[1]....
        /*00f0*/ 	.word	0x00000df0


	//   ....[2]....
        /*00f4*/ 	.word	0x000018e0


	//----- nvinfo : EIATTR_CRS_STACK_SIZE
	.align		4
.L_2501:
        /*00f8*/ 	.byte	0x04, 0x1e
        /*00fa*/ 	.short	(.L_2503 - .L_2502)
.L_2502:
        /*00fc*/ 	.word	0x00000000


	//----- nvinfo : EIATTR_CBANK_PARAM_SIZE
	.align		4
.L_2503:
        /*0100*/ 	.byte	0x03, 0x19
        /*0102*/ 	.short	0x0c28


	//----- nvinfo : EIATTR_PARAM_CBANK
	.align		4
        /*0104*/ 	.byte	0x04, 0x0a
        /*0106*/ 	.short	(.L_2505 - .L_2504)
	.align		4
.L_2504:
        /*0108*/ 	.word	index@(.nv.constant0._Z25multi_tensor_apply_kernelI18TensorListMetadataILi5EE15DistAdamFunctorIfN3c104HalfEfEJPfffffff10adamMode_tfEEvlPViT_T0_DpT1_)
        /*010c*/ 	.short	0x0380
        /*010e*/ 	.short	0x0c28


	//----- nvinfo : EIATTR_SW_WAR
	.align		4
.L_2505:
        /*0110*/ 	.byte	0x04, 0x36
        /*0112*/ 	.short	(.L_2507 - .L_2506)
.L_2506:
        /*0114*/ 	.word	0x00000008
.L_2507:


//--------------------- .nv.info._Z25multi_tensor_apply_kernelI18TensorListMetadataILi5EE15DistAdamFunctorIffN3c108BFloat16EEJPfffffff10adamMode_tfEEvlPViT_T0_DpT1_ --------------------------
	.section	.nv.info._Z25multi_tensor_apply_kernelI18TensorListMetadataILi5EE15DistAdamFunctorIffN3c108BFloat16EEJPfffffff10adamMode_tfEEvlPViT_T0_DpT1_,"",@"SHT_CUDA_INFO"
	.sectionflags	@""
	.align	4


	//----- nvinfo : EIATTR_CUDA_API_VERSION
	.align		4
        /*0000*/ 	.byte	0x04, 0x37
        /*0002*/ 	.short	(.L_2509 - .L_2508)
.L_2508:
        /*0004*/ 	.word	0x00000082


	//----- nvinfo : EIATTR_KPARAM_INFO
	.align		4
.L_2509:
        /*0008*/ 	.byte	0x04, 0x17
        /*000a*/ 	.short	(.L_2511 - .L_2510)
.L_2510:
        /*000c*/ 	.word	0x00000000
        /*0010*/ 	.short	0x000c
        /*0012*/ 	.short	0x0c24
        /*0014*/ 	.byte	0x00, 0xf0, 0x11, 0x00


	//----- nvinfo : EIATTR_KPARAM_INFO
	.align		4
.L_2511:
        /*0018*/ 	.byte	0x04, 0x17
        /*001a*/ 	.short	(.L_2513 - .L_2512)
.L_2512:
        /*001c*/ 	.word	0x00000000
        /*0020*/ 	.short	0x000b
        /*0022*/ 	.short	0x0c20
        /*0024*/ 	.byte	0x00, 0xf0, 0x11, 0x00


	//----- nvinfo : EIATTR_KPARAM_INFO
	.align		4
.L_2513:
        /*0028*/ 	.byte	0x04, 0x17
        /*002a*/ 	.short	(.L_2515 - .L_2514)
.L_2514:
        /*002c*/ 	.word	0x00000000
        /*0030*/ 	.short	0x000a
        /*0032*/ 	.short	0x0c1c
        /*0034*/ 	.byte	0x00, 0xf0, 0x11, 0x00


	//----- nvinfo : EIATTR_KPARAM_INFO
	.align		4
.L_2515:
        /*0038*/ 	.byte	0x04, 0x17
        /*003a*/ 	.short	(.L_2517 - .L_2516)
.L_2516:
        /*003c*/ 	.word	0x00000000
        /*0040*/ 	.short	0x0009
        /*0042*/ 	.short	0x0c18
        /*0044*/ 	.byte	0x00, 0xf0, 0x11, 0x00


	//----- nvinfo : EIATTR_KPARAM_INFO
	.align		4
.L_2517:
        /*0048*/ 	.byte	0x04, 0x17
        /*004a*/ 	.short	(.L_2519 - .L_2518)
.L_2518:
        /*004c*/ 	.word	0x00000000
        /*0050*/ 	.short	0x0008
        /*0052*/ 	.short	0x0c14
        /*0054*/ 	.byte	0x00, 0xf0, 0x11, 0x00


	//----- nvinfo : EIATTR_KPARAM_INFO
	.align		4
.L_2519:
        /*0058*/ 	.byte	0x04, 0x17
        /*005a*/ 	.short	(.L_2521 - .L_2520)
.L_2520:
        /*005c*/ 	.word	0x00000000
        /*0060*/ 	.short	0x0007
        /*0062*/ 	.short	0x0c10
        /*0064*/ 	.byte	0x00, 0xf0, 0x11, 0x00


	//----- nvinfo : EIATTR_KPARAM_INFO
	.align		4
.L_2521:
        /*0068*/ 	.byte	0x04, 0x17
        /*006a*/ 	.short	(.L_2523 - .L_2522)
.L_2522:
        /*006c*/ 	.word	0x00000000
        /*0070*/ 	.short	0x0006
        /*0072*/ 	.short	0x0c0c
        /*0074*/ 	.byte	0x00, 0xf0, 0x11, 0x00


	//----- nvinfo : EIATTR_KPARAM_INFO
	.align		4
.L_2523:
        /*0078*/ 	.byte	0x04, 0x17
        /*007a*/ 	.short	(.L_2525 - .L_2524)
.L_2524:
        /*007c*/ 	.word	0x00000000
        /*0080*/ 	.short	0x0005
        /*0082*/ 	.short	0x0c08
        /*0084*/ 	.byte	0x00, 0xf0, 0x11, 0x00


	//----- nvinfo : EIATTR_KPARAM_INFO
	.align		4
.L_2525:
        /*0088*/ 	.byte	0x04, 0x17
        /*008a*/ 	.short	(.L_2527 - .L_2526)
.L_2526:
        /*008c*/ 	.word	0x00000000
        /*0090*/ 	.short	0x0004
        /*0092*/ 	.short	0x0c00
        /*0094*/ 	.byte	0x00, 0xf5, 0x21, 0x00


	//----- nvinfo : EIATTR_KPARAM_INFO
	.align		4
.L_2527:
        /*0098*/ 	.byte	0x04, 0x17
        /*009a*/ 	.short	(.L_2529 - .L_2528)
.L_2528:
        /*009c*/ 	.word	0x00000000
        /*00a0*/ 	.short	0x0003
        /*00a2*/ 	.short	0x0bf8
        /*00a4*/ 	.byte	0x00, 0xf0, 0x05, 0x00


	//----- nvinfo : EIATTR_KPARAM_INFO
	.align		4
.L_2529:
        /*00a8*/ 	.byte	0x04, 0x17
        /*00aa*/ 	.short	(.L_2531 - .L_2530)
.L_2530:
        /*00ac*/ 	.word	0x00000000
        /*00b0*/ 	.short	0x0002
        /*00b2*/ 	.short	0x0010
        /*00b4*/ 	.byte	0x00, 0xf0, 0xa1, 0x2f


	//----- nvinfo : EIATTR_KPARAM_INFO
	.align		4
.L_2531:
        /*00b8*/ 	.byte	0x04, 0x17
        /*00ba*/ 	.short	(.L_2533 - .L_2532)
.L_2532:
        /*00bc*/ 	.word	0x00000000
        /*00c0*/ 	.short	0x0001
        /*00c2*/ 	.short	0x0008
        /*00c4*/ 	.byte	0x00, 0xf5, 0x21, 0x00


	//----- nvinfo : EIATTR_KPARAM_INFO
	.align		4
.L_2533:
        /*00c8*/ 	.byte	0x04, 0x17
        /*00ca*/ 	.short	(.L_2535 - .L_2534)
.L_2534:
        /*00cc*/ 	.word	0x00000000
        /*00d0*/ 	.short	0x0000
        /*00d2*/ 	.short	0x0000
        /*00d4*/ 	.byte	0x00, 0xf0, 0x21, 0x00


	//----- nvinfo : EIATTR_SPARSE_MMA_MASK
	.align		4
.L_2535:
        /*00d8*/ 	.byte	0x03, 0x50
        /*00da*/ 	.short	0x0000


	//----- nvinfo : EIATTR_MAXREG_COUNT
	.align		4
        /*00dc*/ 	.byte	0x03, 0x1b
        /*00de*/ 	.short	0x00ff


	//----- nvinfo : EIATTR_MERCURY_ISA_VERSION
	.align		4
        /*00e0*/ 	.byte	0x03, 0x5f
        /*00e2*/ 	.short	0x0101


	//----- nvinfo : EIATTR_VRC_CTA_INIT_COUNT
	.align		4
        /*00e4*/ 	.byte	0x02, 0x4a
	.zero		1
	.zero		1


	//----- nvinfo : EIATTR_EXIT_INSTR_OFFSETS
	.align		4
        /*00e8*/ 	.byte	0x04, 0x1c
        /*00ea*/ 	.short	(.L_2537 - .L_2536)


	//   ....[0]....
.L_2536:
        /*00ec*/ 	.word	0x000002d0


	//   ....[1]....
        /*00f0*/ 	.word	0x00000e00


	//   ....[2]....
        /*00f4*/ 	.word	0x00001c00


	//----- nvinfo : EIATTR_CRS_STACK_SIZE
	.align		4
.L_2537:
        /*00f8*/ 	.byte	0x04, 0x1e
        /*00fa*/ 	.short	(.L_2539 - .L_2538)
.L_2538:
        /*00fc*/ 	.word	0x00000000


	//----- nvinfo : EIATTR_CBANK_PARAM_SIZE
	.align		4
.L_2539:
        /*0100*/ 	.byte	0x03, 0x19
        /*0102*/ 	.short	0x0c28


	//----- nvinfo : EIATTR_PARAM_CBANK
	.align		4
        /*0104*/ 	.byte	0x04, 0x0a
        /*0106*/ 	.short	(.L_2541 - .L_2540)
	.align		4
.L_2540:
        /*0108*/ 	.word	index@(.nv.constant0._Z25multi_tensor_apply_kernelI18TensorListMetadataILi5EE15DistAdamFunctorIffN3c108BFloat16EEJPfffffff10adamMode_tfEEvlPViT_T0_DpT1_)
        /*010c*/ 	.short	0x0380
        /*010e*/ 	.short	0x0c28


	//----- nvinfo : EIATTR_SW_WAR
	.align		4
.L_2541:
        /*0110*/ 	.byte	0x04, 0x36
        /*0112*/ 	.short	(.L_2543 - .L_2542)
.L_2542:
        /*0114*/ 	.word	0x00000008
.L_2543:


//--------------------- .nv.info._Z25multi_tensor_apply_kernelI18TensorListMetadataILi5EE15DistAdamFunctorIffN3c104HalfEEJPfffffff10adamMode_tfEEvlPViT_T0_DpT1_ --------------------------
	.section	.nv.info._Z25multi_tensor_apply_kernelI18TensorListMetadataILi5EE15DistAdamFunctorIffN3c104HalfEEJPfffffff10adamMode_tfEEvlPViT_T0_DpT1_,"",@"SHT_CUDA_INFO"
	.sectionflags	@""
	.align	4


	//----- nvinfo : EIATTR_CUDA_API_VERSION
	.align		4
        /*0000*/ 	.byte	0x04, 0x37
        /*0002*/ 	.short	(.L_2545 - .L_2544)
.L_2544:
        /*0004*/ 	.word	0x00000082


	//----- nvinfo : EIATTR_KPARAM_INFO
	.align		4
.L_2545:
        /*0008*/ 	.byte	0x04, 0x17
        /*000a*/ 	.short	(.L_2547 - .L_2546)
.L_2546:
        /*000c*/ 	.word	0x00000000
        /*0010*/ 	.short	0x000c
        /*0012*/ 	.short	0x0c24
        /*0014*/ 	.byte	0x00, 0xf0, 0x11, 0x00


	//----- nvinfo : EIATTR_KPARAM_INFO
	.align		4
.L_2547:
        /*0018*/ 	.byte	0x04, 0x17
        /*001a*/ 	.short	(.L_2549 - .L_2548)
.L_2548:
        /*001c*/ 	.word	0x00000000
        /*0020*/ 	.short	0x000b
        /*0022*/ 	.short	0x0c20
        /*0024*/ 	.byte	0x00, 0xf0, 0x11, 0x00


	//----- nvinfo : EIATTR_KPARAM_INFO
	.align		4
.L_2549:
        /*0028*/ 	.byte	0x04, 0x17
        /*002a*/ 	.short	(.L_2551 - .L_2550)
.L_2550:
        /*002c*/ 	.word	0x00000000
        /*0030*/ 	.short	0x000a
        /*0032*/ 	.short	0x0c1c
        /*0034*/ 	.byte	0x00, 0xf0, 0x11, 0x00


	//----- nvinfo : EIATTR_KPARAM_INFO
	.align		4
.L_2551:
        /*0038*/ 	.byte	0x04, 0x17
        /*003a*/ 	.short	(.L_2553 - .L_2552)
.L_2552:
        /*003c*/ 	.word	0x00000000
        /*0040*/ 	.short	0x0009
        /*0042*/ 	.short	0x0c18
        /*0044*/ 	.byte	0x00, 0xf0, 0x11, 0x00


	//----- nvinfo : EIATTR_KPARAM_INFO
	.align		4
.L_2553:
        /*0048*/ 	.byte	0x04, 0x17
        /*004a*/ 	.short	(.L_2555 - .L_2554)
.L_2554:
        /*004c*/ 	.word	0x00000000
        /*0050*/ 	.short	0x0008
        /*0052*/ 	.short	0x0c14
        /*0054*/ 	.byte	0x00, 0xf0, 0x11, 0x00


	//----- nvinfo : EIATTR_KPARAM_INFO
	.align		4
.L_2555:
        /*0058*/ 	.byte	0x04, 0x17
        /*005a*/ 	.short	(.L_2557 - .L_2556)
.L_2556:
        /*005c*/ 	.word	0x00000000
        /*0060*/ 	.short	0x0007
        /*0062*/ 	.short	0x0c10
        /*0064*/ 	.byte	0x00, 0xf0, 0x11, 0x00


	//----- nvinfo : EIATTR_KPARAM_INFO
	.align		4
.L_2557:
        /*0068*/ 	.byte	0x04, 0x17
        /*006a*/ 	.short	(.L_2559 - .L_2558)
.L_2558:
        /*006c*/ 	.word	0x00000000
        /*0070*/ 	.short	0x0006
        /*0072*/ 	.short	0x0c0c
        /*0074*/ 	.byte	0x00, 0xf0, 0x11, 0x00


	//----- nvinfo : EIATTR_KPARAM_INFO
	.align		4
.L_2559:
        /*0078*/ 	.byte	0x04, 0x17
        /*007a*/ 	.short	(.L_2561 - .L_2560)
.L_2560:
        /*007c*/ 	.word	0x00000000
        /*0080*/ 	.short	0x0005
        /*0082*/ 	.short	0x0c08
        /*0084*/ 	.byte	0x00, 0xf0, 0x11, 0x00


	//----- nvinfo : EIATTR_KPARAM_INFO
	.align		4
.L_2561:
        /*0088*/ 	.byte	0x04, 0x17
        /*008a*/ 	.short	(.L_2563 - .L_2562)
.L_2562:
        /*008c*/ 	.word	0x00000000
        /*0090*/ 	.short	0x0004
        /*0092*/ 	.short	0x0c00
        /*0094*/ 	.byte	0x00, 0xf5, 0x21, 0x00


	//----- nvinfo : EIATTR_KPARAM_INFO
	.align		4
.L_2563:
        /*0098*/ 	.byte	0x04, 0x17
        /*009a*/ 	.short	(.L_2565 - .L_2564)
.L_2564:
        /*009c*/ 	.word	0x00000000
        /*00a0*/ 	.short	0x0003
        /*00a2*/ 	.short	0x0bf8
        /*00a4*/ 	.byte	0x00, 0xf0, 0x05, 0x00


	//----- nvinfo : EIATTR_KPARAM_INFO
	.align		4
.L_2565:
        /*00a8*/ 	.byte	0x04, 0x17
        /*00aa*/ 	.short	(.L_2567 - .L_2566)
.L_2566:
        /*00ac*/ 	.word	0x00000000
        /*00b0*/ 	.short	0x0002
        /*00b2*/ 	.short	0x0010
        /*00b4*/ 	.byte	0x00, 0xf0, 0xa1, 0x2f


	//----- nvinfo : EIATTR_KPARAM_INFO
	.align		4
.L_2567:
        /*00b8*/ 	.byte	0x04, 0x17
        /*00ba*/ 	.short	(.L_2569 - .L_2568)
.L_2568:
        /*00bc*/ 	.word	0x00000000
        /*00c0*/ 	.short	0x0001
        /*00c2*/ 	.short	0x0008
        /*00c4*/ 	.byte	0x00, 0xf5, 0x21, 0x00


	//----- nvinfo : EIATTR_KPARAM_INFO
	.align		4
.L_2569:
        /*00c8*/ 	.byte	0x04, 0x17
        /*00ca*/ 	.short	(.L_2571 - .L_2570)
.L_2570:
        /*00cc*/ 	.word	0x00000000
        /*00d0*/ 	.short	0x0000
        /*00d2*/ 	.short	0x0000
        /*00d4*/ 	.byte	0x00, 0xf0, 0x21, 0x00


	//----- nvinfo : EIATTR_SPARSE_MMA_MASK
	.align		4
.L_2571:
        /*00d8*/ 	.byte	0x03, 0x50
        /*00da*/ 	.short	0x0000


	//----- nvinfo : EIATTR_MAXREG_COUNT
	.align		4
        /*00dc*/ 	.byte	0x03, 0x1b
        /*00de*/ 	.short	0x00ff


	//----- nvinfo : EIATTR_MERCURY_ISA_VERSION
	.align		4
        /*00e0*/ 	.byte	0x03, 0x5f
        /*00e2*/ 	.short	0x0101


	//----- nvinfo : EIATTR_VRC_CTA_INIT_COUNT
	.align		4
        /*00e4*/ 	.byte	0x02, 0x4a
	.zero		1
	.zero		1


	//----- nvinfo : EIATTR_EXIT_INSTR_OFFSETS
	.align		4
        /*00e8*/ 	.byte	0x04, 0x1c
        /*00ea*/ 	.short	(.L_2573 - .L_2572)


	//   ....[0]....
.L_2572:
        /*00ec*/ 	.word	0x000002d0


	//   ....[1]....
        /*00f0*/ 	.word	0x00000e00


	//   ....[2]....
        /*00f4*/ 	.word	0x00001c00


	//----- nvinfo : EIATTR_CRS_STACK_SIZE
	.align		4
.L_2573:
        /*00f8*/ 	.byte	0x04, 0x1e
        /*00fa*/ 	.short	(.L_2575 - .L_2574)
.L_2574:
        /*00fc*/ 	.word	0x00000000


	//----- nvinfo : EIATTR_CBANK_PARAM_SIZE
	.align		4
.L_2575:
        /*0100*/ 	.byte	0x03, 0x19
        /*0102*/ 	.short	0x0c28


	//----- nvinfo : EIATTR_PARAM_CBANK
	.align		4
        /*0104*/ 	.byte	0x04, 0x0a
        /*0106*/ 	.short	(.L_2577 - .L_2576)
	.align		4
.L_2576:
        /*0108*/ 	.word	index@(.nv.constant0._Z25multi_tensor_apply_kernelI18TensorListMetadataILi5EE15DistAdamFunctorIffN3c104HalfEEJPfffffff10adamMode_tfEEvlPViT_T0_DpT1_)
        /*010c*/ 	.short	0x0380
        /*010e*/ 	.short	0x0c28


	//----- nvinfo : EIATTR_SW_WAR
	.align		4
.L_2577:
        /*0110*/ 	.byte	0x04, 0x36
        /*0112*/ 	.short	(.L_2579 - .L_2578)
.L_2578:
        /*0114*/ 	.word	0x00000008
.L_2579:


//--------------------- .nv.info._Z25multi_tensor_apply_kernelI18TensorListMetadataILi5EE15DistAdamFunctorIfffEJPfffffff10adamMode_tfEEvlPViT_T0_DpT1_ --------------------------
	.section	.nv.info._Z25multi_tensor_apply_kernelI18TensorListMetadataILi5EE15DistAdamFunctorIfffEJPfffffff10adamMode_tfEEvlPViT_T0_DpT1_,"",@"SHT_CUDA_INFO"
	.sectionflags	@""
	.align	4


	//----- nvinfo : EIATTR_CUDA_API_VERSION
	.align		4
        /*0000*/ 	.byte	0x04, 0x37
        /*0002*/ 	.short	(.L_2581 - .L_2580)
.L_2580:
        /*0004*/ 	.word	0x00000082


	//----- nvinfo : EIATTR_KPARAM_INFO
	.align		4
.L_2581:
        /*0008*/ 	.byte	0x04, 0x17
        /*000a*/ 	.short	(.L_2583 - .L_2582)
.L_2582:
        /*000c*/ 	.word	0x00000000
        /*0010*/ 	.short	0x000c
        /*0012*/ 	.short	0x0c24
        /*0014*/ 	.byte	0x00, 0xf0, 0x11, 0x00


	//----- nvinfo : EIATTR_KPARAM_INFO
	.align		4
.L_2583:
        /*0018*/ 	.byte	0x04, 0x17
        /*001a*/ 	.short	(.L_2585 - .L_2584)
.L_2584:
        /*001c*/ 	.word	0x00000000
        /*0020*/ 	.short	0x000b
        /*0022*/ 	.short	0x0c20
        /*0024*/ 	.byte	0x00, 0xf0, 0x11, 0x00


	//----- nvinfo : EIATTR_KPARAM_INFO
	.align		4
.L_2585:
        /*0028*/ 	.byte	0x04, 0x17
        /*002a*/ 	.short	(.L_2587 - .L_2586)
.L_2586:
        /*002c*/ 	.word	0x00000000
        /*0030*/ 	.short	0x000a
        /*0032*/ 	.short	0x0c1c
        /*0034*/ 	.byte	0x00, 0xf0, 0x11, 0x00


	//----- nvinfo : EIATTR_KPARAM_INFO
	.align		4
.L_2587:
        /*0038*/ 	.byte	0x04, 0x17
        /*003a*/ 	.short	(.L_2589 - .L_2588)
.L_2588:
        /*003c*/ 	.word	0x00000000
        /*0040*/ 	.short	0x0009
        /*0042*/ 	.short	0x0c18
        /*0044*/ 	.byte	0x00, 0xf0, 0x11, 0x00


	//----- nvinfo : EIATTR_KPARAM_INFO
	.align		4
.L_2589:
        /*0048*/ 	.byte	0x04, 0x17
        /*004a*/ 	.short	(.L_2591 - .L_2590)
.L_2590:
        /*004c*/ 	.word	0x00000000
        /*0050*/ 	.short	0x0008
        /*0052*/ 	.short	0x0c14
        /*0054*/ 	.byte	0x00, 0xf0, 0x11, 0x00


	//----- nvinfo : EIATTR_KPARAM_INFO
	.align		4
.L_2591:
        /*0058*/ 	.byte	0x04, 0x17
        /*005a*/ 	.short	(.L_2593 - .L_2592)
.L_2592:
        /*005c*/ 	.word	0x00000000
        /*0060*/ 	.short	0x0007
        /*0062*/ 	.short	0x0c10
        /*0064*/ 	.byte	0x00, 0xf0, 0x11, 0x00


	//----- nvinfo : EIATTR_KPARAM_INFO
	.align		4
.L_2593:
        /*0068*/ 	.byte	0x04, 0x17
        /*006a*/ 	.short	(.L_2595 - .L_2594)
.L_2594:
        /*006c*/ 	.word	0x00000000
        /*0070*/ 	.short	0x0006
        /*0072*/ 	.short	0x0c0c
        /*0074*/ 	.byte	0x00, 0xf0, 0x11, 0x00


	//----- nvinfo : EIATTR_KPARAM_INFO
	.align		4
.L_2595:
        /*0078*/ 	.byte	0x04, 0x17
        /*007a*/ 	.short	(.L_2597 - .L_2596)
.L_2596:
        /*007c*/ 	.word	0x00000000
        /*0080*/ 	.short	0x0005
        /*0082*/ 	.short	0x0c08
        /*0084*/ 	.byte	0x00, 0xf0, 0x11, 0x00


	//----- nvinfo : EIATTR_KPARAM_INFO
	.align		4
.L_2597:
        /*0088*/ 	.byte	0x04, 0x17
        /*008a*/ 	.short	(.L_2599 - .L_2598)
.L_2598:
        /*008c*/ 	.word	0x00000000
        /*0090*/ 	.short	0x0004
        /*0092*/ 	.short	0x0c00
        /*0094*/ 	.byte	0x00, 0xf5, 0x21, 0x00


	//----- nvinfo : EIATTR_KPARAM_INFO
	.align		4
.L_2599:
        /*0098*/ 	.byte	0x04, 0x17
        /*009a*/ 	.short	(.L_2601 - .L_2600)
.L_2600:
        /*009c*/ 	.word	0x00000000
        /*00a0*/ 	.short	0x0003
        /*00a2*/ 	.short	0x0bf8
        /*00a4*/ 	.byte	0x00, 0xf0, 0x05, 0x00


	//----- nvinfo : EIATTR_KPARAM_INFO
	.align		4
.L_2601:
        /*00a8*/ 	.byte	0x04, 0x17
        /*00aa*/ 	.short	(.L_2603 - .L_2602)
.L_2602:
        /*00ac*/ 	.word	0x00000000
        /*00b0*/ 	.short	0x0002
        /*00b2*/ 	.short	0x0010
        /*00b4*/ 	.byte	0x00, 0xf0, 0xa1, 0x2f


	//----- nvinfo : EIATTR_KPARAM_INFO
	.align		4
.L_2603:
        /*00b8*/ 	.byte	0x04, 0x17
        /*00ba*/ 	.short	(.L_2605 - .L_2604)
.L_2604:
        /*00bc*/ 	.word	0x00000000
        /*00c0*/ 	.short	0x0001
        /*00c2*/ 	.short	0x0008
        /*00c4*/ 	.byte	0x00, 0xf5, 0x21, 0x00


	//----- nvinfo : EIATTR_KPARAM_INFO
	.align		4
.L_2605:
        /*00c8*/ 	.byte	0x04, 0x17
        /*00ca*/ 	.short	(.L_2607 - .L_2606)
.L_2606:
        /*00cc*/ 	.word	0x00000000
        /*00d0*/ 	.short	0x0000
        /*00d2*/ 	.short	0x0000
        /*00d4*/ 	.byte	0x00, 0xf0, 0x21, 0x00


	//----- nvinfo : EIATTR_SPARSE_MMA_MASK
	.align		4
.L_2607:
        /*00d8*/ 	.byte	0x03, 0x50
        /*00da*/ 	.short	0x0000


	//----- nvinfo : EIATTR_MAXREG_COUNT
	.align		4
        /*00dc*/ 	.byte	0x03, 0x1b
        /*00de*/ 	.short	0x00ff


	//----- nvinfo : EIATTR_MERCURY_ISA_VERSION
	.align		4
        /*00e0*/ 	.byte	0x03, 0x5f
        /*00e2*/ 	.short	0x0101


	//----- nvinfo : EIATTR_VRC_CTA_INIT_COUNT
	.align		4
        /*00e4*/ 	.byte	0x02, 0x4a
	.zero		1
	.zero		1


	//----- nvinfo : EIATTR_EXIT_INSTR_OFFSETS
	.align		4
        /*00e8*/ 	.byte	0x04, 0x1c
        /*00ea*/ 	.short	(.L_2609 - .L_2608)


	//   ....[0]....
.L_2608:
        /*00ec*/ 	.word	0x000002d0


	//   ....[1]....
        /*00f0*/ 	.word	0x00000dc0


	//   ....[2]....
        /*00f4*/ 	.word	0x00001af0


	//----- nvinfo : EIATTR_CRS_STACK_SIZE
	.align		4
.L_2609:
        /*00f8*/ 	.byte	0x04, 0x1e
        /*00fa*/ 	.short	(.L_2611 - .L_2610)
.L_2610:
        /*00fc*/ 	.word	0x00000000


	//----- nvinfo : EIATTR_CBANK_PARAM_SIZE
	.align		4
.L_2611:
        /*0100*/ 	.byte	0x03, 0x19
        /*0102*/ 	.short	0x0c28


	//----- nvinfo : EIATTR_PARAM_CBANK
	.align		4
        /*0104*/ 	.byte	0x04, 0x0a
        /*0106*/ 	.short	(.L_2613 - .L_2612)
	.align		4
.L_2612:
        /*0108*/ 	.word	index@(.nv.constant0._Z25multi_tensor_apply_kernelI18TensorListMetadataILi5EE15DistAdamFunctorIfffEJPfffffff10adamMode_tfEEvlPViT_T0_DpT1_)
        /*010c*/ 	.short	0x0380
        /*010e*/ 	.short	0x0c28


	//----- nvinfo : EIATTR_SW_WAR
	.align		4
.L_2613:
        /*0110*/ 	.byte	0x04, 0x36
        /*0112*/ 	.short	(.L_2615 - .L_2614)
.L_2614:
        /*0114*/ 	.word	0x00000008
.L_2615:


//--------------------- .nv.callgraph             --------------------------
	.section	.nv.callgraph,"",@"SHT_CUDA_CALLGRAPH"
	.align	4
	.sectionentsize	8
	.align		4
        /*0000*/ 	.word	0x00000000
	.align		4
        /*0004*/ 	.word	0xffffffff
	.align		4
        /*0008*/ 	.word	index@(_Z25multi_tensor_apply_kernelI18TensorListMetadataILi5EE25DistAdamCapturableFunctorIN3c108BFloat16ES4_S4_EJPfffPiifS6_10adamMode_tfEEvlPViT_T0_DpT1_)
	.align		4
        /*000c*/ 	.word	index@(__assertfail)
	.align		4
        /*0010*/ 	.word	index@(_Z25multi_tensor_apply_kernelI18TensorListMetadataILi5EE25DistAdamCapturableFunctorIN3c108BFloat16ES4_NS3_4HalfEEJPfffPiifS7_10adamMode_tfEEvlPViT_T0_DpT1_)
	.align		4
        /*0014*/ 	.word	index@(__assertfail)
	.align		4
        /*0018*/ 	.word	index@(_Z25multi_tensor_apply_kernelI18TensorListMetadataILi5EE25DistAdamCapturableFunctorIN3c108BFloat16ES4_fEJPfffPiifS6_10adamMode_tfEEvlPViT_T0_DpT1_)
	.align		4
        /*001c*/ 	.word	index@(__assertfail)
	.align		4
        /*0020*/ 	.word	index@(_Z25multi_tensor_apply_kernelI18TensorListMetadataILi5EE25DistAdamCapturableFunctorIN3c108BFloat16ENS3_4HalfES4_EJPfffPiifS7_10adamMode_tfEEvlPViT_T0_DpT1_)
	.align		4
        /*0024*/ 	.word	index@(__assertfail)
	.align		4
        /*0028*/ 	.word	index@(_Z25multi_tensor_apply_kernelI18TensorListMetadataILi5EE25DistAdamCapturableFunctorIN3c108BFloat16ENS3_4HalfES5_EJPfffPiifS7_10adamMode_tfEEvlPViT_T0_DpT1_)
	.align		4
        /*002c*/ 	.word	index@(__assertfail)
	.align		4
        /*0030*/ 	.word	index@(_Z25multi_tensor_apply_kernelI18TensorListMetadataILi5EE25DistAdamCapturableFunctorIN3c108BFloat16ENS3_4HalfEfEJPfffPiifS7_10adamMode_tfEEvlPViT_T0_DpT1_)
	.align		4
        /*0034*/ 	.word	index@(__assertfail)
	.align		4
        /*0038*/ 	.word	index@(_Z25multi_tensor_apply_kernelI18TensorListMetadataILi5EE25DistAdamCapturableFunctorIN3c108BFloat16EfS4_EJPfffPiifS6_10adamMode_tfEEvlPViT_T0_DpT1_)
	.align		4
        /*003c*/ 	.word	index@(__assertfail)
	.align		4
        /*0040*/ 	.word	index@(_Z25multi_tensor_apply_kernelI18TensorListMetadataILi5EE25DistAdamCapturableFunctorIN3c108BFloat16EfNS3_4HalfEEJPfffPiifS7_10adamMode_tfEEvlPViT_T0_DpT1_)
	.align		4
        /*0044*/ 	.word	index@(__assertfail)
	.align		4
        /*0048*/ 	.word	index@(_Z25multi_tensor_apply_kernelI18TensorListMetadataILi5EE25DistAdamCapturableFunctorIN3c108BFloat16EffEJPfffPiifS6_10adamMode_tfEEvlPViT_T0_DpT1_)
	.align		4
        /*004c*/ 	.word	index@(__assertfail)
	.align		4
        /*0050*/ 	.word	index@(_Z25multi_tensor_apply_kernelI18TensorListMetadataILi5EE25DistAdamCapturableFunctorIN3c104HalfENS3_8BFloat16ES5_EJPfffPiifS7_10adamMode_tfEEvlPViT_T0_DpT1_)
	.align		4
        /*0054*/ 	.word	index@(__assertfail)
	.align		4
        /*0058*/ 	.word	index@(_Z25multi_tensor_apply_kernelI18TensorListMetadataILi5EE25DistAdamCapturableFunctorIN3c104HalfENS3_8BFloat16ES4_EJPfffPiifS7_10adamMode_tfEEvlPViT_T0_DpT1_)
	.align		4
        /*005c*/ 	.word	index@(__assertfail)
	.align		4
        /*0060*/ 	.word	index@(_Z25multi_tensor_apply_kernelI18TensorListMetadataILi5EE25DistAdamCapturableFunctorIN3c104HalfENS3_8BFloat16EfEJPfffPiifS7_10adamMode_tfEEvlPViT_T0_DpT1_)
	.align		4
        /*0064*/ 	.word	index@(__assertfail)
	.align		4
        /*0068*/ 	.word	index@(_Z25multi_tensor_apply_kernelI18TensorListMetadataILi5EE25DistAdamCapturableFunctorIN3c104HalfES4_NS3_8BFloat16EEJPfffPiifS7_10adamMode_tfEEvlPViT_T0_DpT1_)
	.align		4
        /*006c*/ 	.word	index@(__assertfail)
	.align		4
        /*0070*/ 	.word	index@(_Z25multi_tensor_apply_kernelI18TensorListMetadataILi5EE25DistAdamCapturableFunctorIN3c104HalfES4_S4_EJPfffPiifS6_10adamMode_tfEEvlPViT_T0_DpT1_)
	.align		4
        /*0074*/ 	.word	index@(__assertfail)
	.align		4
        /*0078*/ 	.word	index@(_Z25multi_tensor_apply_kernelI18TensorListMetadataILi5EE25DistAdamCapturableFunctorIN3c104HalfES4_fEJPfffPiifS6_10adamMode_tfEEvlPViT_T0_DpT1_)
	.align		4
        /*007c*/ 	.word	index@(__assertfail)
	.align		4
        /*0080*/ 	.word	index@(_Z25multi_tensor_apply_kernelI18TensorListMetadataILi5EE25DistAdamCapturableFunctorIN3c104HalfEfNS3_8BFloat16EEJPfffPiifS7_10adamMode_tfEEvlPViT_T0_DpT1_)
	.align		4
        /*0084*/ 	.word	index@(__assertfail)
	.align		4
        /*0088*/ 	.word	index@(_Z25multi_tensor_apply_kernelI18TensorListMetadataILi5EE25DistAdamCapturableFunctorIN3c104HalfEfS4_EJPfffPiifS6_10adamMode_tfEEvlPViT_T0_DpT1_)
	.align		4
        /*008c*/ 	.word	index@(__assertfail)
	.align		4
        /*0090*/ 	.word	index@(_Z25multi_tensor_apply_kernelI18TensorListMetadataILi5EE25DistAdamCapturableFunctorIN3c104HalfEffEJPfffPiifS6_10adamMode_tfEEvlPViT_T0_DpT1_)
	.align		4
        /*0094*/ 	.word	index@(__assertfail)
	.align		4
        /*0098*/ 	.word	index@(_Z25multi_tensor_apply_kernelI18TensorListMetadataILi5EE25DistAdamCapturableFunctorIfN3c108BFloat16ES4_EJPfffPiifS6_10adamMode_tfEEvlPViT_T0_DpT1_)
	.align		4
        /*009c*/ 	.word	index@(__assertfail)
	.align		4
        /*00a0*/ 	.word	index@(_Z25multi_tensor_apply_kernelI18TensorListMetadataILi5EE25DistAdamCapturableFunctorIfN3c108BFloat16ENS3_4HalfEEJPfffPiifS7_10adamMode_tfEEvlPViT_T0_DpT1_)
	.align		4
        /*00a4*/ 	.word	index@(__assertfail)
	.align		4
        /*00a8*/ 	.word	index@(_Z25multi_tensor_apply_kernelI18TensorListMetadataILi5EE25DistAdamCapturableFunctorIfN3c108BFloat16EfEJPfffPiifS6_10adamMode_tfEEvlPViT_T0_DpT1_)
	.align		4
        /*00ac*/ 	.word	index@(__assertfail)
	.align		4
        /*00b0*/ 	.word	index@(_Z25multi_tensor_apply_kernelI18TensorListMetadataILi5EE25DistAdamCapturableFunctorIfN3c104HalfENS3_8BFloat16EEJPfffPiifS7_10adamMode_tfEEvlPViT_T0_DpT1_)
	.align		4
        /*00b4*/ 	.word	index@(__assertfail)
	.align		4
        /*00b8*/ 	.word	index@(_Z25multi_tensor_apply_kernelI18TensorListMetadataILi5EE25DistAdamCapturableFunctorIfN3c104HalfES4_EJPfffPiifS6_10adamMode_tfEEvlPViT_T0_DpT1_)
	.align		4
        /*00bc*/ 	.word	index@(__assertfail)
	.align		4
        /*00c0*/ 	.word	index@(_Z25multi_tensor_apply_kernelI18TensorListMetadataILi5EE25DistAdamCapturableFunctorIfN3c104HalfEfEJPfffPiifS6_10adamMode_tfEEvlPViT_T0_DpT1_)
	.align		4
        /*00c4*/ 	.word	index@(__assertfail)
	.align		4
        /*00c8*/ 	.word	index@(_Z25multi_tensor_apply_kernelI18TensorListMetadataILi5EE25DistAdamCapturableFunctorIffN3c108BFloat16EEJPfffPiifS6_10adamMode_tfEEvlPViT_T0_DpT1_)
	.align		4
        /*00cc*/ 	.word	index@(__assertfail)
	.align		4
        /*00d0*/ 	.word	index@(_Z25multi_tensor_apply_kernelI18TensorListMetadataILi5EE25DistAdamCapturableFunctorIffN3c104HalfEEJPfffPiifS6_10adamMode_tfEEvlPViT_T0_DpT1_)
	.align		4
        /*00d4*/ 	.word	index@(__assertfail)
	.align		4
        /*00d8*/ 	.word	index@(_Z25multi_tensor_apply_kernelI18TensorListMetadataILi5EE25DistAdamCapturableFunctorIfffEJPfffPiifS4_10adamMode_tfEEvlPViT_T0_DpT1_)
	.align		4
        /*00dc*/ 	.word	index@(__assertfail)
	.align		4
        /*00e0*/ 	.word	0x00000000
	.align		4
        /*00e4*/ 	.word	0xfffffffe
	.align		4
        /*00e8*/ 	.word	0x00000000
	.align		4
        /*00ec*/ 	.word	0xfffffffd
	.align		4
        /*00f0*/ 	.word	0x00000000
	.align		4
        /*00f4*/ 	.word	0xfffffffc


//--------------------- .nv.constant4             --------------------------
	.section	.nv.constant4,"a",@progbits
	.align	8
	.align		8
.nv.constant4:
        /*0000*/ 	.dword	__unnamed_1
	.align		8
        /*0008*/ 	.dword	__unnamed_2
	.align		8
        /*0010*/ 	.dword	__unnamed_3
	.align		8
        /*0018*/ 	.dword	__unnamed_4
	.align		8
        /*0020*/ 	.dword	__unnamed_5
	.align		8
        /*0028*/ 	.dword	__unnamed_6
	.align		8
        /*0030*/ 	.dword	__unnamed_7
	.align		8
        /*0038*/ 	.dword	__unnamed_8
	.align		8
        /*0040*/ 	.dword	__unnamed_9
	.align		8
        /*0048*/ 	.dword	__unnamed_10
	.align		8
        /*0050*/ 	.dword	__unnamed_11
	.align		8
        /*0058*/ 	.dword	__unnamed_12
	.align		8
        /*0060*/ 	.dword	__unnamed_13
	.align		8
        /*0068*/ 	.dword	__unnamed_14
	.align		8
        /*0070*/ 	.dword	__unnamed_15
	.align		8
        /*0078*/ 	.dword	__unnamed_16
	.align		8
        /*0080*/ 	.dword	__unnamed_17
	.align		8
        /*0088*/ 	.dword	__unnamed_18
	.align		8
        /*0090*/ 	.dword	__unnamed_19
	.align		8
        /*0098*/ 	.dword	__unnamed_20
	.align		8
        /*00a0*/ 	.dword	__unnamed_21
	.align		8
        /*00a8*/ 	.dword	__unnamed_22
	.align		8
        /*00b0*/ 	.dword	__unnamed_23
	.align		8
        /*00b8*/ 	.dword	__unnamed_24
	.align		8
        /*00c0*/ 	.dword	__unnamed_25
	.align		8
        /*00c8*/ 	.dword	__unnamed_26
	.align		8
        /*00d0*/ 	.dword	__unnamed_27
	.align		8
        /*00d8*/ 	.dword	_ZN66_INTERNAL_27c7bd1e_35_multi_tensor_distopt_adam_kernel_cu_15fd16b94cuda3std3__45__cpo5beginE
	.align		8
        /*00e0*/ 	.dword	_ZN66_INTERNAL_27c7bd1e_35_multi_tensor_distopt_adam_kernel_cu_15fd16b94cuda3std3__45__cpo3endE
	.align		8
        /*00e8*/ 	.dword	_ZN66_INTERNAL_27c7bd1e_35_multi_tensor_distopt_adam_kernel_cu_15fd16b94cuda3std3__45__cpo6cbeginE
	.align		8
        /*00f0*/ 	.dword	_ZN66_INTERNAL_27c7bd1e_35_multi_tensor_distopt_adam_kernel_cu_15fd16b94cuda3std3__45__cpo4cendE
	.align		8
        /*00f8*/ 	.dword	_ZN66_INTERNAL_27c7bd1e_35_multi_tensor_distopt_adam_kernel_cu_15fd16b94cuda3std3__45__cpo6rbeginE
	.align		8
        /*0100*/ 	.dword	_ZN66_INTERNAL_27c7bd1e_35_multi_tensor_distopt_adam_kernel_cu_15fd16b94cuda3std3__45__cpo4rendE
	.align		8
        /*0108*/ 	.dword	_ZN66_INTERNAL_27c7bd1e_35_multi_tensor_distopt_adam_kernel_cu_15fd16b94cuda3std3__45__cpo7crbeginE
	.align		8
        /*0110*/ 	.dword	_ZN66_INTERNAL_27c7bd1e_35_multi_tensor_distopt_adam_kernel_cu_15fd16b94cuda3std3__45__cpo5crendE
	.align		8
        /*0118*/ 	.dword	_ZN66_INTERNAL_27c7bd1e_35_multi_tensor_distopt_adam_kernel_cu_15fd16b94cuda3std3__468_GLOBAL__N__27c7bd1e_35_multi_tensor_distopt_adam_kernel_cu_15fd16b96ignoreE
	.align		8
        /*0120*/ 	.dword	_ZN66_INTERNAL_27c7bd1e_35_multi_tensor_distopt_adam_kernel_cu_15fd16b94cuda3std3__419piecewise_constructE
	.align		8
        /*0128*/ 	.dword	_ZN66_INTERNAL_27c7bd1e_35_multi_tensor_distopt_adam_kernel_cu_15fd16b94cuda3std3__48in_placeE
	.align		8
        /*0130*/ 	.dword	_ZN66_INTERNAL_27c7bd1e_35_multi_tensor_distopt_adam_kernel_cu_15fd16b94cuda3std3__420unreachable_sentinelE
	.align		8
        /*0138*/ 	.dword	_ZN66_INTERNAL_27c7bd1e_35_multi_tensor_distopt_adam_kernel_cu_15fd16b94cuda3std6ranges3__45__cpo4swapE
	.align		8
        /*0140*/ 	.dword	_ZN66_INTERNAL_27c7bd1e_35_multi_tensor_distopt_adam_kernel_cu_15fd16b94cuda3std6ranges3__45__cpo9iter_moveE
	.align		8
        /*0148*/ 	.dword	_ZN66_INTERNAL_27c7bd1e_35_multi_tensor_distopt_adam_kernel_cu_15fd16b94cuda3std6ranges3__45__cpo5beginE
	.align		8
        /*0150*/ 	.dword	_ZN66_INTERNAL_27c7bd1e_35_multi_tensor_distopt_adam_kernel_cu_15fd16b94cuda3std6ranges3__45__cpo3endE
	.align		8
        /*0158*/ 	.dword	_ZN66_INTERNAL_27c7bd1e_35_multi_tensor_distopt_adam_kernel_cu_15fd16b94cuda3std6ranges3__45__cpo6cbeginE
	.align		8
        /*0160*/ 	.dword	_ZN66_INTERNAL_27c7bd1e_35_multi_tensor_distopt_adam_kernel_cu_15fd16b94cuda3std6ranges3__45__cpo4cendE
	.align		8
        /*0168*/ 	.dword	_ZN66_INTERNAL_27c7bd1e_35_multi_tensor_distopt_adam_kernel_cu_15fd16b94cuda3std6ranges3__45__cpo7advanceE
	.align		8
        /*0170*/ 	.dword	_ZN66_INTERNAL_27c7bd1e_35_multi_tensor_distopt_adam_kernel_cu_15fd16b94cuda3std6ranges3__45__cpo9iter_swapE
	.align		8
        /*0178*/ 	.dword	_ZN66_INTERNAL_27c7bd1e_35_multi_tensor_distopt_adam_kernel_cu_15fd16b94cuda3std6ranges3__45__cpo4nextE
	.align		8
        /*0180*/ 	.dword	_ZN66_INTERNAL_27c7bd1e_35_multi_tensor_distopt_adam_kernel_cu_15fd16b94cuda3std6ranges3__45__cpo4prevE
	.align		8
        /*0188*/ 	.dword	_ZN66_INTERNAL_27c7bd1e_35_multi_tensor_distopt_adam_kernel_cu_15fd16b94cuda3std6ranges3__45__cpo4dataE
	.align		8
        /*0190*/ 	.dword	_ZN66_INTERNAL_27c7bd1e_35_multi_tensor_distopt_adam_kernel_cu_15fd16b94cuda3std6ranges3__45__cpo5cdataE
	.align		8
        /*0198*/ 	.dword	_ZN66_INTERNAL_27c7bd1e_35_multi_tensor_distopt_adam_kernel_cu_15fd16b94cuda3std6ranges3__45__cpo4sizeE
	.align		8
        /*01a0*/ 	.dword	_ZN66_INTERNAL_27c7bd1e_35_multi_tensor_distopt_adam_kernel_cu_15fd16b94cuda3std6ranges3__45__cpo5ssizeE
	.align		8
        /*01a8*/ 	.dword	_ZN66_INTERNAL_27c7bd1e_35_multi_tensor_distopt_adam_kernel_cu_15fd16b94cuda3std6ranges3__45__cpo8distanceE
	.align		8
        /*01b0*/ 	.dword	_ZN66_INTERNAL_27c7bd1e_35_multi_tensor_distopt_adam_kernel_cu_15fd16b96thrust24THRUST_300001_SM_1030_NS6system6detail10sequential3seqE
	.align		8
        /*01b8*/ 	.dword	$str
	.align		8
        /*01c0*/ 	.dword	$str$1
	.align		8
        /*01c8*/ 	.dword	$str$2
	.align		8
        /*01d0*/ 	.dword	$str$3
	.align		8
        /*01d8*/ 	.dword	$str$4
	.align		8
        /*01e0*/ 	.dword	__assertfail


//--------------------- .text._Z25multi_tensor_apply_kernelI18TensorListMetadataILi6EE34DistAdamWithParamRemaindersFunctorIN3c108BFloat16EEJPfffffff10adamMode_tfEEvlPViT_T0_DpT1_ --------------------------
	.section	.text._Z25multi_tensor_apply_kernelI18TensorListMetadataILi6EE34DistAdamWithParamRemaindersFunctorIN3c108BFloat16EEJPfffffff10adamMode_tfEEvlPViT_T0_DpT1_,"ax",@progbits
	.align	128
        .global         _Z25multi_tensor_apply_kernelI18TensorListMetadataILi6EE34DistAdamWithParamRemaindersFunctorIN3c108BFloat16EEJPfffffff10adamMode_tfEEvlPViT_T0_DpT1_
        .type           _Z25multi_tensor_apply_kernelI18TensorListMetadataILi6EE34DistAdamWithParamRemaindersFunctorIN3c108BFloat16EEJPfffffff10adamMode_tfEEvlPViT_T0_DpT1_,@function
        .size           _Z25multi_tensor_apply_kernelI18TensorListMetadataILi6EE34DistAdamWithParamRemaindersFunctorIN3c108BFloat16EEJPfffffff10adamMode_tfEEvlPViT_T0_DpT1_,(.L_x_1087 - _Z25multi_tensor_apply_kernelI18TensorListMetadataILi6EE34DistAdamWithParamRemaindersFunctorIN3c108BFloat16EEJPfffffff10adamMode_tfEEvlPViT_T0_DpT1_)
        .other          _Z25multi_tensor_apply_kernelI18TensorListMetadataILi6EE34DistAdamWithParamRemaindersFunctorIN3c108BFloat16EEJPfffffff10adamMode_tfEEvlPViT_T0_DpT1_,@"STO_CUDA_ENTRY STV_DEFAULT"
_Z25multi_tensor_apply_kernelI18TensorListMetadataILi6EE34DistAdamWithParamRemaindersFunctorIN3c108BFloat16EEJPfffffff10adamMode_tfEEvlPViT_T0_DpT1_:
.text._Z25multi_tensor_apply_kernelI18TensorListMetadataILi6EE34DistAdamWithParamRemaindersFunctorIN3c108BFloat16EEJPfffffff10adamMode_tfEEvlPViT_T0_DpT1_:
[----:B------:R-:W-:Y:S01]  /*0000*/  LDC R1, c[0x0][0x37c] ;  /* 0x0000df00ff017b82 */ /* 0x000fe20000000800 */
[----:B------:R-:W0:Y:S01]  /*0010*/  S2R R2, SR_CTAID.X ;  /* 0x0000000000027919 */ /* 0x000e220000002500 */
[----:B------:R-:W-:Y:S01]  /*0020*/  HFMA2 R5, -RZ, RZ, 0, 9.5367431640625e-07 ;  /* 0x00000010ff057431 */ /* 0x000fe200000001ff */
[----:B------:R-:W1:Y:S01]  /*0030*/  LDCU UR11, c[0x0][0x380] ;  /* 0x00007000ff0b77ac */ /* 0x000e620008000800 */
[----:B------:R-:W2:Y:S04]  /*0040*/  S2R R6, SR_TID.X ;  /* 0x0000000000067919 */ /* 0x000ea80000002100 */
[----:B0-----:R-:W0:Y:S01]  /*0050*/  LDC.U8 R0, c[0x0][R2+0x8d0] ;  /* 0x0002340002007b82 */ /* 0x001e220000000000 */
[----:B------:R-:W-:Y:S01]  /*0060*/  IADD3 R3, PT, PT, R2, 0x10, RZ ;  /* 0x0000001002037810 */ /* 0x000fe20007ffe0ff */
[----:B--2---:R-:W-:-:S04]  /*0070*/  IMAD.SHL.U32 R6, R6, 0x4, RZ ;  /* 0x0000000406067824 */ /* 0x004fc800078e00ff */
[----:B------:R-:W-:-:S05]  /*0080*/  IMAD R3, R2, 0x3, R3 ;  /* 0x0000000302037824 */ /* 0x000fca00078e0203 */
[----:B------:R-:W-:Y:S01]  /*0090*/  R2UR UR4, R3 ;  /* 0x00000000030472ca */ /* 0x000fe200000e0000 */
[----:B-1----:R-:W-:Y:S02]  /*00a0*/  IMAD.U32 R3, RZ, RZ, UR11 ;  /* 0x0000000bff037e24 */ /* 0x002fe4000f8e00ff */
[----:B0-----:R-:W-:-:S10]  /*00b0*/  IMAD R0, R0, 0x8, R5 ;  /* 0x0000000800007824 */ /* 0x001fd400078e0205 */
[----:B------:R-:W0:Y:S01]  /*00c0*/  LDCU UR10, c[0x0][UR4+0xa00] ;  /* 0x00014000040a77ac */ /* 0x000e220008000800 */
[----:B------:R-:W-:-:S13]  /*00d0*/  R2UR UR14, R0 ;  /* 0x00000000000e72ca */ /* 0x000fda00000e0000 */
[----:B------:R-:W-:Y:S01]  /*00e0*/  MOV R0, UR14 ;  /* 0x0000000e00007c02 */ /* 0x000fe20008000f00 */
[----:B0-----:R-:W-:Y:S01]  /*00f0*/  UIMAD UR16, UR10, UR11, URZ ;  /* 0x0000000b0a1072a4 */ /* 0x001fe2000f8e02ff */
[----:B------:R-:W0:Y:S04]  /*0100*/  LDCU.64 UR4, c[0x0][UR14+0x380] ;  /* 0x000070000e0477ac */ /* 0x000e280008000a00 */
[----:B------:R-:W1:Y:S01]  /*0110*/  LDC R0, c[0x0][R0+0x800] ;  /* 0x0002000000007b82 */ /* 0x000e620000000800 */
[----:B------:R-:W2:Y:S01]  /*0120*/  LDCU.64 UR6, c[0x0][UR14+0x440] ;  /* 0x000088000e0677ac */ /* 0x000ea20008000a00 */
[----:B------:R-:W3:Y:S01]  /*0130*/  LDCU.64 UR8, c[0x0][UR14+0x500] ;  /* 0x0000a0000e0877ac */ /* 0x000ee20008000a00 */
[----:B------:R-:W4:Y:S01]  /*0140*/  LDCU.64 UR10, c[0x0][UR14+0x5c0] ;  /* 0x0000b8000e0a77ac */ /* 0x000f220008000a00 */
[----:B------:R-:W5:Y:S01]  /*0150*/  LDCU.64 UR12, c[0x0][UR14+0x680] ;  /* 0x0000d0000e0c77ac */ /* 0x000f620008000a00 */
[----:B0-----:R-:W-:-:S02]  /*0160*/  UIMAD.WIDE UR4, UR16, 0x2, UR4 ;  /* 0x00000002100478a5 */ /* 0x001fc4000f8e0204 */
[----:B--2---:R-:W-:Y:S02]  /*0170*/  UIMAD.WIDE UR6, UR16, 0x2, UR6 ;  /* 0x00000002100678a5 */ /* 0x004fe4000f8e0206 */
[----:B------:R-:W-:Y:S02]  /*0180*/  ULOP3.LUT UP1, URZ, UR4, 0x7, URZ, 0xc0, !UPT ;  /* 0x0000000704ff7892 */ /* 0x000fe4000f82c0ff */
[----:B---3--:R-:W-:Y:S02]  /*0190*/  UIMAD.WIDE UR8, UR16, 0x4, UR8 ;  /* 0x00000004100878a5 */ /* 0x008fe4000f8e0208 */
[----:B-1----:R-:W-:Y:S01]  /*01a0*/  VIADDMNMX R3, R0, -UR16, R3, PT ;  /* 0x8000001000037c46 */ /* 0x002fe2000b800103 */
[----:B------:R-:W-:Y:S02]  /*01b0*/  ULOP3.LUT UP2, URZ, UR6, 0x7, URZ, 0xc0, !UPT ;  /* 0x0000000706ff7892 */ /* 0x000fe4000f84c0ff */
[----:B----4-:R-:W-:Y:S01]  /*01c0*/  UIMAD.WIDE UR10, UR16, 0x4, UR10 ;  /* 0x00000004100a78a5 */ /* 0x010fe2000f8e020a */
[----:B------:R-:W-:Y:S01]  /*01d0*/  R2UR UR17, R3 ;  /* 0x00000000031172ca */ /* 0x000fe200000e0000 */
[----:B------:R-:W0:Y:S01]  /*01e0*/  LDCU.64 UR14, c[0x0][UR14+0x740] ;  /* 0x0000e8000e0e77ac */ /* 0x000e220008000a00 */
[----:B------:R-:W-:-:S02]  /*01f0*/  MOV R0, UR8 ;  /* 0x0000000800007c02 */ /* 0x000fc40008000f00 */
[----:B------:R-:W-:Y:S01]  /*0200*/  PLOP3.LUT P2, PT, PT, PT, UP1, 0x80, 0x8 ;  /* 0x000000000008781c */ /* 0x000fe20003f4f018 */
[----:B-----5:R-:W-:Y:S01]  /*0210*/  UIMAD.WIDE UR12, UR16, 0x2, UR12 ;  /* 0x00000002100c78a5 */ /* 0x020fe2000f8e020c */
[----:B------:R-:W-:Y:S01]  /*0220*/  IMAD.U32 R2, RZ, RZ, UR10 ;  /* 0x0000000aff027e24 */ /* 0x000fe2000f8e00ff */
[----:B------:R-:W-:Y:S02]  /*0230*/  PLOP3.LUT P4, PT, PT, PT, UP2, 0x80, 0x8 ;  /* 0x000000000008781c */ /* 0x000fe40003f8f028 */
[----:B------:R-:W-:Y:S02]  /*0240*/  LOP3.LUT P0, RZ, R0, 0xf, RZ, 0xc0, !PT ;  /* 0x0000000f00ff7812 */ /* 0x000fe4000780c0ff */
[----:B------:R-:W-:Y:S02]  /*0250*/  LOP3.LUT P1, RZ, R2, 0xf, RZ, 0xc0, !PT ;  /* 0x0000000f02ff7812 */ /* 0x000fe4000782c0ff */
[----:B------:R-:W-:Y:S01]  /*0260*/  ULOP3.LUT UP0, URZ, UR17, 0x3, URZ, 0xc0, !UPT ;  /* 0x0000000311ff7892 */ /* 0x000fe2000f80c0ff */
[----:B------:R-:W-:-:S05]  /*0270*/  MOV R0, UR12 ;  /* 0x0000000c00007c02 */ /* 0x000fca0008000f00 */
[----:B------:R-:W-:-:S04]  /*0280*/  PLOP3.LUT P3, PT, PT, PT, UP0, 0x80, 0x8 ;  /* 0x000000000008781c */ /* 0x000fc80003f6f008 */
[----:B------:R-:W-:Y:S02]  /*0290*/  PLOP3.LUT P2, PT, P2, P3, P4, 0xfe, 0x0 ;  /* 0x000000000000781c */ /* 0x000fe40001747f46 */
[----:B------:R-:W-:Y:S02]  /*02a0*/  LOP3.LUT P3, RZ, R0, 0x7, RZ, 0xc0, !PT ;  /* 0x0000000700ff7812 */ /* 0x000fe4000786c0ff */
[----:B------:R-:W-:-:S04]  /*02b0*/  PLOP3.LUT P0, PT, P1, P2, P0, 0xfe, 0x0 ;  /* 0x000000000000781c */ /* 0x000fc80000f05f06 */
[----:B------:R-:W-:-:S13]  /*02c0*/  PLOP3.LUT P0, PT, P0, P3, PT, 0xf8, 0x8f ;  /* 0x00000000008f781c */ /* 0x000fda0000707f70 */
[----:B------:R-:W-:Y:S01]  /*02d0*/  VOTEU.ANY UP0, P0 ;  /* 0x0000000000ff7886 */ /* 0x000fe20000000100 */
[----:B------:R-:W-:Y:S02]  /*02e0*/  ISETP.GE.AND P0, PT, R6, UR17, PT ;  /* 0x0000001106007c0c */ /* 0x000fe4000bf06270 */
[----:B------:R-:W-:Y:S02]  /*02f0*/  PLOP3.LUT P2, PT, PT, PT, UP0, 0x80, 0x8 ;  /* 0x000000000008781c */ /* 0x000fe40003f4f008 */
[----:B0-----:R-:W-:-:S06]  /*0300*/  @!UP0 ULEA UR18, UR16, UR14, 0x1 ;  /* 0x0000000e10128291 */ /* 0x001fcc000f8e08ff */
[----:B------:R-:W-:-:S03]  /*0310*/  MOV R0, UR18 ;  /* 0x0000001200007c02 */ /* 0x000fc60008000f00 */
[----:B------:R-:W-:Y:S05]  /*0320*/  @P0 EXIT ;  /* 0x000000000000094d */ /* 0x000fea0003800000 */
[----:B------:R-:W0:Y:S01]  /*0330*/  LDC.64 R2, c[0x0][0xf20] ;  /* 0x0003c800ff027b82 */ /* 0x000e220000000a00 */
[----:B------:R-:W0:Y:S01]  /*0340*/  LDCU.64 UR20, c[0x0][0x358] ;  /* 0x00006b00ff1477ac */ /* 0x000e220008000a00 */
[----:B------:R-:W1:Y:S01]  /*0350*/  LDCU UR22, c[0x0][0xf40] ;  /* 0x0001e800ff1677ac */ /* 0x000e620008000800 */
[----:B------:R-:W-:Y:S01]  /*0360*/  USHF.R.S32.HI UR19, URZ, 0x1f, UR16 ;  /* 0x0000001fff137899 */ /* 0x000fe20008011410 */
[----:B------:R-:W2:Y:S01]  /*0370*/  LDCU UR23, c[0x0][0xf44] ;  /* 0x0001e880ff1777ac */ /* 0x000ea20008000800 */
[----:B------:R-:W3:Y:S01]  /*0380*/  LDCU.64 UR24, c[0x0][0xf28] ;  /* 0x0001e500ff1877ac */ /* 0x000ee20008000a00 */
[----:B------:R-:W4:Y:S01]  /*0390*/  LDCU.128 UR28, c[0x0][0xf30] ;  /* 0x0001e600ff1c77ac */ /* 0x000f220008000c00 */
[----:B0-----:R-:W5:Y:S01]  /*03a0*/  LDG.E R2, desc[UR20][R2.64] ;  /* 0x0000001402027981 */ /* 0x001f62000c1e1900 */
[----:B------:R-:W-:Y:S01]  /*03b0*/  ULEA UR18, UP0, UR16, UR14, 0x1 ;  /* 0x0000000e10127291 */ /* 0x000fe2000f8008ff */
[----:B------:R-:W-:Y:S02]  /*03c0*/  @!P2 LOP3.LUT P1, RZ, R0, 0x7, RZ, 0xc0, !PT ;  /* 0x0000000700ffa812 */ /* 0x000fe4000782c0ff */
[----:B------:R-:W-:Y:S01]  /*03d0*/  PLOP3.LUT P0, PT, PT, PT, PT, 0x8, 0x80 ;  /* 0x000000000080781c */ /* 0x000fe20003f0e170 */
[----:B------:R-:W-:Y:S01]  /*03e0*/  ULEA.HI.X UR19, UR16, UR15, UR19, 0x1, UP0 ;  /* 0x0000000f10137291 */ /* 0x000fe200080f0c13 */
[----:B------:R-:W-:Y:S01]  /*03f0*/  @!P2 PLOP3.LUT P0, PT, P1, PT, PT, 0x8, 0x80 ;  /* 0x000000000080a81c */ /* 0x000fe20000f0e170 */
[----:B-1----:R-:W-:Y:S01]  /*0400*/  UISETP.NE.AND UP0, UPT, UR22, URZ, UPT ;  /* 0x000000ff1600728c */ /* 0x002fe2000bf05270 */
[----:B-----5:R-:W-:-:S08]  /*0410*/  R2UR UR14, R2 ;  /* 0x00000000020e72ca */ /* 0x020fd000000e0000 */
[----:B--234-:R-:W-:Y:S07]  /*0420*/  BRA.U !UP0, `(.L_x_0) ;  /* 0x0000000d08b87547 */ /* 0x01cfee000b800000 */
[----:B------:R-:W-:Y:S01]  /*0430*/  BSSY.RECONVERGENT B0, `(.L_x_1) ;  /* 0x00000ec000007945 */ /* 0x000fe20003800200 */
.L_x_6:
[----:B------:R-:W-:Y:S02]  /*0440*/  HFMA2 R23, -RZ, RZ, 0, 2.384185791015625e-07 ;  /* 0x00000004ff177431 */ /* 0x000fe400000001ff */
[----:B------:R-:W-:Y:S02]  /*0450*/  IMAD.MOV.U32 R17, RZ, RZ, 0x2 ;  /* 0x00000002ff117424 */ /* 0x000fe400078e00ff */
[----:B------:R-:W-:Y:S02]  /*0460*/  IMAD.MOV.U32 R19, RZ, RZ, 0x4 ;  /* 0x00000004ff137424 */ /* 0x000fe400078e00ff */
[----:B------:R-:W-:-:S04]  /*0470*/  IMAD.WIDE R16, R6, R17, UR6 ;  /* 0x0000000606107e25 */ /* 0x000fc8000f8e0211 */
[----:B------:R-:W-:-:S04]  /*0480*/  IMAD.WIDE R22, R6, R23, UR8 ;  /* 0x0000000806167e25 */ /* 0x000fc8000f8e0217 */
[----:B------:R-:W-:Y:S01]  /*0490*/  IMAD.WIDE R18, R6, R19, UR10 ;  /* 0x0000000a06127e25 */ /* 0x000fe2000f8e0213 */
[----:B------:R-:W-:Y:S06]  /*04a0*/  @!P0 BRA `(.L_x_2) ;  /* 0x0000000000588947 */ /* 0x000fec0003800000 */
[----:B------:R-:W-:Y:S01]  /*04b0*/  MOV R21, 0x2 ;  /* 0x0000000200157802 */ /* 0x000fe20000000f00 */
[----:B------:R-:W-:Y:S01]  /*04c0*/  IMAD.MOV.U32 R5, RZ, RZ, 0x2 ;  /* 0x00000002ff057424 */ /* 0x000fe200078e00ff */
[----:B------:R-:W2:Y:S03]  /*04d0*/  LDG.E.64 R2, desc[UR20][R16.64] ;  /* 0x0000001410027981 */ /* 0x000ea6000c1e1b00 */
[C---:B------:R-:W-:Y:S01]  /*04e0*/  IMAD.WIDE R20, R6.reuse, R21, UR4 ;  /* 0x0000000406147e25 */ /* 0x040fe2000f8e0215 */
[----:B------:R0:W5:Y:S03]  /*04f0*/  LDG.E.128 R8, desc[UR20][R22.64] ;  /* 0x0000001416087981 */ /* 0x000166000c1e1d00 */
[----:B------:R-:W-:Y:S01]  /*0500*/  IMAD.WIDE R4, R6, R5, UR12 ;  /* 0x0000000c06047e25 */ /* 0x000fe2000f8e0205 */
[----:B------:R-:W3:Y:S04]  /*0510*/  LDG.E.64 R26, desc[UR20][R20.64] ;  /* 0x00000014141a7981 */ /* 0x000ee8000c1e1b00 */
[----:B------:R0:W5:Y:S04]  /*0520*/  LDG.E.128 R12, desc[UR20][R18.64] ;  /* 0x00000014120c7981 */ /* 0x000168000c1e1d00 */
[----:B------:R-:W4:Y:S01]  /*0530*/  LDG.E.64 R4, desc[UR20][R4.64] ;  /* 0x0000001404047981 */ /* 0x000f22000c1e1b00 */
[----:B--2---:R-:W-:-:S02]  /*0540*/  SHF.R.U64 R25, R2, 0x10, R3 ;  /* 0x0000001002197819 */ /* 0x004fc40000001203 */
[----:B------:R-:W-:Y:S02]  /*0550*/  SHF.R.U32.HI R0, RZ, 0x10, R3 ;  /* 0x00000010ff007819 */ /* 0x000fe40000011603 */
[--C-:B---3--:R-:W-:Y:S02]  /*0560*/  SHF.R.U64 R17, R26, 0x10, R27.reuse ;  /* 0x000000101a117819 */ /* 0x108fe4000000121b */
[----:B------:R-:W-:Y:S02]  /*0570*/  SHF.R.U32.HI R16, RZ, 0x10, R27 ;  /* 0x00000010ff107819 */ /* 0x000fe4000001161b */
[----:B------:R-:W-:Y:S02]  /*0580*/  PRMT R7, R27, 0x7610, R7 ;  /* 0x000076101b077816 */ /* 0x000fe40000000007 */
[C---:B----4-:R-:W-:Y:S02]  /*0590*/  SHF.R.U64 R28, R4.reuse, 0x10, R5 ;  /* 0x00000010041c7819 */ /* 0x050fe40000001205 */
[----:B------:R-:W-:-:S02]  /*05a0*/  PRMT R29, R4, 0x7610, R29 ;  /* 0x00007610041d7816 */ /* 0x000fc4000000001d */
[----:B------:R-:W-:Y:S02]  /*05b0*/  SHF.R.U32.HI R24, RZ, 0x10, R5 ;  /* 0x00000010ff187819 */ /* 0x000fe40000011605 */
[----:B------:R-:W-:Y:S02]  /*05c0*/  PRMT R27, R5, 0x7610, R27 ;  /* 0x00007610051b7816 */ /* 0x000fe4000000001b */
[----:B------:R-:W-:Y:S02]  /*05d0*/  PRMT R4, R25, 0x7610, R4 ;  /* 0x0000761019047816 */ /* 0x000fe40000000004 */
[----:B------:R-:W-:Y:S02]  /*05e0*/  PRMT R25, R17, 0x7610, R25 ;  /* 0x0000761011197816 */ /* 0x000fe40000000019 */
[----:B------:R-:W-:Y:S01]  /*05f0*/  PRMT R5, R16, 0x7610, R5 ;  /* 0x0000761010057816 */ /* 0x000fe20000000005 */
[----:B0-----:R-:W-:Y:S06]  /*0600*/  BRA `(.L_x_3) ;  /* 0x0000000000fc7947 */ /* 0x001fec0003800000 */
.L_x_2:
[C---:B------:R-:W-:Y:S01]  /*0610*/  VIADD R2, R6.reuse, 0x2 ;  /* 0x0000000206027836 */ /* 0x040fe20000000000 */
[C---:B------:R-:W-:Y:S02]  /*0620*/  IADD3 R0, PT, PT, R6.reuse, 0x1, RZ ;  /* 0x0000000106007810 */ /* 0x040fe40007ffe0ff */
[----:B------:R-:W-:Y:S02]  /*0630*/  ISETP.GE.AND P1, PT, R6, UR17, PT ;  /* 0x0000001106007c0c */ /* 0x000fe4000bf26270 */
[----:B------:R-:W-:Y:S01]  /*0640*/  ISETP.GE.AND P2, PT, R0, UR17, PT ;  /* 0x0000001100007c0c */ /* 0x000fe2000bf46270 */
[----:B------:R-:W-:Y:S01]  /*0650*/  VIADD R0, R6, 0x3 ;  /* 0x0000000306007836 */ /* 0x000fe20000000000 */
[----:B------:R-:W-:Y:S02]  /*0660*/  ISETP.GE.AND P3, PT, R2, UR17, PT ;  /* 0x0000001102007c0c */ /* 0x000fe4000bf66270 */
[----:B------:R-:W-:Y:S02]  /*0670*/  MOV R27, 0x2 ;  /* 0x00000002001b7802 */ /* 0x000fe40000000f00 */
[----:B------:R-:W-:Y:S01]  /*0680*/  ISETP.GE.AND P4, PT, R0, UR17, PT ;  /* 0x0000001100007c0c */ /* 0x000fe2000bf86270 */
[----:B------:R-:W-:Y:S01]  /*0690*/  IMAD.MOV.U32 R9, RZ, RZ, 0x2 ;  /* 0x00000002ff097424 */ /* 0x000fe200078e00ff */
[----:B------:R-:W-:-:S03]  /*06a0*/  MOV R21, 0x2 ;  /* 0x0000000200157802 */ /* 0x000fc60000000f00 */
[----:B------:R-:W-:Y:S01]  /*06b0*/  @!P1 IMAD.WIDE R26, R6, R27, UR4 ;  /* 0x00000004061a9e25 */ /* 0x000fe2000f8e021b */
[----:B------:R-:W-:Y:S01]  /*06c0*/  MOV R15, 0x2 ;  /* 0x00000002000f7802 */ /* 0x000fe20000000f00 */
[----:B------:R-:W5:Y:S01]  /*06d0*/  @!P1 LDG.E.U16 R2, desc[UR20][R16.64] ;  /* 0x0000001410029981 */ /* 0x000f62000c1e1500 */
[----:B------:R-:W-:Y:S02]  /*06e0*/  @P2 PRMT R4, RZ, 0x7610, R4 ;  /* 0x00007610ff042816 */ /* 0x000fe40000000004 */
[----:B------:R-:W-:Y:S01]  /*06f0*/  @P3 PRMT R3, RZ, 0x7610, R3 ;  /* 0x00007610ff033816 */ /* 0x000fe20000000003 */
[----:B------:R-:W-:Y:S01]  /*0700*/  IMAD.MOV.U32 R13, RZ, RZ, 0x2 ;  /* 0x00000002ff0d7424 */ /* 0x000fe200078e00ff */
[----:B------:R0:W5:Y:S01]  /*0710*/  @!P1 LDG.E.U16 R26, desc[UR20][R26.64] ;  /* 0x000000141a1a9981 */ /* 0x000162000c1e1500 */
[----:B------:R-:W-:-:S03]  /*0720*/  @P4 PRMT R0, RZ, 0x7610, R0 ;  /* 0x00007610ff004816 */ /* 0x000fc60000000000 */
[----:B------:R-:W5:Y:S01]  /*0730*/  @!P2 LDG.E.U16 R4, desc[UR20][R16.64+0x2] ;  /* 0x000002141004a981 */ /* 0x000f62000c1e1500 */
[----:B------:R-:W-:-:S03]  /*0740*/  @P2 PRMT R25, RZ, 0x7610, R25 ;  /* 0x00007610ff192816 */ /* 0x000fc60000000019 */
[----:B------:R1:W5:Y:S01]  /*0750*/  @!P3 LDG.E.U16 R3, desc[UR20][R16.64+0x4] ;  /* 0x000004141003b981 */ /* 0x000362000c1e1500 */
[C---:B------:R-:W-:Y:S01]  /*0760*/  @!P2 IMAD.WIDE R20, R6.reuse, R21, UR4 ;  /* 0x000000040614ae25 */ /* 0x040fe2000f8e0215 */
[----:B------:R-:W-:Y:S02]  /*0770*/  @P3 PRMT R7, RZ, 0x7610, R7 ;  /* 0x00007610ff073816 */ /* 0x000fe40000000007 */
[----:B------:R-:W-:Y:S01]  /*0780*/  @P4 PRMT R5, RZ, 0x7610, R5 ;  /* 0x00007610ff054816 */ /* 0x000fe20000000005 */
[----:B0-----:R-:W-:Y:S01]  /*0790*/  IMAD.MOV.U32 R27, RZ, RZ, 0x2 ;  /* 0x00000002ff1b7424 */ /* 0x001fe200078e00ff */
[----:B------:R-:W-:Y:S01]  /*07a0*/  MOV R11, 0x4 ;  /* 0x00000004000b7802 */ /* 0x000fe20000000f00 */
[C---:B------:R-:W-:Y:S01]  /*07b0*/  @!P3 IMAD.WIDE R12, R6.reuse, R13, UR4 ;  /* 0x00000004060cbe25 */ /* 0x040fe2000f8e020d */
[----:B------:R-:W-:Y:S01]  /*07c0*/  MOV R29, 0x4 ;  /* 0x00000004001d7802 */ /* 0x000fe20000000f00 */
[----:B------:R0:W5:Y:S02]  /*07d0*/  @!P2 LDG.E.U16 R25, desc[UR20][R20.64+0x2] ;  /* 0x000002141419a981 */ /* 0x000164000c1e1500 */
[C---:B-1----:R-:W-:Y:S01]  /*07e0*/  IMAD.WIDE R16, R6.reuse, R9, UR6 ;  /* 0x0000000606107e25 */ /* 0x042fe2000f8e0209 */
[----:B------:R-:W-:Y:S01]  /*07f0*/  @P2 MOV R9, RZ ;  /* 0x000000ff00092202 */ /* 0x000fe20000000f00 */
[----:B------:R-:W5:Y:S02]  /*0800*/  @!P3 LDG.E.U16 R7, desc[UR20][R12.64+0x4] ;  /* 0x000004140c07b981 */ /* 0x000f64000c1e1500 */
[----:B------:R-:W-:-:S02]  /*0810*/  @!P4 IMAD.WIDE R14, R6, R15, UR4 ;  /* 0x00000004060ece25 */ /* 0x000fc4000f8e020f */
[----:B------:R1:W5:Y:S02]  /*0820*/  @!P4 LDG.E.U16 R0, desc[UR20][R16.64+0x6] ;  /* 0x000006141000c981 */ /* 0x000364000c1e1500 */
[----:B------:R-:W-:Y:S01]  /*0830*/  @P3 IMAD.MOV.U32 R10, RZ, RZ, RZ ;  /* 0x000000ffff0a3224 */ /* 0x000fe200078e00ff */
[----:B------:R-:W-:Y:S01]  /*0840*/  @P2 PRMT R28, RZ, 0x7610, R28 ;  /* 0x00007610ff1c2816 */ /* 0x000fe2000000001c */
[----:B------:R2:W5:Y:S01]  /*0850*/  @!P4 LDG.E.U16 R5, desc[UR20][R14.64+0x6] ;  /* 0x000006140e05c981 */ /* 0x000562000c1e1500 */
[C---:B0-----:R-:W-:Y:S01]  /*0860*/  IMAD.WIDE R20, R6.reuse, R11, UR8 ;  /* 0x0000000806147e25 */ /* 0x041fe2000f8e020b */
[----:B------:R-:W-:Y:S02]  /*0870*/  @P4 PRMT R24, RZ, 0x7610, R24 ;  /* 0x00007610ff184816 */ /* 0x000fe40000000018 */
[----:B------:R-:W5:Y:S01]  /*0880*/  @!P1 LDG.E R8, desc[UR20][R22.64] ;  /* 0x0000001416089981 */ /* 0x000f62000c1e1900 */
[----:B-1----:R-:W-:Y:S01]  /*0890*/  IMAD.WIDE R16, R6, R27, UR12 ;  /* 0x0000000c06107e25 */ /* 0x002fe2000f8e021b */
[----:B------:R-:W-:-:S02]  /*08a0*/  @P3 PRMT R27, RZ, 0x7610, R27 ;  /* 0x00007610ff1b3816 */ /* 0x000fc4000000001b */
[----:B------:R-:W5:Y:S01]  /*08b0*/  @!P2 LDG.E R9, desc[UR20][R22.64+0x4] ;  /* 0x000004141609a981 */ /* 0x000f62000c1e1900 */
[----:B------:R-:W-:Y:S01]  /*08c0*/  @P2 IMAD.MOV.U32 R13, RZ, RZ, RZ ;  /* 0x000000ffff0d2224 */ /* 0x000fe200078e00ff */
[----:B--2---:R-:W-:Y:S02]  /*08d0*/  @P3 MOV R14, RZ ;  /* 0x000000ff000e3202 */ /* 0x004fe40000000f00 */
[----:B------:R0:W5:Y:S01]  /*08e0*/  @!P3 LDG.E R10, desc[UR20][R22.64+0x8] ;  /* 0x00000814160ab981 */ /* 0x000162000c1e1900 */
[----:B------:R-:W-:Y:S01]  /*08f0*/  @P4 IMAD.MOV.U32 R11, RZ, RZ, RZ ;  /* 0x000000ffff0b4224 */ /* 0x000fe200078e00ff */
[----:B------:R-:W-:Y:S02]  /*0900*/  @P4 MOV R15, RZ ;  /* 0x000000ff000f4202 */ /* 0x000fe40000000f00 */
[----:B------:R1:W5:Y:S04]  /*0910*/  @!P1 LDG.E R12, desc[UR20][R18.64] ;  /* 0x00000014120c9981 */ /* 0x000368000c1e1900 */
[----:B------:R1:W5:Y:S01]  /*0920*/  @!P2 LDG.E R13, desc[UR20][R18.64+0x4] ;  /* 0x00000414120da981 */ /* 0x000362000c1e1900 */
[----:B0-----:R-:W-:-:S03]  /*0930*/  IMAD.WIDE R22, R6, R29, UR10 ;  /* 0x0000000a06167e25 */ /* 0x001fc6000f8e021d */
[----:B------:R1:W5:Y:S04]  /*0940*/  @!P1 LDG.E.U16 R29, desc[UR20][R16.64] ;  /* 0x00000014101d9981 */ /* 0x000368000c1e1500 */
[----:B------:R1:W5:Y:S04]  /*0950*/  @!P3 LDG.E R14, desc[UR20][R18.64+0x8] ;  /* 0x00000814120eb981 */ /* 0x000368000c1e1900 */
[----:B------:R1:W5:Y:S04]  /*0960*/  @!P4 LDG.E R11, desc[UR20][R20.64+0xc] ;  /* 0x00000c14140bc981 */ /* 0x000368000c1e1900 */
[----:B------:R1:W5:Y:S04]  /*0970*/  @!P2 LDG.E.U16 R28, desc[UR20][R16.64+0x2] ;  /* 0x00000214101ca981 */ /* 0x000368000c1e1500 */
[----:B------:R1:W5:Y:S04]  /*0980*/  @!P3 LDG.E.U16 R27, desc[UR20][R16.64+0x4] ;  /* 0x00000414101bb981 */ /* 0x000368000c1e1500 */
[----:B------:R1:W5:Y:S04]  /*0990*/  @!P4 LDG.E.U16 R24, desc[UR20][R16.64+0x6] ;  /* 0x000006141018c981 */ /* 0x000368000c1e1500 */
[----:B------:R1:W5:Y:S01]  /*09a0*/  @!P4 LDG.E R15, desc[UR20][R22.64+0xc] ;  /* 0x00000c14160fc981 */ /* 0x000362000c1e1900 */
[----:B------:R-:W-:-:S02]  /*09b0*/  @P1 PRMT R2, RZ, 0x7610, R2 ;  /* 0x00007610ff021816 */ /* 0x000fc40000000002 */
[----:B------:R-:W-:Y:S01]  /*09c0*/  @P1 PRMT R26, RZ, 0x7610, R26 ;  /* 0x00007610ff1a1816 */ /* 0x000fe2000000001a */
[----:B------:R-:W-:Y:S01]  /*09d0*/  @P1 IMAD.MOV.U32 R8, RZ, RZ, RZ ;  /* 0x000000ffff081224 */ /* 0x000fe200078e00ff */
[----:B------:R-:W-:Y:S02]  /*09e0*/  @P1 MOV R12, RZ ;  /* 0x000000ff000c1202 */ /* 0x000fe40000000f00 */
[----:B-1----:R-:W-:-:S07]  /*09f0*/  @P1 PRMT R29, RZ, 0x7610, R29 ;  /* 0x00007610ff1d1816 */ /* 0x002fce000000001d */
.L_x_3:
[----:B-----5:R-:W-:Y:S01]  /*0a00*/  PRMT R16, R4, 0x9910, RZ ;  /* 0x0000991004107816 */ /* 0x020fe200000000ff */
[----:B------:R-:W-:Y:S01]  /*0a10*/  IMAD.U32 R27, R27, 0x10000, RZ ;  /* 0x000100001b1b7824 */ /* 0x000fe200078e00ff */
[----:B------:R-:W0:Y:S01]  /*0a20*/  MUFU.RCP R22, UR29 ;  /* 0x0000001d00167d08 */ /* 0x000e220008001000 */
[----:B------:R-:W-:Y:S02]  /*0a30*/  PRMT R18, R3, 0x9910, RZ ;  /* 0x0000991003127816 */ /* 0x000fe400000000ff */
[----:B------:R-:W-:Y:S01]  /*0a40*/  LEA.HI.SX32 R17, R16, R25, 0x11 ;  /* 0x0000001910117211 */ /* 0x000fe200078f8aff */
[----:B------:R-:W-:Y:S01]  /*0a50*/  IMAD.U32 R16, R29, 0x10000, RZ ;  /* 0x000100001d107824 */ /* 0x000fe200078e00ff */
[----:B------:R-:W-:Y:S02]  /*0a60*/  SHF.L.U32 R28, R28, 0x10, RZ ;  /* 0x000000101c1c7819 */ /* 0x000fe400000006ff */
[----:B------:R-:W-:Y:S01]  /*0a70*/  SHF.L.U32 R24, R24, 0x10, RZ ;  /* 0x0000001018187819 */ /* 0x000fe200000006ff */
[----:B------:R-:W-:Y:S01]  /*0a80*/  FMUL.FTZ R16, R16, UR14 ;  /* 0x0000000e10107c20 */ /* 0x000fe20008410000 */
[----:B------:R-:W-:-:S02]  /*0a90*/  PRMT R19, R2, 0x9910, RZ ;  /* 0x0000991002137816 */ /* 0x000fc400000000ff */
[----:B------:R-:W-:Y:S01]  /*0aa0*/  LEA.HI.SX32 R18, R18, R7, 0x11 ;  /* 0x0000000712127211 */ /* 0x000fe200078f8aff */
[----:B------:R-:W-:Y:S01]  /*0ab0*/  FMUL.FTZ R20, R16, R16 ;  /* 0x0000001010147220 */ /* 0x000fe20000410000 */
[----:B------:R-:W-:Y:S01]  /*0ac0*/  FMUL.FTZ R7, R28, UR14 ;  /* 0x0000000e1c077c20 */ /* 0x000fe20008410000 */
[----:B------:R-:W-:Y:S02]  /*0ad0*/  LEA.HI.SX32 R19, R19, R26, 0x11 ;  /* 0x0000001a13137211 */ /* 0x000fe400078f8aff */
[----:B------:R-:W-:Y:S01]  /*0ae0*/  FFMA.FTZ R21, R20, -UR25, R20 ;  /* 0x8000001914157c23 */ /* 0x000fe20008010014 */
[----:B------:R-:W-:Y:S01]  /*0af0*/  FMUL.FTZ R20, R27, UR14 ;  /* 0x0000000e1b147c20 */ /* 0x000fe20008410000 */
[----:B------:R-:W-:Y:S01]  /*0b00*/  PRMT R26, R0, 0x9910, RZ ;  /* 0x00009910001a7816 */ /* 0x000fe200000000ff */
[----:B------:R-:W-:Y:S01]  /*0b10*/  FMUL.FTZ R23, R7, R7 ;  /* 0x0000000707177220 */ /* 0x000fe20000410000 */
[----:B------:R-:W-:Y:S01]  /*0b20*/  FFMA.FTZ R12, R12, UR25, R21 ;  /* 0x000000190c0c7c23 */ /* 0x000fe20008010015 */
[----:B------:R-:W-:Y:S01]  /*0b30*/  FMUL.FTZ R21, R20, R20 ;  /* 0x0000001414157220 */ /* 0x000fe20000410000 */
[----:B------:R-:W-:Y:S01]  /*0b40*/  LEA.HI.SX32 R5, R26, R5, 0x11 ;  /* 0x000000051a057211 */ /* 0x000fe200078f8aff */
[----:B------:R-:W-:Y:S01]  /*0b50*/  FFMA.FTZ R26, R23, -UR25, R23 ;  /* 0x80000019171a7c23 */ /* 0x000fe20008010017 */
[-C--:B0-----:R-:W-:Y:S01]  /*0b60*/  FMUL.FTZ R23, R12, R22.reuse ;  /* 0x000000160c177220 */ /* 0x081fe20000410000 */
[----:B------:R-:W-:Y:S01]  /*0b70*/  FFMA.FTZ R25, R21, -UR25, R21 ;  /* 0x8000001915197c23 */ /* 0x000fe20008010015 */
[----:B------:R-:W-:Y:S01]  /*0b80*/  FMUL.FTZ R21, R24, UR14 ;  /* 0x0000000e18157c20 */ /* 0x000fe20008410000 */
[----:B------:R-:W-:Y:S01]  /*0b90*/  FFMA.FTZ R13, R13, UR25, R26 ;  /* 0x000000190d0d7c23 */ /* 0x000fe2000801001a */
[----:B------:R-:W-:Y:S01]  /*0ba0*/  PRMT R19, R2, 0x5410, R19 ;  /* 0x0000541002137816 */ /* 0x000fe20000000013 */
[----:B------:R-:W-:Y:S01]  /*0bb0*/  FFMA.FTZ R14, R14, UR25, R25 ;  /* 0x000000190e0e7c23 */ /* 0x000fe20008010019 */
[----:B------:R-:W-:Y:S01]  /*0bc0*/  FMUL.FTZ R24, R21, R21 ;  /* 0x0000001515187220 */ /* 0x000fe20000410000 */
[-C--:B------:R-:W-:Y:S01]  /*0bd0*/  FMUL.FTZ R26, R13, R22.reuse ;  /* 0x000000160d1a7220 */ /* 0x080fe20000410000 */
[----:B------:R-:W0:Y:S01]  /*0be0*/  MUFU.SQRT R23, R23 ;  /* 0x0000001700177308 */ /* 0x000e220000002000 */
[----:B------:R-:W-:Y:S01]  /*0bf0*/  FMUL.FTZ R27, R14, R22 ;  /* 0x000000160e1b7220 */ /* 0x000fe20000410000 */
[----:B------:R-:W-:Y:S01]  /*0c00*/  FFMA.FTZ R24, R24, -UR25, R24 ;  /* 0x8000001918187c23 */ /* 0x000fe20008010018 */
[----:B------:R-:W-:-:S02]  /*0c10*/  PRMT R17, R4, 0x5410, R17 ;  /* 0x0000541004117816 */ /* 0x000fc40000000011 */
[----:B------:R-:W-:Y:S01]  /*0c20*/  PRMT R18, R3, 0x5410, R18 ;  /* 0x0000541003127816 */ /* 0x000fe20000000012 */
[----:B------:R-:W-:Y:S01]  /*0c30*/  FFMA.FTZ R15, R15, UR25, R24 ;  /* 0x000000190f0f7c23 */ /* 0x000fe20008010018 */
[----:B------:R-:W-:Y:S01]  /*0c40*/  PRMT R5, R0, 0x5410, R5 ;  /* 0x0000541000057816 */ /* 0x000fe20000000005 */
[----:B------:R1:W2:Y:S02]  /*0c50*/  MUFU.SQRT R24, R27 ;  /* 0x0000001b00187308 */ /* 0x0002a40000002000 */
[----:B------:R-:W-:-:S06]  /*0c60*/  FMUL.FTZ R25, R15, R22 ;  /* 0x000000160f197220 */ /* 0x000fcc0000410000 */
[----:B------:R-:W3:Y:S01]  /*0c70*/  MUFU.SQRT R26, R26 ;  /* 0x0000001a001a7308 */ /* 0x000ee20000002000 */
[----:B-1----:R-:W-:Y:S01]  /*0c80*/  FFMA.FTZ R27, R20, -UR24, R20 ;  /* 0x80000018141b7c23 */ /* 0x002fe20008010014 */
[----:B0-----:R-:W-:Y:S01]  /*0c90*/  FADD.FTZ R22, R23, UR30 ;  /* 0x0000001e17167e21 */ /* 0x001fe20008010000 */
[----:B------:R-:W-:Y:S02]  /*0ca0*/  FFMA.FTZ R20, R21, -UR24, R21 ;  /* 0x8000001815147c23 */ /* 0x000fe40008010015 */
[----:B------:R-:W-:Y:S02]  /*0cb0*/  FFMA.FTZ R10, R10, UR24, R27 ;  /* 0x000000180a0a7c23 */ /* 0x000fe4000801001b */
[----:B------:R-:W-:Y:S01]  /*0cc0*/  FFMA.FTZ R11, R11, UR24, R20 ;  /* 0x000000180b0b7c23 */ /* 0x000fe20008010014 */
[----:B------:R-:W0:Y:S01]  /*0cd0*/  MUFU.SQRT R25, R25 ;  /* 0x0000001900197308 */ /* 0x000e220000002000 */
[----:B--2---:R-:W-:-:S07]  /*0ce0*/  FADD.FTZ R24, R24, UR30 ;  /* 0x0000001e18187e21 */ /* 0x004fce0008010000 */
[----:B------:R-:W1:Y:S01]  /*0cf0*/  MUFU.RCP R2, UR28 ;  /* 0x0000001c00027d08 */ /* 0x000e620008001000 */
[----:B---3--:R-:W-:-:S07]  /*0d00*/  FADD.FTZ R23, R26, UR30 ;  /* 0x0000001e1a177e21 */ /* 0x008fce0008010000 */
[----:B------:R-:W2:Y:S01]  /*0d10*/  MUFU.RCP R22, R22 ;  /* 0x0000001600167308 */ /* 0x000ea20000001000 */
[----:B0-----:R-:W-:Y:S01]  /*0d20*/  FADD.FTZ R26, R25, UR30 ;  /* 0x0000001e191a7e21 */ /* 0x001fe20008010000 */
[----:B------:R-:W-:Y:S01]  /*0d30*/  FFMA.FTZ R25, R16, -UR24, R16 ;  /* 0x8000001810197c23 */ /* 0x000fe20008010010 */
[----:B------:R-:W-:-:S03]  /*0d40*/  FFMA.FTZ R16, R7, -UR24, R7 ;  /* 0x8000001807107c23 */ /* 0x000fc60008010007 */
[----:B------:R-:W-:Y:S02]  /*0d50*/  FFMA.FTZ R8, R8, UR24, R25 ;  /* 0x0000001808087c23 */ /* 0x000fe40008010019 */
[----:B------:R-:W0:Y:S01]  /*0d60*/  MUFU.RCP R24, R24 ;  /* 0x0000001800187308 */ /* 0x000e220000001000 */
[----:B------:R-:W-:Y:S01]  /*0d70*/  FFMA.FTZ R9, R9, UR24, R16 ;  /* 0x0000001809097c23 */ /* 0x000fe20008010010 */
[-C--:B-1----:R-:W-:Y:S01]  /*0d80*/  FMUL.FTZ R7, R10, R2.reuse ;  /* 0x000000020a077220 */ /* 0x082fe20000410000 */
[-C--:B------:R-:W-:Y:S02]  /*0d90*/  FMUL.FTZ R3, R8, R2.reuse ;  /* 0x0000000208037220 */ /* 0x080fe40000410000 */
[----:B------:R-:W-:-:S03]  /*0da0*/  FMUL.FTZ R16, R9, R2 ;  /* 0x0000000209107220 */ /* 0x000fc60000410000 */
[----:B------:R-:W1:Y:S01]  /*0db0*/  MUFU.RCP R23, R23 ;  /* 0x0000001700177308 */ /* 0x000e620000001000 */
[----:B--2---:R-:W-:Y:S01]  /*0dc0*/  FMUL.FTZ R22, R3, R22 ;  /* 0x0000001603167220 */ /* 0x004fe20000410000 */
[----:B------:R-:W-:-:S03]  /*0dd0*/  FMUL.FTZ R3, R11, R2 ;  /* 0x000000020b037220 */ /* 0x000fc60000410000 */
[----:B------:R-:W-:-:S03]  /*0de0*/  FFMA.FTZ R22, R19, UR23, R22 ;  /* 0x0000001713167c23 */ /* 0x000fc60008010016 */
[----:B------:R-:W2:Y:S01]  /*0df0*/  MUFU.RCP R4, R26 ;  /* 0x0000001a00047308 */ /* 0x000ea20000001000 */
[----:B0-----:R-:W-:Y:S01]  /*0e00*/  FMUL.FTZ R7, R7, R24 ;  /* 0x0000001807077220 */ /* 0x001fe20000410000 */
[----:B------:R-:W-:-:S03]  /*0e10*/  FFMA.FTZ R21, -R22, UR31, R19 ;  /* 0x0000001f16157c23 */ /* 0x000fc60008010113 */
[----:B------:R-:W-:Y:S02]  /*0e20*/  FFMA.FTZ R7, R18, UR23, R7 ;  /* 0x0000001712077c23 */ /* 0x000fe40008010007 */
[----:B------:R-:W-:Y:S01]  /*0e30*/  PRMT R25, R21, 0x7632, R25 ;  /* 0x0000763215197816 */ /* 0x000fe20000000019 */
[----:B-1----:R-:W-:Y:S01]  /*0e40*/  FMUL.FTZ R16, R16, R23 ;  /* 0x0000001710107220 */ /* 0x002fe20000410000 */
[----:B------:R-:W-:Y:S01]  /*0e50*/  FFMA.FTZ R23, -R7, UR31, R18 ;  /* 0x0000001f07177c23 */ /* 0x000fe20008010112 */
[----:B------:R-:W-:Y:S02]  /*0e60*/  LOP3.LUT R2, R21, 0xffff, RZ, 0xc0, !PT ;  /* 0x0000ffff15027812 */ /* 0x000fe400078ec0ff */
[----:B------:R-:W-:Y:S02]  /*0e70*/  FFMA.FTZ R16, R17, UR23, R16 ;  /* 0x0000001711107c23 */ /* 0x000fe40008010010 */
[----:B------:R-:W-:Y:S01]  /*0e80*/  PRMT R0, R23, 0x7632, R0 ;  /* 0x0000763217007816 */ /* 0x000fe20000000000 */
[----:B--2---:R-:W-:Y:S01]  /*0e90*/  FMUL.FTZ R4, R3, R4 ;  /* 0x0000000403047220 */ /* 0x004fe20000410000 */
[----:B------:R-:W-:Y:S01]  /*0ea0*/  LOP3.LUT R3, R23, 0xffff, RZ, 0xc0, !PT ;  /* 0x0000ffff17037812 */ /* 0x000fe200078ec0ff */
[----:B------:R-:W-:Y:S01]  /*0eb0*/  FFMA.FTZ R22, -R16, UR31, R17 ;  /* 0x0000001f10167c23 */ /* 0x000fe20008010111 */
[----:B------:R-:W-:-:S02]  /*0ec0*/  IMAD.MOV.U32 R17, RZ, RZ, 0x4 ;  /* 0x00000004ff117424 */ /* 0x000fc400078e00ff */
[----:B------:R-:W-:Y:S01]  /*0ed0*/  FFMA.FTZ R4, R5, UR23, R4 ;  /* 0x0000001705047c23 */ /* 0x000fe20008010004 */
[----:B------:R-:W-:Y:S01]  /*0ee0*/  LEA.HI R0, R3, R0, RZ, 0x11 ;  /* 0x0000000003007211 */ /* 0x000fe200078f88ff */
[----:B------:R-:W-:Y:S01]  /*0ef0*/  IMAD.MOV.U32 R3, RZ, RZ, 0x2 ;  /* 0x00000002ff037424 */ /* 0x000fe200078e00ff */
[----:B------:R-:W-:Y:S01]  /*0f00*/  PRMT R29, R22, 0x7632, R29 ;  /* 0x00007632161d7816 */ /* 0x000fe2000000001d */
[----:B------:R-:W-:Y:S01]  /*0f10*/  FFMA.FTZ R27, -R4, UR31, R5 ;  /* 0x0000001f041b7c23 */ /* 0x000fe20008010105 */
[----:B------:R-:W-:Y:S01]  /*0f20*/  MOV R5, 0x4 ;  /* 0x0000000400057802 */ /* 0x000fe20000000f00 */
[----:B------:R-:W-:Y:S01]  /*0f30*/  IMAD.WIDE R16, R6, R17, UR8 ;  /* 0x0000000806107e25 */ /* 0x000fe2000f8e0211 */
[----:B------:R-:W-:Y:S02]  /*0f40*/  LOP3.LUT R18, R22, 0xffff, RZ, 0xc0, !PT ;  /* 0x0000ffff16127812 */ /* 0x000fe400078ec0ff */
[C---:B------:R-:W-:Y:S01]  /*0f50*/  PRMT R7, R27.reuse, 0x7632, R7 ;  /* 0x000076321b077816 */ /* 0x040fe20000000007 */
[----:B------:R-:W-:Y:S01]  /*0f60*/  IMAD.WIDE R4, R6, R5, UR10 ;  /* 0x0000000a06047e25 */ /* 0x000fe2000f8e0205 */
[----:B------:R-:W-:-:S02]  /*0f70*/  LOP3.LUT R20, R27, 0xffff, RZ, 0xc0, !PT ;  /* 0x0000ffff1b147812 */ /* 0x000fc400078ec0ff */
[----:B------:R-:W-:Y:S01]  /*0f80*/  LEA.HI R25, R2, R25, RZ, 0x11 ;  /* 0x0000001902197211 */ /* 0x000fe200078f88ff */
[----:B------:R-:W-:Y:S01]  /*0f90*/  IMAD.WIDE R2, R6, R3, UR6 ;  /* 0x0000000606027e25 */ /* 0x000fe2000f8e0203 */
[----:B------:R-:W-:Y:S02]  /*0fa0*/  LEA.HI R29, R18, R29, RZ, 0x11 ;  /* 0x0000001d121d7211 */ /* 0x000fe400078f88ff */
[----:B------:R-:W-:Y:S01]  /*0fb0*/  LEA.HI R7, R20, R7, RZ, 0x11 ;  /* 0x0000000714077211 */ /* 0x000fe200078f88ff */
[----:B------:R-:W-:Y:S06]  /*0fc0*/  @!P0 BRA `(.L_x_4) ;  /* 0x0000000000408947 */ /* 0x000fec0003800000 */
[----:B------:R-:W-:Y:S01]  /*0fd0*/  LOP3.LUT R22, R29, 0xffff, RZ, 0xc0, !PT ;  /* 0x0000ffff1d167812 */ /* 0x000fe200078ec0ff */
[----:B------:R-:W-:Y:S01]  /*0fe0*/  IMAD.WIDE.U32 R18, R18, 0x10000, RZ ;  /* 0x0001000012127825 */ /* 0x000fe200078e00ff */
[----:B------:R-:W-:-:S03]  /*0ff0*/  PRMT R27, R23, 0x5410, R20 ;  /* 0x00005410171b7816 */ /* 0x000fc60000000014 */
[----:B------:R-:W-:Y:S01]  /*1000*/  HFMA2 R29, -RZ, RZ, 0, 1.1920928955078125e-07 ;  /* 0x00000002ff1d7431 */ /* 0x000fe200000001ff */
[----:B------:R-:W-:Y:S01]  /*1010*/  PRMT R7, R0, 0x5410, R7 ;  /* 0x0000541000077816 */ /* 0x000fe20000000007 */
[----:B------:R-:W-:Y:S01]  /*1020*/  IMAD.WIDE.U32 R22, R22, 0x10000, RZ ;  /* 0x0001000016167825 */ /* 0x000fe200078e00ff */
[----:B------:R-:W-:Y:S02]  /*1030*/  LOP3.LUT R19, R27, R19, RZ, 0xfc, !PT ;  /* 0x000000131b137212 */ /* 0x000fe400078efcff */
[----:B------:R-:W-:Y:S01]  /*1040*/  LOP3.LUT R18, R18, 0xffff, R21, 0xf8, !PT ;  /* 0x0000ffff12127812 */ /* 0x000fe200078ef815 */
[----:B------:R-:W-:Y:S01]  /*1050*/  IMAD.WIDE R20, R6, R29, UR18 ;  /* 0x0000001206147e25 */ /* 0x000fe2000f8e021d */
[----:B------:R-:W-:Y:S02]  /*1060*/  LOP3.LUT R23, R7, R23, RZ, 0xfc, !PT ;  /* 0x0000001707177212 */ /* 0x000fe400078efcff */
[----:B------:R-:W-:Y:S01]  /*1070*/  LOP3.LUT R22, R22, 0xffff, R25, 0xf8, !PT ;  /* 0x0000ffff16167812 */ /* 0x000fe200078ef819 */
[----:B------:R0:W-:Y:S04]  /*1080*/  STG.E.64 desc[UR20][R2.64], R18 ;  /* 0x0000001202007986 */ /* 0x0001e8000c101b14 */
[----:B------:R0:W-:Y:S04]  /*1090*/  STG.E.128 desc[UR20][R16.64], R8 ;  /* 0x0000000810007986 */ /* 0x0001e8000c101d14 */
[----:B------:R0:W-:Y:S04]  /*10a0*/  STG.E.128 desc[UR20][R4.64], R12 ;  /* 0x0000000c04007986 */ /* 0x0001e8000c101d14 */
[----:B------:R0:W-:Y:S01]  /*10b0*/  STG.E.64 desc[UR20][R20.64], R22 ;  /* 0x0000001614007986 */ /* 0x0001e2000c101b14 */
[----:B------:R-:W-:Y:S05]  /*10c0*/  BRA `(.L_x_5) ;  /* 0x0000000000787947 */ /* 0x000fea0003800000 */
.L_x_4:
[C---:B------:R-:W-:Y:S01]  /*10d0*/  VIADD R18, R6.reuse, 0x1 ;  /* 0x0000000106127836 */ /* 0x040fe20000000000 */
[----:B------:R-:W-:Y:S01]  /*10e0*/  ISETP.GE.AND P4, PT, R6, UR17, PT ;  /* 0x0000001106007c0c */ /* 0x000fe2000bf86270 */
[----:B------:R-:W-:Y:S01]  /*10f0*/  IMAD.MOV.U32 R24, RZ, RZ, 0x2 ;  /* 0x00000002ff187424 */ /* 0x000fe200078e00ff */
[----:B------:R-:W-:Y:S01]  /*1100*/  MOV R20, 0x2 ;  /* 0x0000000200147802 */ /* 0x000fe20000000f00 */
[----:B------:R-:W-:Y:S01]  /*1110*/  HFMA2 R26, -RZ, RZ, 0, 1.1920928955078125e-07 ;  /* 0x00000002ff1a7431 */ /* 0x000fe200000001ff */
[----:B------:R-:W-:Y:S01]  /*1120*/  ISETP.GE.AND P1, PT, R18, UR17, PT ;  /* 0x0000001112007c0c */ /* 0x000fe2000bf26270 */
[C---:B------:R-:W-:Y:S01]  /*1130*/  VIADD R18, R6.reuse, 0x2 ;  /* 0x0000000206127836 */ /* 0x040fe20000000000 */
[----:B------:R-:W-:-:S04]  /*1140*/  IADD3 R19, PT, PT, R6, 0x3, RZ ;  /* 0x0000000306137810 */ /* 0x000fc80007ffe0ff */
[----:B------:R-:W-:Y:S02]  /*1150*/  ISETP.GE.AND P2, PT, R18, UR17, PT ;  /* 0x0000001112007c0c */ /* 0x000fe4000bf46270 */
[----:B------:R-:W-:Y:S01]  /*1160*/  ISETP.GE.AND P3, PT, R19, UR17, PT ;  /* 0x0000001113007c0c */ /* 0x000fe2000bf66270 */
[CC--:B------:R-:W-:Y:S01]  /*1170*/  @!P4 IMAD.WIDE R18, R6.reuse, R20.reuse, UR18 ;  /* 0x000000120612ce25 */ /* 0x0c0fe2000f8e0214 */
[----:B------:R0:W-:Y:S04]  /*1180*/  @!P4 STG.E.U16 desc[UR20][R2.64], R21 ;  /* 0x000000150200c986 */ /* 0x0001e8000c101514 */
[----:B------:R-:W-:Y:S04]  /*1190*/  @!P4 STG.E desc[UR20][R16.64], R8 ;  /* 0x000000081000c986 */ /* 0x000fe8000c101914 */
[----:B------:R-:W-:Y:S01]  /*11a0*/  @!P4 STG.E desc[UR20][R4.64], R12 ;  /* 0x0000000c0400c986 */ /* 0x000fe2000c101914 */
[----:B0-----:R-:W-:-:S03]  /*11b0*/  @!P1 IMAD.WIDE R20, R6, R20, UR18 ;  /* 0x0000001206149e25 */ /* 0x001fc6000f8e0214 */
[----:B------:R0:W-:Y:S04]  /*11c0*/  @!P4 STG.E.U16 desc[UR20][R18.64], R25 ;  /* 0x000000191200c986 */ /* 0x0001e8000c101514 */
[----:B------:R-:W-:Y:S04]  /*11d0*/  @!P1 STG.E.U16 desc[UR20][R2.64+0x2], R22 ;  /* 0x0000021602009986 */ /* 0x000fe8000c101514 */
[----:B------:R1:W-:Y:S04]  /*11e0*/  @!P1 STG.E desc[UR20][R16.64+0x4], R9 ;  /* 0x0000040910009986 */ /* 0x0003e8000c101914 */
[----:B------:R2:W-:Y:S01]  /*11f0*/  @!P1 STG.E desc[UR20][R4.64+0x4], R13 ;  /* 0x0000040d04009986 */ /* 0x0005e2000c101914 */
[----:B0-----:R-:W-:-:S03]  /*1200*/  @!P2 IMAD.WIDE R18, R6, R24, UR18 ;  /* 0x000000120612ae25 */ /* 0x001fc6000f8e0218 */
[----:B------:R2:W-:Y:S04]  /*1210*/  @!P1 STG.E.U16 desc[UR20][R20.64+0x2], R29 ;  /* 0x0000021d14009986 */ /* 0x0005e8000c101514 */
[----:B------:R2:W-:Y:S01]  /*1220*/  @!P2 STG.E.U16 desc[UR20][R2.64+0x4], R23 ;  /* 0x000004170200a986 */ /* 0x0005e2000c101514 */
[----:B-1----:R-:W-:-:S03]  /*1230*/  @!P3 IMAD.WIDE R8, R6, R26, UR18 ;  /* 0x000000120608be25 */ /* 0x002fc6000f8e021a */
[----:B------:R2:W-:Y:S04]  /*1240*/  @!P2 STG.E desc[UR20][R16.64+0x8], R10 ;  /* 0x0000080a1000a986 */ /* 0x0005e8000c101914 */
[----:B------:R2:W-:Y:S04]  /*1250*/  @!P2 STG.E desc[UR20][R4.64+0x8], R14 ;  /* 0x0000080e0400a986 */ /* 0x0005e8000c101914 */
[----:B------:R2:W-:Y:S04]  /*1260*/  @!P2 STG.E.U16 desc[UR20][R18.64+0x4], R0 ;  /* 0x000004001200a986 */ /* 0x0005e8000c101514 */
[----:B------:R2:W-:Y:S04]  /*1270*/  @!P3 STG.E.U16 desc[UR20][R2.64+0x6], R27 ;  /* 0x0000061b0200b986 */ /* 0x0005e8000c101514 */
[----:B------:R2:W-:Y:S04]  /*1280*/  @!P3 STG.E desc[UR20][R16.64+0xc], R11 ;  /* 0x00000c0b1000b986 */ /* 0x0005e8000c101914 */
[----:B------:R2:W-:Y:S04]  /*1290*/  @!P3 STG.E desc[UR20][R4.64+0xc], R15 ;  /* 0x00000c0f0400b986 */ /* 0x0005e8000c101914 */
[----:B------:R2:W-:Y:S02]  /*12a0*/  @!P3 STG.E.U16 desc[UR20][R8.64+0x6], R7 ;  /* 0x000006070800b986 */ /* 0x0005e4000c101514 */
.L_x_5:
[----:B0-2---:R-:W0:Y:S02]  /*12b0*/  LDC R3, c[0x0][0x360] ;  /* 0x0000d800ff037b82 */ /* 0x005e240000000800 */
[----:B0-----:R-:W-:-:S05]  /*12c0*/  IMAD R6, R3, 0x4, R6 ;  /* 0x0000000403067824 */ /* 0x001fca00078e0206 */
[----:B------:R-:W-:-:S13]  /*12d0*/  ISETP.GE.AND P1, PT, R6, UR17, PT ;  /* 0x0000001106007c0c */ /* 0x000fda000bf26270 */
[----:B------:R-:W-:Y:S05]  /*12e0*/  @!P1 BRA `(.L_x_6) ;  /* 0xfffffff000549947 */ /* 0x000fea000383ffff */
[----:B------:R-:W-:Y:S05]  /*12f0*/  BSYNC.RECONVERGENT B0 ;  /* 0x0000000000007941 */ /* 0x000fea0003800200 */
.L_x_1:
[----:B------:R-:W-:Y:S05]  /*1300*/  EXIT ;  /* 0x000000000000794d */ /* 0x000fea0003800000 */
.L_x_0:
[----:B------:R-:W0:Y:S01]  /*1310*/  LDC R7, c[0x0][0x360] ;  /* 0x0000d800ff077b82 */ /* 0x000e220000000800 */
[----:B------:R-:W-:Y:S01]  /*1320*/  BSSY.RECONVERGENT B0, `(.L_x_7) ;  /* 0x00000f7000007945 */ /* 0x000fe20003800200 */
[----:B------:R-:W1:Y:S01]  /*1330*/  LDCU UR15, c[0x0][0xf44] ;  /* 0x0001e880ff0f77ac */ /* 0x000e620008000800 */
[----:B------:R-:W2:Y:S01]  /*1340*/  LDCU.64 UR22, c[0x0][0xf28] ;  /* 0x0001e500ff1677ac */ /* 0x000ea20008000a00 */
[----:B------:R-:W3:Y:S02]  /*1350*/  LDCU.128 UR24, c[0x0][0xf30] ;  /* 0x0001e600ff1877ac */ /* 0x000ee40008000c00 */
.L_x_13:
[----:B--2---:R-:W-:Y:S01]  /*1360*/  MOV R29, 0x2 ;  /* 0x00000002001d7802 */ /* 0x004fe20000000f00 */
[----:B-1-3--:R-:W-:Y:S02]  /*1370*/  HFMA2 R17, -RZ, RZ, 0, 2.384185791015625e-07 ;  /* 0x00000004ff117431 */ /* 0x00afe400000001ff */
[----:B------:R-:W-:Y:S02]  /*1380*/  IMAD.MOV.U32 R27, RZ, RZ, 0x4 ;  /* 0x00000004ff1b7424 */ /* 0x000fe400078e00ff */
[----:B------:R-:W-:-:S04]  /*1390*/  IMAD.WIDE R28, R6, R29, UR6 ;  /* 0x00000006061c7e25 */ /* 0x000fc8000f8e021d */
[----:B------:R-:W-:-:S04]  /*13a0*/  IMAD.WIDE R26, R6, R27, UR8 ;  /* 0x00000008061a7e25 */ /* 0x000fc8000f8e021b */
[----:B------:R-:W-:Y:S01]  /*13b0*/  IMAD.WIDE R16, R6, R17, UR10 ;  /* 0x0000000a06107e25 */ /* 0x000fe2000f8e0211 */
[----:B------:R-:W-:Y:S06]  /*13c0*/  @P0 BRA `(.L_x_8) ;  /* 0x0000000400000947 */ /* 0x000fec0003800000 */
[C---:B------:R-:W-:Y:S01]  /*13d0*/  VIADD R0, R6.reuse, 0x1 ;  /* 0x0000000106007836 */ /* 0x040fe20000000000 */
[C---:B------:R-:W-:Y:S02]  /*13e0*/  ISETP.GE.AND P1, PT, R6.reuse, UR17, PT ;  /* 0x0000001106007c0c */ /* 0x040fe4000bf26270 */
[----:B------:R-:W-:Y:S02]  /*13f0*/  IADD3 R2, PT, PT, R6, 0x3, RZ ;  /* 0x0000000306027810 */ /* 0x000fe40007ffe0ff */
[----:B------:R-:W-:Y:S01]  /*1400*/  ISETP.GE.AND P2, PT, R0, UR17, PT ;  /* 0x0000001100007c0c */ /* 0x000fe2000bf46270 */
[----:B------:R-:W-:Y:S01]  /*1410*/  VIADD R0, R6, 0x2 ;  /* 0x0000000206007836 */ /* 0x000fe20000000000 */
[----:B------:R-:W-:Y:S02]  /*1420*/  ISETP.GE.AND P4, PT, R2, UR17, PT ;  /* 0x0000001102007c0c */ /* 0x000fe4000bf86270 */
[----:B------:R-:W-:Y:S02]  /*1430*/  MOV R9, 0x2 ;  /* 0x0000000200097802 */ /* 0x000fe40000000f00 */
[----:B------:R-:W-:-:S02]  /*1440*/  ISETP.GE.AND P3, PT, R0, UR17, PT ;  /* 0x0000001100007c0c */ /* 0x000fc4000bf66270 */
[----:B------:R-:W-:Y:S01]  /*1450*/  MOV R21, 0x2 ;  /* 0x0000000200157802 */ /* 0x000fe20000000f00 */
[----:B------:R-:W-:Y:S01]  /*1460*/  IMAD.MOV.U32 R19, RZ, RZ, 0x2 ;  /* 0x00000002ff137424 */ /* 0x000fe200078e00ff */
[----:B------:R-:W-:Y:S01]  /*1470*/  @P1 PRMT R22, RZ, 0x7610, R22 ;  /* 0x00007610ff161816 */ /* 0x000fe20000000016 */
[C---:B------:R-:W-:Y:S02]  /*1480*/  @!P1 IMAD.WIDE R8, R6.reuse, R9, UR4 ;  /* 0x0000000406089e25 */ /* 0x040fe4000f8e0209 */
[----:B------:R-:W-:Y:S02]  /*1490*/  @P2 PRMT R2, RZ, 0x7610, R2 ;  /* 0x00007610ff022816 */ /* 0x000fe40000000002 */
[C---:B------:R-:W-:Y:S01]  /*14a0*/  @!P2 IMAD.WIDE R20, R6.reuse, R21, UR4 ;  /* 0x000000040614ae25 */ /* 0x040fe2000f8e0215 */
[----:B------:R-:W-:Y:S01]  /*14b0*/  @P1 PRMT R23, RZ, 0x7610, R23 ;  /* 0x00007610ff171816 */ /* 0x000fe20000000017 */
[----:B------:R4:W5:Y:S01]  /*14c0*/  @!P1 LDG.E.U16 R22, desc[UR20][R8.64] ;  /* 0x0000001408169981 */ /* 0x000962000c1e1500 */
[----:B------:R-:W-:Y:S01]  /*14d0*/  @P2 PRMT R4, RZ, 0x7610, R4 ;  /* 0x00007610ff042816 */ /* 0x000fe20000000004 */
[C---:B------:R-:W-:Y:S01]  /*14e0*/  @!P3 IMAD.WIDE R18, R6.reuse, R19, UR4 ;  /* 0x000000040612be25 */ /* 0x040fe2000f8e0213 */
[----:B------:R-:W-:Y:S01]  /*14f0*/  @P3 PRMT R3, RZ, 0x7610, R3 ;  /* 0x00007610ff033816 */ /* 0x000fe20000000003 */
[----:B------:R1:W5:Y:S01]  /*1500*/  @!P2 LDG.E.U16 R2, desc[UR20][R20.64+0x2] ;  /* 0x000002141402a981 */ /* 0x000362000c1e1500 */
[----:B------:R-:W-:Y:S01]  /*1510*/  @P3 PRMT R0, RZ, 0x7610, R0 ;  /* 0x00007610ff003816 */ /* 0x000fe20000000000 */
[----:B------:R-:W-:Y:S01]  /*1520*/  IMAD.MOV.U32 R11, RZ, RZ, 0x2 ;  /* 0x00000002ff0b7424 */ /* 0x000fe200078e00ff */
[----:B------:R-:W-:Y:S01]  /*1530*/  MOV R15, 0x2 ;  /* 0x00000002000f7802 */ /* 0x000fe20000000f00 */
[----:B------:R-:W-:Y:S01]  /*1540*/  IMAD.MOV.U32 R13, RZ, RZ, 0x2 ;  /* 0x00000002ff0d7424 */ /* 0x000fe200078e00ff */
[----:B------:R-:W-:Y:S01]  /*1550*/  MOV R25, 0x4 ;  /* 0x0000000400197802 */ /* 0x000fe20000000f00 */
[----:B------:R-:W-:Y:S01]  /*1560*/  @P1 IMAD.MOV.U32 R8, RZ, RZ, RZ ;  /* 0x000000ffff081224 */ /* 0x000fe200078e00ff */
[----:B----4-:R-:W-:Y:S01]  /*1570*/  @P2 MOV R9, RZ ;  /* 0x000000ff00092202 */ /* 0x010fe20000000f00 */
[----:B------:R-:W-:Y:S01]  /*1580*/  @P3 IMAD.MOV.U32 R10, RZ, RZ, RZ ;  /* 0x000000ffff0a3224 */ /* 0x000fe200078e00ff */
[----:B------:R-:W5:Y:S01]  /*1590*/  @!P1 LDG.E.U16 R23, desc[UR20][R28.64] ;  /* 0x000000141c179981 */ /* 0x000f62000c1e1500 */
[----:B-1----:R-:W-:Y:S01]  /*15a0*/  IMAD.WIDE R20, R6, R11, UR12 ;  /* 0x0000000c06147e25 */ /* 0x002fe2000f8e020b */
[----:B------:R-:W-:-:S02]  /*15b0*/  @P4 PRMT R24, RZ, 0x7610, R24 ;  /* 0x00007610ff184816 */ /* 0x000fc40000000018 */
[----:B------:R-:W-:Y:S01]  /*15c0*/  @P4 PRMT R5, RZ, 0x7610, R5 ;  /* 0x00007610ff054816 */ /* 0x000fe20000000005 */
[----:B------:R-:W5:Y:S01]  /*15d0*/  @!P2 LDG.E.U16 R4, desc[UR20][R28.64+0x2] ;  /* 0x000002141c04a981 */ /* 0x000f62000c1e1500 */
[----:B------:R-:W-:Y:S01]  /*15e0*/  @P4 MOV R11, RZ ;  /* 0x000000ff000b4202 */ /* 0x000fe20000000f00 */
[C---:B------:R-:W-:Y:S02]  /*15f0*/  IMAD.WIDE R12, R6.reuse, R13, UR6 ;  /* 0x00000006060c7e25 */ /* 0x040fe4000f8e020d */
[----:B------:R1:W5:Y:S02]  /*1600*/  @!P3 LDG.E.U16 R3, desc[UR20][R28.64+0x4] ;  /* 0x000004141c03b981 */ /* 0x000364000c1e1500 */
[----:B------:R-:W-:Y:S02]  /*1610*/  @!P4 IMAD.WIDE R14, R6, R15, UR4 ;  /* 0x00000004060ece25 */ /* 0x000fe4000f8e020f */
[----:B------:R4:W5:Y:S04]  /*1620*/  @!P3 LDG.E.U16 R0, desc[UR20][R18.64+0x4] ;  /* 0x000004141200b981 */ /* 0x000968000c1e1500 */
[----:B------:R-:W5:Y:S01]  /*1630*/  @!P1 LDG.E R8, desc[UR20][R26.64] ;  /* 0x000000141a089981 */ /* 0x000f62000c1e1900 */
[----:B-1----:R-:W-:-:S03]  /*1640*/  MOV R29, 0x4 ;  /* 0x00000004001d7802 */ /* 0x002fc60000000f00 */
[----:B------:R-:W5:Y:S01]  /*1650*/  @!P2 LDG.E R9, desc[UR20][R26.64+0x4] ;  /* 0x000004141a09a981 */ /* 0x000f62000c1e1900 */
[----:B----4-:R-:W-:-:S03]  /*1660*/  IMAD.WIDE R18, R6, R25, UR8 ;  /* 0x0000000806127e25 */ /* 0x010fc6000f8e0219 */
[----:B------:R1:W5:Y:S01]  /*1670*/  @!P3 LDG.E R10, desc[UR20][R26.64+0x8] ;  /* 0x000008141a0ab981 */ /* 0x000362000c1e1900 */
[----:B------:R-:W-:Y:S02]  /*1680*/  @P1 PRMT R25, RZ, 0x7610, R25 ;  /* 0x00007610ff191816 */ /* 0x000fe40000000019 */
[----:B------:R-:W-:Y:S01]  /*1690*/  @P4 PRMT R28, RZ, 0x7610, R28 ;  /* 0x00007610ff1c4816 */ /* 0x000fe2000000001c */
[----:B------:R4:W5:Y:S04]  /*16a0*/  @!P4 LDG.E.U16 R24, desc[UR20][R14.64+0x6] ;  /* 0x000006140e18c981 */ /* 0x000968000c1e1500 */
[----:B------:R2:W5:Y:S01]  /*16b0*/  @!P4 LDG.E.U16 R5, desc[UR20][R12.64+0x6] ;  /* 0x000006140c05c981 */ /* 0x000562000c1e1500 */
[----:B-1----:R-:W-:Y:S01]  /*16c0*/  IMAD.WIDE R26, R6, R29, UR10 ;  /* 0x0000000a061a7e25 */ /* 0x002fe2000f8e021d */
[----:B------:R-:W-:-:S02]  /*16d0*/  @P3 PRMT R29, RZ, 0x7610, R29 ;  /* 0x00007610ff1d3816 */ /* 0x000fc4000000001d */
[----:B------:R1:W5:Y:S01]  /*16e0*/  @!P4 LDG.E R11, desc[UR20][R18.64+0xc] ;  /* 0x00000c14120bc981 */ /* 0x000362000c1e1900 */
[----:B----4-:R-:W-:Y:S02]  /*16f0*/  @P3 IMAD.MOV.U32 R14, RZ, RZ, RZ ;  /* 0x000000ffff0e3224 */ /* 0x010fe400078e00ff */
[----:B------:R-:W-:Y:S01]  /*1700*/  @P4 IMAD.MOV.U32 R15, RZ, RZ, RZ ;  /* 0x000000ffff0f4224 */ /* 0x000fe200078e00ff */
[----:B------:R4:W5:Y:S01]  /*1710*/  @!P1 LDG.E.U16 R25, desc[UR20][R20.64] ;  /* 0x0000001414199981 */ /* 0x000962000c1e1500 */
[----:B--2---:R-:W-:Y:S01]  /*1720*/  @P1 IMAD.MOV.U32 R12, RZ, RZ, RZ ;  /* 0x000000ffff0c1224 */ /* 0x004fe200078e00ff */
[----:B------:R-:W-:Y:S02]  /*1730*/  @P2 MOV R13, RZ ;  /* 0x000000ff000d2202 */ /* 0x000fe40000000f00 */
[----:B------:R4:W5:Y:S01]  /*1740*/  @!P3 LDG.E R14, desc[UR20][R16.64+0x8] ;  /* 0x00000814100eb981 */ /* 0x000962000c1e1900 */
[----:B-1----:R-:W-:-:S03]  /*1750*/  @P2 PRMT R18, RZ, 0x7610, R18 ;  /* 0x00007610ff122816 */ /* 0x002fc60000000012 */
[----:B------:R4:W5:Y:S04]  /*1760*/  @!P1 LDG.E R12, desc[UR20][R16.64] ;  /* 0x00000014100c9981 */ /* 0x000968000c1e1900 */
[----:B------:R4:W5:Y:S04]  /*1770*/  @!P2 LDG.E R13, desc[UR20][R16.64+0x4] ;  /* 0x00000414100da981 */ /* 0x000968000c1e1900 */
[----:B------:R4:W5:Y:S04]  /*1780*/  @!P2 LDG.E.U16 R18, desc[UR20][R20.64+0x2] ;  /* 0x000002141412a981 */ /* 0x000968000c1e1500 */
[----:B------:R4:W5:Y:S04]  /*1790*/  @!P3 LDG.E.U16 R29, desc[UR20][R20.64+0x4] ;  /* 0x00000414141db981 */ /* 0x000968000c1e1500 */
[----:B------:R4:W5:Y:S04]  /*17a0*/  @!P4 LDG.E.U16 R28, desc[UR20][R20.64+0x6] ;  /* 0x00000614141cc981 */ /* 0x000968000c1e1500 */
[----:B------:R4:W5:Y:S01]  /*17b0*/  @!P4 LDG.E R15, desc[UR20][R26.64+0xc] ;  /* 0x00000c141a0fc981 */ /* 0x000962000c1e1900 */
[----:B------:R-:W-:Y:S05]  /*17c0*/  BRA `(.L_x_9) ;  /* 0x0000000000647947 */ /* 0x000fea0003800000 */
.L_x_8:
[----:B------:R-:W-:Y:S01]  /*17d0*/  MOV R23, 0x2 ;  /* 0x0000000200177802 */ /* 0x000fe20000000f00 */
[----:B------:R-:W-:Y:S01]  /*17e0*/  IMAD.MOV.U32 R3, RZ, RZ, 0x2 ;  /* 0x00000002ff037424 */ /* 0x000fe200078e00ff */
[----:B------:R-:W-:-:S03]  /*17f0*/  MOV R29, 0x2 ;  /* 0x00000002001d7802 */ /* 0x000fc60000000f00 */
[----:B------:R-:W-:Y:S01]  /*1800*/  IMAD.WIDE R22, R6, R23, UR4 ;  /* 0x0000000406167e25 */ /* 0x000fe2000f8e0217 */
[----:B------:R-:W-:-:S03]  /*1810*/  MOV R13, 0x4 ;  /* 0x00000004000d7802 */ /* 0x000fc60000000f00 */
[C---:B------:R-:W-:Y:S02]  /*1820*/  IMAD.WIDE R2, R6.reuse, R3, UR6 ;  /* 0x0000000606027e25 */ /* 0x040fe4000f8e0203 */
[----:B------:R-:W4:Y:S02]  /*1830*/  LDG.E.64 R22, desc[UR20][R22.64] ;  /* 0x0000001416167981 */ /* 0x000f24000c1e1b00 */
[C---:B------:R-:W-:Y:S02]  /*1840*/  IMAD.WIDE R28, R6.reuse, R29, UR12 ;  /* 0x0000000c061c7e25 */ /* 0x040fe4000f8e021d */
[----:B------:R-:W2:Y:S02]  /*1850*/  LDG.E.64 R2, desc[UR20][R2.64] ;  /* 0x0000001402027981 */ /* 0x000ea4000c1e1b00 */
[----:B------:R-:W-:Y:S02]  /*1860*/  IMAD.MOV.U32 R9, RZ, RZ, 0x4 ;  /* 0x00000004ff097424 */ /* 0x000fe400078e00ff */
[C---:B------:R-:W-:Y:S01]  /*1870*/  IMAD.WIDE R12, R6.reuse, R13, UR10 ;  /* 0x0000000a060c7e25 */ /* 0x040fe2000f8e020d */
[----:B------:R-:W3:Y:S03]  /*1880*/  LDG.E.64 R28, desc[UR20][R28.64] ;  /* 0x000000141c1c7981 */ /* 0x000ee6000c1e1b00 */
[----:B------:R-:W-:-:S02]  /*1890*/  IMAD.WIDE R8, R6, R9, UR8 ;  /* 0x0000000806087e25 */ /* 0x000fc4000f8e0209 */
[----:B------:R-:W5:Y:S04]  /*18a0*/  LDG.E.128 R12, desc[UR20][R12.64] ;  /* 0x000000140c0c7981 */ /* 0x000f68000c1e1d00 */
[----:B------:R-:W5:Y:S01]  /*18b0*/  LDG.E.128 R8, desc[UR20][R8.64] ;  /* 0x0000001408087981 */ /* 0x000f62000c1e1d00 */
[--C-:B----4-:R-:W-:Y:S02]  /*18c0*/  SHF.R.U64 R16, R22, 0x10, R23.reuse ;  /* 0x0000001016107819 */ /* 0x110fe40000001217 */
[----:B------:R-:W-:Y:S02]  /*18d0*/  SHF.R.U32.HI R24, RZ, 0x10, R23 ;  /* 0x00000010ff187819 */ /* 0x000fe40000011617 */
[----:B------:R-:W-:Y:S02]  /*18e0*/  PRMT R0, R23, 0x7610, R0 ;  /* 0x0000761017007816 */ /* 0x000fe40000000000 */
[----:B--2---:R-:W-:-:S02]  /*18f0*/  SHF.R.U64 R4, R2, 0x10, R3 ;  /* 0x0000001002047819 */ /* 0x004fc40000001203 */
[----:B------:R-:W-:Y:S02]  /*1900*/  PRMT R23, R2, 0x7610, R23 ;  /* 0x0000761002177816 */ /* 0x000fe40000000017 */
[C---:B---3--:R-:W-:Y:S02]  /*1910*/  SHF.R.U64 R18, R28.reuse, 0x10, R29 ;  /* 0x000000101c127819 */ /* 0x048fe4000000121d */
[----:B------:R-:W-:Y:S02]  /*1920*/  PRMT R25, R28, 0x7610, R25 ;  /* 0x000076101c197816 */ /* 0x000fe40000000019 */
[----:B------:R-:W-:Y:S02]  /*1930*/  SHF.R.U32.HI R5, RZ, 0x10, R3 ;  /* 0x00000010ff057819 */ /* 0x000fe40000011603 */
[----:B------:R-:W-:Y:S02]  /*1940*/  SHF.R.U32.HI R28, RZ, 0x10, R29 ;  /* 0x00000010ff1c7819 */ /* 0x000fe4000001161d */
[----:B------:R-:W-:-:S07]  /*1950*/  PRMT R2, R16, 0x7610, R2 ;  /* 0x0000761010027816 */ /* 0x000fce0000000002 */
.L_x_9:
[----:B----45:R-:W-:Y:S01]  /*1960*/  PRMT R17, R23, 0x9910, RZ ;  /* 0x0000991017117816 */ /* 0x030fe200000000ff */
[----:B------:R-:W-:Y:S01]  /*1970*/  IMAD.U32 R25, R25, 0x10000, RZ ;  /* 0x0001000019197824 */ /* 0x000fe200078e00ff */
[----:B------:R-:W-:Y:S01]  /*1980*/  PRMT R19, R4, 0x9910, RZ ;  /* 0x0000991004137816 */ /* 0x000fe200000000ff */
[----:B------:R-:W-:Y:S01]  /*1990*/  IMAD.U32 R18, R18, 0x10000, RZ ;  /* 0x0001000012127824 */ /* 0x000fe200078e00ff */
[----:B------:R-:W-:Y:S01]  /*19a0*/  LEA.HI.SX32 R22, R17, R22, 0x11 ;  /* 0x0000001611167211 */ /* 0x000fe200078f8aff */
[----:B------:R-:W-:Y:S01]  /*19b0*/  IMAD.U32 R28, R28, 0x10000, RZ ;  /* 0x000100001c1c7824 */ /* 0x000fe200078e00ff */
[----:B------:R-:W-:Y:S01]  /*19c0*/  PRMT R16, R3, 0x9910, RZ ;  /* 0x0000991003107816 */ /* 0x000fe200000000ff */
[----:B------:R-:W-:Y:S01]  /*19d0*/  BSSY.RECONVERGENT B1, `(.L_x_10) ;  /* 0x0000088000017945 */ /* 0x000fe20003800200 */
[----:B------:R-:W-:Y:S02]  /*19e0*/  PRMT R23, R23, 0x5410, R22 ;  /* 0x0000541017177816 */ /* 0x000fe40000000016 */
[----:B------:R-:W-:-:S02]  /*19f0*/  LEA.HI.SX32 R17, R19, R2, 0x11 ;  /* 0x0000000213117211 */ /* 0x000fc400078f8aff */
[----:B------:R-:W-:Y:S01]  /*1a00*/  MOV R19, R16 ;  /* 0x0000001000137202 */ /* 0x000fe20000000f00 */
[----:B-1----:R-:W-:Y:S01]  /*1a10*/  FMUL.FTZ R2, R23, UR15 ;  /* 0x0000000f17027c20 */ /* 0x002fe20008410000 */
[----:B------:R-:W-:Y:S02]  /*1a20*/  PRMT R21, R5, 0x9910, RZ ;  /* 0x0000991005157816 */ /* 0x000fe400000000ff */
[----:B------:R-:W-:Y:S01]  /*1a30*/  LEA.HI.SX32 R16, R19, R0, 0x11 ;  /* 0x0000000013107211 */ /* 0x000fe200078f8aff */
[----:B------:R-:W-:Y:S01]  /*1a40*/  FFMA.FTZ R0, R25, UR14, R2 ;  /* 0x0000000e19007c23 */ /* 0x000fe20008010002 */
[----:B------:R-:W-:Y:S01]  /*1a50*/  PRMT R4, R4, 0x5410, R17 ;  /* 0x0000541004047816 */ /* 0x000fe20000000011 */
[----:B---3--:R-:W1:Y:S01]  /*1a60*/  MUFU.RCP R2, UR25 ;  /* 0x0000001900027d08 */ /* 0x008e620008001000 */
[----:B------:R-:W-:Y:S01]  /*1a70*/  LEA.HI.SX32 R24, R21, R24, 0x11 ;  /* 0x0000001815187211 */ /* 0x000fe200078f8aff */
[----:B------:R-:W-:Y:S01]  /*1a80*/  FMUL.FTZ R17, R0, R0 ;  /* 0x0000000000117220 */ /* 0x000fe20000410000 */
[----:B------:R-:W-:Y:S01]  /*1a90*/  PRMT R3, R3, 0x5410, R16 ;  /* 0x0000541003037816 */ /* 0x000fe20000000010 */
[----:B------:R-:W-:Y:S01]  /*1aa0*/  FMUL.FTZ R21, R4, UR15 ;  /* 0x0000000f04157c20 */ /* 0x000fe20008410000 */
[----:B------:R-:W-:Y:S01]  /*1ab0*/  PRMT R5, R5, 0x5410, R24 ;  /* 0x0000541005057816 */ /* 0x000fe20000000018 */
[----:B------:R-:W-:Y:S01]  /*1ac0*/  FFMA.FTZ R19, R17, -UR23, R17 ;  /* 0x8000001711137c23 */ /* 0x000fe20008010011 */
[----:B------:R-:W-:Y:S01]  /*1ad0*/  FFMA.FTZ R25, R0, -UR22, R0 ;  /* 0x8000001600197c23 */ /* 0x000fe20008010000 */
[----:B------:R-:W-:Y:S01]  /*1ae0*/  FFMA.FTZ R17, R18, UR14, R21 ;  /* 0x0000000e12117c23 */ /* 0x000fe20008010015 */
[----:B------:R-:W-:Y:S01]  /*1af0*/  SHF.L.U32 R18, R29, 0x10, RZ ;  /* 0x000000101d127819 */ /* 0x000fe200000006ff */
[----:B------:R-:W-:Y:S01]  /*1b00*/  FFMA.FTZ R12, R12, UR23, R19 ;  /* 0x000000170c0c7c23 */ /* 0x000fe20008010013 */
[----:B------:R-:W-:Y:S01]  /*1b10*/  FMUL.FTZ R21, R3, UR15 ;  /* 0x0000000f03157c20 */ /* 0x000fe20008410000 */
[----:B------:R-:W-:Y:S01]  /*1b20*/  FMUL.FTZ R19, R17, R17 ;  /* 0x0000001111137220 */ /* 0x000fe20000410000 */
[----:B------:R-:W2:Y:S01]  /*1b30*/  MUFU.RCP R16, UR24 ;  /* 0x0000001800107d08 */ /* 0x000ea20008001000 */
[----:B------:R-:W-:Y:S01]  /*1b40*/  FFMA.FTZ R8, R8, UR22, R25 ;  /* 0x0000001608087c23 */ /* 0x000fe20008010019 */
[----:B------:R-:W-:Y:S01]  /*1b50*/  FFMA.FTZ R18, R18, UR14, R21 ;  /* 0x0000000e12127c23 */ /* 0x000fe20008010015 */
[----:B------:R-:W-:Y:S01]  /*1b60*/  FFMA.FTZ R22, R19, -UR23, R19 ;  /* 0x8000001713167c23 */ /* 0x000fe20008010013 */
[----:B------:R-:W-:Y:S01]  /*1b70*/  FMUL.FTZ R19, R5, UR15 ;  /* 0x0000000f05137c20 */ /* 0x000fe20008410000 */
[----:B-1----:R-:W-:Y:S01]  /*1b80*/  FMUL.FTZ R20, R12, R2 ;  /* 0x000000020c147220 */ /* 0x002fe20000410000 */
[----:B------:R-:W-:Y:S01]  /*1b90*/  FMUL.FTZ R21, R18, R18 ;  /* 0x0000001212157220 */ /* 0x000fe20000410000 */
[----:B------:R-:W-:Y:S01]  /*1ba0*/  FFMA.FTZ R13, R13, UR23, R22 ;  /* 0x000000170d0d7c23 */ /* 0x000fe20008010016 */
[----:B------:R-:W-:Y:S01]  /*1bb0*/  FFMA.FTZ R19, R28, UR14, R19 ;  /* 0x0000000e1c137c23 */ /* 0x000fe20008010013 */
[----:B------:R-:W-:Y:S01]  /*1bc0*/  FFMA.FTZ R25, R18, -UR22, R18 ;  /* 0x8000001612197c23 */ /* 0x000fe20008010012 */
[----:B------:R-:W-:Y:S01]  /*1bd0*/  FFMA.FTZ R21, R21, -UR23, R21 ;  /* 0x8000001715157c23 */ /* 0x000fe20008010015 */
[----:B------:R-:W1:Y:S01]  /*1be0*/  MUFU.SQRT R20, R20 ;  /* 0x0000001400147308 */ /* 0x000e620000002000 */
[----:B------:R-:W-:Y:S01]  /*1bf0*/  FMUL.FTZ R22, R19, R19 ;  /* 0x0000001313167220 */ /* 0x000fe20000410000 */
[----:B------:R-:W-:Y:S01]  /*1c00*/  FMUL.FTZ R24, R13, R2 ;  /* 0x000000020d187220 */ /* 0x000fe20000410000 */
[----:B------:R-:W-:Y:S01]  /*1c10*/  FFMA.FTZ R14, R14, UR23, R21 ;  /* 0x000000170e0e7c23 */ /* 0x000fe20008010015 */
[----:B------:R-:W-:Y:S01]  /*1c20*/  FFMA.FTZ R10, R10, UR22, R25 ;  /* 0x000000160a0a7c23 */ /* 0x000fe20008010019 */
[----:B------:R-:W-:-:S02]  /*1c30*/  FFMA.FTZ R22, R22, -UR23, R22 ;  /* 0x8000001716167c23 */ /* 0x000fc40008010016 */
[----:B------:R-:W-:Y:S01]  /*1c40*/  FMUL.FTZ R26, R14, R2 ;  /* 0x000000020e1a7220 */ /* 0x000fe20000410000 */
[----:B------:R-:W3:Y:S01]  /*1c50*/  MUFU.SQRT R24, R24 ;  /* 0x0000001800187308 */ /* 0x000ee20000002000 */
[----:B------:R-:W-:Y:S01]  /*1c60*/  FFMA.FTZ R15, R15, UR23, R22 ;  /* 0x000000170f0f7c23 */ /* 0x000fe20008010016 */
[----:B--2---:R-:W-:-:S03]  /*1c70*/  FMUL.FTZ R18, R8, R16 ;  /* 0x0000001008127220 */ /* 0x004fc60000410000 */
[----:B------:R-:W-:-:S03]  /*1c80*/  FMUL.FTZ R22, R15, R2 ;  /* 0x000000020f167220 */ /* 0x000fc60000410000 */
[----:B------:R-:W2:Y:S01]  /*1c90*/  MUFU.SQRT R26, R26 ;  /* 0x0000001a001a7308 */ /* 0x000ea20000002000 */
[----:B-1----:R-:W-:-:S07]  /*1ca0*/  FADD.FTZ R21, R20, UR26 ;  /* 0x0000001a14157e21 */ /* 0x002fce0008010000 */
[----:B------:R-:W1:Y:S01]  /*1cb0*/  MUFU.SQRT R22, R22 ;  /* 0x0000001600167308 */ /* 0x000e620000002000 */
[----:B---3--:R-:W-:Y:S01]  /*1cc0*/  FADD.FTZ R2, R24, UR26 ;  /* 0x0000001a18027e21 */ /* 0x008fe20008010000 */
[----:B------:R-:W-:-:S04]  /*1cd0*/  FFMA.FTZ R24, R19, -UR22, R19 ;  /* 0x8000001613187c23 */ /* 0x000fc80008010013 */
[----:B------:R-:W-:Y:S02]  /*1ce0*/  FFMA.FTZ R11, R11, UR22, R24 ;  /* 0x000000160b0b7c23 */ /* 0x000fe40008010018 */
[----:B------:R-:W3:Y:S01]  /*1cf0*/  MUFU.RCP R21, R21 ;  /* 0x0000001500157308 */ /* 0x000ee20000001000 */
[----:B--2---:R-:W-:Y:S01]  /*1d00*/  FADD.FTZ R20, R26, UR26 ;  /* 0x0000001a1a147e21 */ /* 0x004fe20008010000 */
[----:B------:R-:W-:-:S06]  /*1d10*/  FMUL.FTZ R19, R11, R16 ;  /* 0x000000100b137220 */ /* 0x000fcc0000410000 */
[----:B------:R-:W2:Y:S01]  /*1d20*/  MUFU.RCP R20, R20 ;  /* 0x0000001400147308 */ /* 0x000ea20000001000 */
[----:B-1----:R-:W-:Y:S01]  /*1d30*/  FADD.FTZ R0, R22, UR26 ;  /* 0x0000001a16007e21 */ /* 0x002fe20008010000 */
[----:B------:R-:W-:Y:S01]  /*1d40*/  FFMA.FTZ R22, R17, -UR22, R17 ;  /* 0x8000001611167c23 */ /* 0x000fe20008010011 */
[----:B------:R-:W-:-:S03]  /*1d50*/  FMUL.FTZ R17, R10, R16 ;  /* 0x000000100a117220 */ /* 0x000fc60000410000 */
[----:B------:R-:W-:Y:S02]  /*1d60*/  FFMA.FTZ R9, R9, UR22, R22 ;  /* 0x0000001609097c23 */ /* 0x000fe40008010016 */
[----:B------:R-:W1:Y:S01]  /*1d70*/  MUFU.RCP R2, R2 ;  /* 0x0000000200027308 */ /* 0x000e620000001000 */
[----:B---3--:R-:W-:Y:S01]  /*1d80*/  FMUL.FTZ R18, R18, R21 ;  /* 0x0000001512127220 */ /* 0x008fe20000410000 */
[----:B------:R-:W-:-:S03]  /*1d90*/  IMAD.MOV.U32 R21, RZ, RZ, 0x4 ;  /* 0x00000004ff157424 */ /* 0x000fc600078e00ff */
[----:B------:R-:W-:Y:S01]  /*1da0*/  FFMA.FTZ R28, -R18, UR27, R23 ;  /* 0x0000001b121c7c23 */ /* 0x000fe20008010117 */
[----:B------:R-:W-:Y:S02]  /*1db0*/  MOV R23, 0x2 ;  /* 0x0000000200177802 */ /* 0x000fe40000000f00 */
[----:B------:R-:W3:Y:S01]  /*1dc0*/  MUFU.RCP R0, R0 ;  /* 0x0000000000007308 */ /* 0x000ee20000001000 */
[----:B--2---:R-:W-:Y:S01]  /*1dd0*/  FMUL.FTZ R20, R17, R20 ;  /* 0x0000001411147220 */ /* 0x004fe20000410000 */
[----:B------:R-:W-:Y:S01]  /*1de0*/  FMUL.FTZ R17, R9, R16 ;  /* 0x0000001009117220 */ /* 0x000fe20000410000 */
[----:B------:R-:W-:Y:S02]  /*1df0*/  LOP3.LUT R16, R28, 0xffff, RZ, 0xc0, !PT ;  /* 0x0000ffff1c107812 */ /* 0x000fe400078ec0ff */
[----:B------:R-:W-:Y:S01]  /*1e00*/  FFMA.FTZ R25, -R20, UR27, R3 ;  /* 0x0000001b14197c23 */ /* 0x000fe20008010103 */
[----:B-1----:R-:W-:-:S04]  /*1e10*/  FMUL.FTZ R17, R17, R2 ;  /* 0x0000000211117220 */ /* 0x002fc80000410000 */
[C---:B------:R-:W-:Y:S02]  /*1e20*/  PRMT R2, R25.reuse, 0x7632, R2 ;  /* 0x0000763219027816 */ /* 0x040fe40000000002 */
[----:B------:R-:W-:Y:S01]  /*1e30*/  LOP3.LUT R3, R25, 0xffff, RZ, 0xc0, !PT ;  /* 0x0000ffff19037812 */ /* 0x000fe200078ec0ff */
[----:B------:R-:W-:Y:S01]  /*1e40*/  FFMA.FTZ R27, -R17, UR27, R4 ;  /* 0x0000001b111b7c23 */ /* 0x000fe20008010104 */
[----:B---3--:R-:W-:Y:S01]  /*1e50*/  FMUL.FTZ R0, R19, R0 ;  /* 0x0000000013007220 */ /* 0x008fe20000410000 */
[----:B------:R-:W-:-:S03]  /*1e60*/  PRMT R19, R28, 0x7632, R19 ;  /* 0x000076321c137816 */ /* 0x000fc60000000013 */
[----:B------:R-:W-:Y:S01]  /*1e70*/  LOP3.LUT R20, R27, 0xffff, RZ, 0xc0, !PT ;  /* 0x0000ffff1b147812 */ /* 0x000fe200078ec0ff */
[--C-:B------:R-:W-:Y:S01]  /*1e80*/  FFMA.FTZ R29, -R0, UR27, R5.reuse ;  /* 0x0000001b001d7c23 */ /* 0x100fe20008010105 */
[----:B------:R-:W-:Y:S01]  /*1e90*/  LEA.HI R0, R3, R2, RZ, 0x11 ;  /* 0x0000000203007211 */ /* 0x000fe200078f88ff */
[----:B------:R-:W-:Y:S01]  /*1ea0*/  HFMA2 R3, -RZ, RZ, 0, 2.384185791015625e-07 ;  /* 0x00000004ff037431 */ /* 0x000fe200000001ff */
[----:B------:R-:W-:Y:S02]  /*1eb0*/  PRMT R5, R27, 0x7632, R5 ;  /* 0x000076321b057816 */ /* 0x000fe40000000005 */
[C---:B------:R-:W-:Y:S02]  /*1ec0*/  PRMT R17, R29.reuse, 0x7632, R17 ;  /* 0x000076321d117816 */ /* 0x040fe40000000011 */
[----:B------:R-:W-:Y:S01]  /*1ed0*/  LOP3.LUT R18, R29, 0xffff, RZ, 0xc0, !PT ;  /* 0x0000ffff1d127812 */ /* 0x000fe200078ec0ff */
[----:B------:R-:W-:Y:S01]  /*1ee0*/  IMAD.WIDE R2, R6, R3, UR8 ;  /* 0x0000000806027e25 */ /* 0x000fe2000f8e0203 */
[----:B------:R-:W-:-:S02]  /*1ef0*/  LEA.HI R19, R16, R19, RZ, 0x11 ;  /* 0x0000001310137211 */ /* 0x000fc400078f88ff */
[----:B------:R-:W-:Y:S01]  /*1f00*/  LEA.HI R24, R20, R5, RZ, 0x11 ;  /* 0x0000000514187211 */ /* 0x000fe200078f88ff */
[----:B------:R-:W-:Y:S01]  /*1f10*/  IMAD.WIDE R4, R6, R21, UR10 ;  /* 0x0000000a06047e25 */ /* 0x000fe2000f8e0215 */
[----:B------:R-:W-:-:S03]  /*1f20*/  LEA.HI R26, R18, R17, RZ, 0x11 ;  /* 0x00000011121a7211 */ /* 0x000fc600078f88ff */
[----:B------:R-:W-:Y:S01]  /*1f30*/  IMAD.WIDE R16, R6, R23, UR6 ;  /* 0x0000000606107e25 */ /* 0x000fe2000f8e0217 */
[----:B------:R-:W-:Y:S06]  /*1f40*/  @P0 BRA `(.L_x_11) ;  /* 0x0000000000840947 */ /* 0x000fec0003800000 */
[C---:B------:R-:W-:Y:S01]  /*1f50*/  ISETP.GE.AND P3, PT, R6.reuse, UR17, PT ;  /* 0x0000001106007c0c */ /* 0x040fe2000bf66270 */
[C---:B------:R-:W-:Y:S01]  /*1f60*/  VIADD R18, R6.reuse, 0x1 ;  /* 0x0000000106127836 */ /* 0x040fe20000000000 */
[----:B------:R-:W-:Y:S01]  /*1f70*/  IADD3 R20, PT, PT, R6, 0x2, RZ ;  /* 0x0000000206147810 */ /* 0x000fe20007ffe0ff */
[----:B------:R-:W-:Y:S01]  /*1f80*/  IMAD.MOV.U32 R23, RZ, RZ, 0x2 ;  /* 0x00000002ff177424 */ /* 0x000fe200078e00ff */
[----:B------:R-:W-:Y:S02]  /*1f90*/  MOV R21, 0x2 ;  /* 0x0000000200157802 */ /* 0x000fe40000000f00 */
[----:B------:R-:W-:Y:S02]  /*1fa0*/  ISETP.GE.AND P1, PT, R18, UR17, PT ;  /* 0x0000001112007c0c */ /* 0x000fe4000bf26270 */
[----:B------:R-:W-:Y:S01]  /*1fb0*/  ISETP.GE.AND P2, PT, R20, UR17, PT ;  /* 0x0000001114007c0c */ /* 0x000fe2000bf46270 */
[----:B------:R-:W-:-:S04]  /*1fc0*/  IMAD.MOV.U32 R20, RZ, RZ, 0x2 ;  /* 0x00000002ff147424 */ /* 0x000fc800078e00ff */
[C---:B------:R-:W-:Y:S01]  /*1fd0*/  @!P3 IMAD.WIDE R22, R6.reuse, R23, UR18 ;  /* 0x000000120616be25 */ /* 0x040fe2000f8e0217 */
[----:B------:R-:W-:Y:S04]  /*1fe0*/  @!P3 STG.E.U16 desc[UR20][R16.64], R28 ;  /* 0x0000001c1000b986 */ /* 0x000fe8000c101514 */
[----:B------:R1:W-:Y:S04]  /*1ff0*/  @!P3 STG.E desc[UR20][R2.64], R8 ;  /* 0x000000080200b986 */ /* 0x0003e8000c101914 */
[----:B------:R-:W-:Y:S04]  /*2000*/  @!P3 STG.E desc[UR20][R4.64], R12 ;  /* 0x0000000c0400b986 */ /* 0x000fe8000c101914 */
[----:B------:R2:W-:Y:S04]  /*2010*/  @!P3 STG.E.U16 desc[UR20][R22.64], R19 ;  /* 0x000000131600b986 */ /* 0x0005e8000c101514 */
[----:B------:R3:W-:Y:S01]  /*2020*/  @!P1 STG.E.U16 desc[UR20][R16.64+0x2], R27 ;  /* 0x0000021b10009986 */ /* 0x0007e2000c101514 */
[----:B-1----:R-:W-:-:S03]  /*2030*/  IADD3 R8, PT, PT, R6, 0x3, RZ ;  /* 0x0000000306087810 */ /* 0x002fc60007ffe0ff */
[----:B------:R3:W-:Y:S01]  /*2040*/  @!P1 STG.E desc[UR20][R2.64+0x4], R9 ;  /* 0x0000040902009986 */ /* 0x0007e2000c101914 */
[----:B--2---:R-:W-:-:S03]  /*2050*/  @!P1 IMAD.WIDE R18, R6, R21, UR18 ;  /* 0x0000001206129e25 */ /* 0x004fc6000f8e0215 */
[----:B------:R3:W-:Y:S01]  /*2060*/  @!P1 STG.E desc[UR20][R4.64+0x4], R13 ;  /* 0x0000040d04009986 */ /* 0x0007e2000c101914 */
[----:B------:R-:W-:-:S03]  /*2070*/  @!P2 IMAD.WIDE R20, R6, R20, UR18 ;  /* 0x000000120614ae25 */ /* 0x000fc6000f8e0214 */
[----:B------:R3:W-:Y:S01]  /*2080*/  @!P1 STG.E.U16 desc[UR20][R18.64+0x2], R24 ;  /* 0x0000021812009986 */ /* 0x0007e2000c101514 */
[----:B------:R-:W-:-:S03]  /*2090*/  ISETP.GE.AND P1, PT, R8, UR17, PT ;  /* 0x0000001108007c0c */ /* 0x000fc6000bf26270 */
[----:B------:R3:W-:Y:S04]  /*20a0*/  @!P2 STG.E.U16 desc[UR20][R16.64+0x4], R25 ;  /* 0x000004191000a986 */ /* 0x0007e8000c101514 */
[----:B------:R3:W-:Y:S04]  /*20b0*/  @!P2 STG.E desc[UR20][R2.64+0x8], R10 ;  /* 0x0000080a0200a986 */ /* 0x0007e8000c101914 */
[----:B------:R3:W-:Y:S04]  /*20c0*/  @!P2 STG.E desc[UR20][R4.64+0x8], R14 ;  /* 0x0000080e0400a986 */ /* 0x0007e8000c101914 */
[----:B------:R3:W-:Y:S01]  /*20d0*/  @!P2 STG.E.U16 desc[UR20][R20.64+0x4], R0 ;  /* 0x000004001400a986 */ /* 0x0007e2000c101514 */
[----:B------:R-:W-:Y:S05]  /*20e0*/  @P1 BRA `(.L_x_12) ;  /* 0x0000000000581947 */ /* 0x000fea0003800000 */
[----:B---3--:R-:W-:Y:S01]  /*20f0*/  IMAD.MOV.U32 R9, RZ, RZ, 0x2 ;  /* 0x00000002ff097424 */ /* 0x008fe200078e00ff */
[----:B------:R2:W-:Y:S03]  /*2100*/  STG.E.U16 desc[UR20][R16.64+0x6], R29 ;  /* 0x0000061d10007986 */ /* 0x0005e6000c101514 */
[----:B------:R-:W-:Y:S01]  /*2110*/  IMAD.WIDE R8, R6, R9, UR18 ;  /* 0x0000001206087e25 */ /* 0x000fe2000f8e0209 */
[----:B------:R2:W-:Y:S04]  /*2120*/  STG.E desc[UR20][R2.64+0xc], R11 ;  /* 0x00000c0b02007986 */ /* 0x0005e8000c101914 */
[----:B------:R2:W-:Y:S04]  /*2130*/  STG.E desc[UR20][R4.64+0xc], R15 ;  /* 0x00000c0f04007986 */ /* 0x0005e8000c101914 */
[----:B------:R2:W-:Y:S01]  /*2140*/  STG.E.U16 desc[UR20][R8.64+0x6], R26 ;  /* 0x0000061a08007986 */ /* 0x0005e2000c101514 */
[----:B------:R-:W-:Y:S05]  /*2150*/  BRA `(.L_x_12) ;  /* 0x00000000003c7947 */ /* 0x000fea0003800000 */
.L_x_11:
[----:B------:R-:W-:Y:S01]  /*2160*/  LOP3.LUT R22, R24, 0xffff, RZ, 0xc0, !PT ;  /* 0x0000ffff18167812 */ /* 0x000fe200078ec0ff */
[----:B------:R-:W-:Y:S01]  /*2170*/  IMAD.WIDE.U32 R20, R20, 0x10000, RZ ;  /* 0x0001000014147825 */ /* 0x000fe200078e00ff */
[----:B------:R-:W-:Y:S02]  /*2180*/  PRMT R27, R25, 0x5410, R18 ;  /* 0x00005410191b7816 */ /* 0x000fe40000000012 */
[----:B------:R-:W-:Y:S01]  /*2190*/  PRMT R25, R0, 0x5410, R26 ;  /* 0x0000541000197816 */ /* 0x000fe2000000001a */
[----:B------:R-:W-:Y:S01]  /*21a0*/  IMAD.WIDE.U32 R22, R22, 0x10000, RZ ;  /* 0x0001000016167825 */ /* 0x000fe200078e00ff */
[----:B------:R-:W-:Y:S02]  /*21b0*/  LOP3.LUT R21, R27, R21, RZ, 0xfc, !PT ;  /* 0x000000151b157212 */ /* 0x000fe400078efcff */
[----:B------:R-:W-:Y:S02]  /*21c0*/  MOV R27, 0x2 ;  /* 0x00000002001b7802 */ /* 0x000fe40000000f00 */
[----:B------:R-:W-:-:S02]  /*21d0*/  LOP3.LUT R20, R20, 0xffff, R28, 0xf8, !PT ;  /* 0x0000ffff14147812 */ /* 0x000fc400078ef81c */
[----:B------:R-:W-:Y:S01]  /*21e0*/  LOP3.LUT R22, R22, 0xffff, R19, 0xf8, !PT ;  /* 0x0000ffff16167812 */ /* 0x000fe200078ef813 */
[----:B------:R-:W-:Y:S01]  /*21f0*/  IMAD.WIDE R18, R6, R27, UR18 ;  /* 0x0000001206127e25 */ /* 0x000fe2000f8e021b */
[----:B------:R-:W-:Y:S01]  /*2200*/  LOP3.LUT R23, R25, R23, RZ, 0xfc, !PT ;  /* 0x0000001719177212 */ /* 0x000fe200078efcff */
[----:B------:R1:W-:Y:S04]  /*2210*/  STG.E.64 desc[UR20][R16.64], R20 ;  /* 0x0000001410007986 */ /* 0x0003e8000c101b14 */
[----:B------:R1:W-:Y:S04]  /*2220*/  STG.E.128 desc[UR20][R2.64], R8 ;  /* 0x0000000802007986 */ /* 0x0003e8000c101d14 */
[----:B------:R1:W-:Y:S04]  /*2230*/  STG.E.128 desc[UR20][R4.64], R12 ;  /* 0x0000000c04007986 */ /* 0x0003e8000c101d14 */
[----:B------:R1:W-:Y:S02]  /*2240*/  STG.E.64 desc[UR20][R18.64], R22 ;  /* 0x0000001612007986 */ /* 0x0003e4000c101b14 */
.L_x_12:
[----:B------:R-:W-:Y:S05]  /*2250*/  BSYNC.RECONVERGENT B1 ;  /* 0x0000000000017941 */ /* 0x000fea0003800200 */
.L_x_10:
[----:B0-----:R-:W-:-:S05]  /*2260*/  IMAD R6, R7, 0x4, R6 ;  /* 0x0000000407067824 */ /* 0x001fca00078e0206 */
[----:B------:R-:W-:-:S13]  /*2270*/  ISETP.GE.AND P1, PT, R6, UR17, PT ;  /* 0x0000001106007c0c */ /* 0x000fda000bf26270 */
[----:B------:R-:W-:Y:S05]  /*2280*/  @!P1 BRA `(.L_x_13) ;  /* 0xfffffff000349947 */ /* 0x000fea000383ffff */
[----:B------:R-:W-:Y:S05]  /*2290*/  BSYNC.RECONVERGENT B0 ;  /* 0x0000000000007941 */ /* 0x000fea0003800200 */
.L_x_7:
[----:B------:R-:W-:Y:S05]  /*22a0*/  EXIT ;  /* 0x000000000000794d */ /* 0x000fea0003800000 */
.L_x_14:
[----:B------:R-:W-:-:S00]  /*22b0*/  BRA `(.L_x_14) ;  /* 0xfffffffc00fc7947 */ /* 0x000fc0000383ffff */
[----:B------:R-:W-:-:S00]  /*22c0*/  NOP ;  /* 0x0000000000007918 */ /* 0x000fc00000000000 */
        /* <DEDUP_REMOVED lines=11> */
.L_x_1087:


//--------------------- .text._Z25multi_tensor_apply_kernelI18TensorListMetadataILi6EE34DistAdamWithParamRemaindersFunctorIN3c104HalfEEJPfffffff10adamMode_tfEEvlPViT_T0_DpT1_ --------------------------
	.section	.text._Z25multi_tensor_apply_kernelI18TensorListMetadataILi6EE34DistAdamWithParamRemaindersFunctorIN3c104HalfEEJPfffffff10adamMode_tfEEvlPViT_T0_DpT1_,"ax",@progbits
	.align	128
        .global         _Z25multi_tensor_apply_kernelI18TensorListMetadataILi6EE34DistAdamWithParamRemaindersFunctorIN3c104HalfEEJPfffffff10adamMode_tfEEvlPViT_T0_DpT1_
        .type           _Z25multi_tensor_apply_kernelI18TensorListMetadataILi6EE34DistAdamWithParamRemaindersFunctorIN3c104HalfEEJPfffffff10adamMode_tfEEvlPViT_T0_DpT1_,@function
        .size           _Z25multi_tensor_apply_kernelI18TensorListMetadataILi6EE34DistAdamWithParamRemaindersFunctorIN3c104HalfEEJPfffffff10adamMode_tfEEvlPViT_T0_DpT1_,(.L_x_1088 - _Z25multi_tensor_apply_kernelI18TensorListMetadataILi6EE34DistAdamWithParamRemaindersFunctorIN3c104HalfEEJPfffffff10adamMode_tfEEvlPViT_T0_DpT1_)
        .other          _Z25multi_tensor_apply_kernelI18TensorListMetadataILi6EE34DistAdamWithParamRemaindersFunctorIN3c104HalfEEJPfffffff10adamMode_tfEEvlPViT_T0_DpT1_,@"STO_CUDA_ENTRY STV_DEFAULT"
_Z25multi_tensor_apply_kernelI18TensorListMetadataILi6EE34DistAdamWithParamRemaindersFunctorIN3c104HalfEEJPfffffff10adamMode_tfEEvlPViT_T0_DpT1_:
.text._Z25multi_tensor_apply_kernelI18TensorListMetadataILi6EE34DistAdamWithParamRemaindersFunctorIN3c104HalfEEJPfffffff10adamMode_tfEEvlPViT_T0_DpT1_:
[----:B------:R-:W-:Y:S01]  /*0000*/  LDC R1, c[0x0][0x37c] ;  /* 0x0000df00ff017b82 */ /* 0x000fe20000000800 */
[----:B------:R-:W0:Y:S01]  /*0010*/  S2R R2, SR_CTAID.X ;  /* 0x0000000000027919 */ /* 0x000e220000002500 */
[----:B------:R-:W-:Y:S01]  /*0020*/  HFMA2 R5, -RZ, RZ, 0, 9.5367431640625e-07 ;  /* 0x00000010ff057431 */ /* 0x000fe200000001ff */
[----:B------:R-:W1:Y:S01]  /*0030*/  LDCU UR11, c[0x0][0x380] ;  /* 0x00007000ff0b77ac */ /* 0x000e620008000800 */
[----:B------:R-:W2:Y:S04]  /*0040*/  S2R R6, SR_TID.X ;  /* 0x0000000000067919 */ /* 0x000ea80000002100 */
[----:B0-----:R-:W0:Y:S01]  /*0050*/  LDC.U8 R0, c[0x0][R2+0x8d0] ;  /* 0x0002340002007b82 */ /* 0x001e220000000000 */
[----:B------:R-:W-:Y:S01]  /*0060*/  VIADD R3, R2, 0x10 ;  /* 0x0000001002037836 */ /* 0x000fe20000000000 */
[----:B--2---:R-:W-:-:S03]  /*0070*/  SHF.L.U32 R6, R6, 0x2, RZ ;  /* 0x0000000206067819 */ /* 0x004fc600000006ff */
[----:B------:R-:W-:-:S05]  /*0080*/  IMAD R3, R2, 0x3, R3 ;  /* 0x0000000302037824 */ /* 0x000fca00078e0203 */
[----:B------:R-:W-:Y:S02]  /*0090*/  R2UR UR4, R3 ;  /* 0x00000000030472ca */ /* 0x000fe400000e0000 */
[----:B-1----:R-:W-:-:S11]  /*00a0*/  MOV R3, UR11 ;  /* 0x0000000b00037c02 */ /* 0x002fd60008000f00 */
[----:B------:R-:W1:Y:S01]  /*00b0*/  LDCU UR10, c[0x0][UR4+0xa00] ;  /* 0x00014000040a77ac */ /* 0x000e620008000800 */
[----:B0-----:R-:W-:-:S04]  /*00c0*/  LEA R0, R0, R5, 0x3 ;  /* 0x0000000500007211 */ /* 0x001fc800078e18ff */
[----:B------:R-:W-:-:S13]  /*00d0*/  R2UR UR14, R0 ;  /* 0x00000000000e72ca */ /* 0x000fda00000e0000 */
[----:B------:R-:W-:Y:S01]  /*00e0*/  IMAD.U32 R0, RZ, RZ, UR14 ;  /* 0x0000000eff007e24 */ /* 0x000fe2000f8e00ff */
[----:B-1----:R-:W-:Y:S01]  /*00f0*/  UIMAD UR16, UR10, UR11, URZ ;  /* 0x0000000b0a1072a4 */ /* 0x002fe2000f8e02ff */
        /* <DEDUP_REMOVED lines=14> */
[----:B------:R-:W-:Y:S01]  /*01e0*/  IMAD.U32 R0, RZ, RZ, UR8 ;  /* 0x00000008ff007e24 */ /* 0x000fe2000f8e00ff */
[----:B------:R-:W-:Y:S01]  /*01f0*/  PLOP3.LUT P2, PT, PT, PT, UP1, 0x80, 0x8 ;  /* 0x000000000008781c */ /* 0x000fe20003f4f018 */
[----:B-----5:R-:W-:Y:S01]  /*0200*/  UIMAD.WIDE UR12, UR16, 0x2, UR12 ;  /* 0x00000002100c78a5 */ /* 0x020fe2000f8e020c */
[----:B------:R-:W-:Y:S01]  /*0210*/  PLOP3.LUT P4, PT, PT, PT, UP2, 0x80, 0x8 ;  /* 0x000000000008781c */ /* 0x000fe20003f8f028 */
[----:B------:R-:W0:Y:S01]  /*0220*/  LDCU.64 UR14, c[0x0][UR14+0x740] ;  /* 0x0000e8000e0e77ac */ /* 0x000e220008000a00 */
[----:B------:R-:W-:-:S02]  /*0230*/  MOV R2, UR10 ;  /* 0x0000000a00027c02 */ /* 0x000fc40008000f00 */
[----:B------:R-:W-:Y:S01]  /*0240*/  LOP3.LUT P0, RZ, R0, 0xf, RZ, 0xc0, !PT ;  /* 0x0000000f00ff7812 */ /* 0x000fe2000780c0ff */
[----:B------:R-:W-:Y:S01]  /*0250*/  IMAD.U32 R0, RZ, RZ, UR12 ;  /* 0x0000000cff007e24 */ /* 0x000fe2000f8e00ff */
[----:B------:R-:W-:-:S03]  /*0260*/  LOP3.LUT P1, RZ, R2, 0xf, RZ, 0xc0, !PT ;  /* 0x0000000f02ff7812 */ /* 0x000fc6000782c0ff */
[----:B------:R-:W-:-:S06]  /*0270*/  ULOP3.LUT UP0, URZ, UR17, 0x3, URZ, 0xc0, !UPT ;  /* 0x0000000311ff7892 */ /* 0x000fcc000f80c0ff */
        /* <DEDUP_REMOVED lines=9> */
[----:B------:R-:W-:-:S03]  /*0310*/  IMAD.U32 R0, RZ, RZ, UR18 ;  /* 0x00000012ff007e24 */ /* 0x000fc6000f8e00ff */
        /* <DEDUP_REMOVED lines=18> */
.L_x_21:
[----:B------:R-:W-:Y:S01]  /*0440*/  HFMA2 R17, -RZ, RZ, 0, 1.1920928955078125e-07 ;  /* 0x00000002ff117431 */ /* 0x000fe200000001ff */
[----:B------:R-:W-:Y:S01]  /*0450*/  MOV R19, 0x4 ;  /* 0x0000000400137802 */ /* 0x000fe20000000f00 */
[----:B------:R-:W-:-:S03]  /*0460*/  IMAD.MOV.U32 R23, RZ, RZ, 0x4 ;  /* 0x00000004ff177424 */ /* 0x000fc600078e00ff */
[----:B------:R-:W-:-:S04]  /*0470*/  IMAD.WIDE R16, R6, R17, UR6 ;  /* 0x0000000606107e25 */ /* 0x000fc8000f8e0211 */
[----:B------:R-:W-:-:S04]  /*0480*/  IMAD.WIDE R22, R6, R23, UR8 ;  /* 0x0000000806167e25 */ /* 0x000fc8000f8e0217 */
[----:B------:R-:W-:Y:S01]  /*0490*/  IMAD.WIDE R18, R6, R19, UR10 ;  /* 0x0000000a06127e25 */ /* 0x000fe2000f8e0213 */
[----:B------:R-:W-:Y:S06]  /*04a0*/  @!P0 BRA `(.L_x_17) ;  /* 0x0000000000588947 */ /* 0x000fec0003800000 */
[----:B------:R-:W-:Y:S01]  /*04b0*/  IMAD.MOV.U32 R21, RZ, RZ, 0x2 ;  /* 0x00000002ff157424 */ /* 0x000fe200078e00ff */
[----:B------:R-:W-:Y:S01]  /*04c0*/  MOV R5, 0x2 ;  /* 0x0000000200057802 */ /* 0x000fe20000000f00 */
[----:B------:R-:W2:Y:S02]  /*04d0*/  LDG.E.64 R2, desc[UR20][R16.64] ;  /* 0x0000001410027981 */ /* 0x000ea4000c1e1b00 */
[C---:B------:R-:W-:Y:S02]  /*04e0*/  IMAD.WIDE R20, R6.reuse, R21, UR4 ;  /* 0x0000000406147e25 */ /* 0x040fe4000f8e0215 */
[----:B------:R0:W5:Y:S02]  /*04f0*/  LDG.E.128 R8, desc[UR20][R22.64] ;  /* 0x0000001416087981 */ /* 0x000164000c1e1d00 */
[----:B------:R-:W-:Y:S02]  /*0500*/  IMAD.WIDE R4, R6, R5, UR12 ;  /* 0x0000000c06047e25 */ /* 0x000fe4000f8e0205 */
[----:B------:R-:W3:Y:S04]  /*0510*/  LDG.E.64 R26, desc[UR20][R20.64] ;  /* 0x00000014141a7981 */ /* 0x000ee8000c1e1b00 */
[----:B------:R-:W4:Y:S04]  /*0520*/  LDG.E.64 R4, desc[UR20][R4.64] ;  /* 0x0000001404047981 */ /* 0x000f28000c1e1b00 */
[----:B------:R0:W5:Y:S01]  /*0530*/  LDG.E.128 R12, desc[UR20][R18.64] ;  /* 0x00000014120c7981 */ /* 0x000162000c1e1d00 */
        /* <DEDUP_REMOVED lines=13> */
.L_x_17:
[C---:B------:R-:W-:Y:S01]  /*0610*/  VIADD R0, R6.reuse, 0x1 ;  /* 0x0000000106007836 */ /* 0x040fe20000000000 */
[C---:B------:R-:W-:Y:S01]  /*0620*/  IADD3 R2, PT, PT, R6.reuse, 0x2, RZ ;  /* 0x0000000206027810 */ /* 0x040fe20007ffe0ff */
[----:B------:R-:W-:Y:S01]  /*0630*/  IMAD.MOV.U32 R27, RZ, RZ, 0x2 ;  /* 0x00000002ff1b7424 */ /* 0x000fe200078e00ff */
[----:B------:R-:W-:Y:S02]  /*0640*/  ISETP.GE.AND P1, PT, R6, UR17, PT ;  /* 0x0000001106007c0c */ /* 0x000fe4000bf26270 */
[----:B------:R-:W-:Y:S02]  /*0650*/  ISETP.GE.AND P2, PT, R0, UR17, PT ;  /* 0x0000001100007c0c */ /* 0x000fe4000bf46270 */
[----:B------:R-:W-:Y:S02]  /*0660*/  ISETP.GE.AND P3, PT, R2, UR17, PT ;  /* 0x0000001102007c0c */ /* 0x000fe4000bf66270 */
[----:B------:R-:W-:-:S04]  /*0670*/  IADD3 R0, PT, PT, R6, 0x3, RZ ;  /* 0x0000000306007810 */ /* 0x000fc80007ffe0ff */
[----:B------:R-:W-:Y:S02]  /*0680*/  ISETP.GE.AND P4, PT, R0, UR17, PT ;  /* 0x0000001100007c0c */ /* 0x000fe4000bf86270 */
[----:B------:R-:W-:Y:S01]  /*0690*/  MOV R9, 0x2 ;  /* 0x0000000200097802 */ /* 0x000fe20000000f00 */
[----:B------:R-:W-:Y:S01]  /*06a0*/  @!P1 IMAD.WIDE R26, R6, R27, UR4 ;  /* 0x00000004061a9e25 */ /* 0x000fe2000f8e021b */
[----:B------:R-:W-:Y:S01]  /*06b0*/  MOV R13, 0x2 ;  /* 0x00000002000d7802 */ /* 0x000fe20000000f00 */
[----:B------:R-:W5:Y:S01]  /*06c0*/  @!P1 LDG.E.U16 R2, desc[UR20][R16.64] ;  /* 0x0000001410029981 */ /* 0x000f62000c1e1500 */
[----:B------:R-:W-:Y:S02]  /*06d0*/  @P2 PRMT R4, RZ, 0x7610, R4 ;  /* 0x00007610ff042816 */ /* 0x000fe40000000004 */
[----:B------:R-:W-:Y:S01]  /*06e0*/  @P3 PRMT R3, RZ, 0x7610, R3 ;  /* 0x00007610ff033816 */ /* 0x000fe20000000003 */
[----:B------:R-:W-:Y:S01]  /*06f0*/  IMAD.MOV.U32 R21, RZ, RZ, 0x2 ;  /* 0x00000002ff157424 */ /* 0x000fe200078e00ff */
[----:B------:R0:W5:Y:S01]  /*0700*/  @!P1 LDG.E.U16 R26, desc[UR20][R26.64] ;  /* 0x000000141a1a9981 */ /* 0x000162000c1e1500 */
[----:B------:R-:W-:-:S02]  /*0710*/  IMAD.MOV.U32 R15, RZ, RZ, 0x2 ;  /* 0x00000002ff0f7424 */ /* 0x000fc400078e00ff */
[----:B------:R-:W-:Y:S01]  /*0720*/  @P4 PRMT R0, RZ, 0x7610, R0 ;  /* 0x00007610ff004816 */ /* 0x000fe20000000000 */
[----:B------:R-:W5:Y:S01]  /*0730*/  @!P2 LDG.E.U16 R4, desc[UR20][R16.64+0x2] ;  /* 0x000002141004a981 */ /* 0x000f62000c1e1500 */
[----:B------:R-:W-:-:S03]  /*0740*/  @P2 PRMT R25, RZ, 0x7610, R25 ;  /* 0x00007610ff192816 */ /* 0x000fc60000000019 */
[----:B------:R1:W5:Y:S01]  /*0750*/  @!P3 LDG.E.U16 R3, desc[UR20][R16.64+0x4] ;  /* 0x000004141003b981 */ /* 0x000362000c1e1500 */
[C---:B------:R-:W-:Y:S01]  /*0760*/  @!P2 IMAD.WIDE R20, R6.reuse, R21, UR4 ;  /* 0x000000040614ae25 */ /* 0x040fe2000f8e0215 */
[----:B0-----:R-:W-:Y:S02]  /*0770*/  MOV R27, 0x2 ;  /* 0x00000002001b7802 */ /* 0x001fe40000000f00 */
[----:B------:R-:W-:Y:S01]  /*0780*/  @P3 PRMT R7, RZ, 0x7610, R7 ;  /* 0x00007610ff073816 */ /* 0x000fe20000000007 */
[C---:B------:R-:W-:Y:S01]  /*0790*/  @!P3 IMAD.WIDE R12, R6.reuse, R13, UR4 ;  /* 0x00000004060cbe25 */ /* 0x040fe2000f8e020d */
[----:B------:R-:W-:Y:S01]  /*07a0*/  @P4 PRMT R5, RZ, 0x7610, R5 ;  /* 0x00007610ff054816 */ /* 0x000fe20000000005 */
[----:B------:R-:W5:Y:S02]  /*07b0*/  @!P2 LDG.E.U16 R25, desc[UR20][R20.64+0x2] ;  /* 0x000002141419a981 */ /* 0x000f64000c1e1500 */
[C---:B-1----:R-:W-:Y:S01]  /*07c0*/  IMAD.WIDE R16, R6.reuse, R9, UR6 ;  /* 0x0000000606107e25 */ /* 0x042fe2000f8e0209 */
[----:B------:R-:W-:Y:S01]  /*07d0*/  @P3 MOV R10, RZ ;  /* 0x000000ff000a3202 */ /* 0x000fe20000000f00 */
[----:B------:R0:W5:Y:S02]  /*07e0*/  @!P3 LDG.E.U16 R7, desc[UR20][R12.64+0x4] ;  /* 0x000004140c07b981 */ /* 0x000164000c1e1500 */
[----:B------:R-:W-:-:S02]  /*07f0*/  @!P4 IMAD.WIDE R14, R6, R15, UR4 ;  /* 0x00000004060ece25 */ /* 0x000fc4000f8e020f */
[----:B------:R1:W5:Y:S02]  /*0800*/  @!P4 LDG.E.U16 R0, desc[UR20][R16.64+0x6] ;  /* 0x000006141000c981 */ /* 0x000364000c1e1500 */
[----:B------:R-:W-:Y:S02]  /*0810*/  @P2 IMAD.MOV.U32 R9, RZ, RZ, RZ ;  /* 0x000000ffff092224 */ /* 0x000fe400078e00ff */
[----:B------:R-:W-:Y:S01]  /*0820*/  IMAD.MOV.U32 R11, RZ, RZ, 0x4 ;  /* 0x00000004ff0b7424 */ /* 0x000fe200078e00ff */
[----:B------:R2:W5:Y:S01]  /*0830*/  @!P4 LDG.E.U16 R5, desc[UR20][R14.64+0x6] ;  /* 0x000006140e05c981 */ /* 0x000562000c1e1500 */
[----:B------:R-:W-:Y:S01]  /*0840*/  IMAD.MOV.U32 R29, RZ, RZ, 0x4 ;  /* 0x00000004ff1d7424 */ /* 0x000fe200078e00ff */
[----:B0-----:R-:W-:Y:S01]  /*0850*/  @P2 MOV R13, RZ ;  /* 0x000000ff000d2202 */ /* 0x001fe20000000f00 */
[C---:B------:R-:W-:Y:S01]  /*0860*/  IMAD.WIDE R20, R6.reuse, R11, UR8 ;  /* 0x0000000806147e25 */ /* 0x040fe2000f8e020b */
[----:B------:R-:W5:Y:S03]  /*0870*/  @!P1 LDG.E R8, desc[UR20][R22.64] ;  /* 0x0000001416089981 */ /* 0x000f66000c1e1900 */
[----:B-1----:R-:W-:Y:S01]  /*0880*/  IMAD.WIDE R16, R6, R27, UR12 ;  /* 0x0000000c06107e25 */ /* 0x002fe2000f8e021b */
[----:B------:R-:W5:Y:S01]  /*0890*/  @!P2 LDG.E R9, desc[UR20][R22.64+0x4] ;  /* 0x000004141609a981 */ /* 0x000f62000c1e1900 */
[----:B------:R-:W-:-:S02]  /*08a0*/  @P4 MOV R11, RZ ;  /* 0x000000ff000b4202 */ /* 0x000fc40000000f00 */
[----:B--2---:R-:W-:Y:S01]  /*08b0*/  @P3 IMAD.MOV.U32 R14, RZ, RZ, RZ ;  /* 0x000000ffff0e3224 */ /* 0x004fe200078e00ff */
[----:B------:R0:W5:Y:S01]  /*08c0*/  @!P3 LDG.E R10, desc[UR20][R22.64+0x8] ;  /* 0x00000814160ab981 */ /* 0x000162000c1e1900 */
[----:B------:R-:W-:Y:S01]  /*08d0*/  @P2 PRMT R28, RZ, 0x7610, R28 ;  /* 0x00007610ff1c2816 */ /* 0x000fe2000000001c */
[----:B------:R-:W-:Y:S01]  /*08e0*/  @P4 IMAD.MOV.U32 R15, RZ, RZ, RZ ;  /* 0x000000ffff0f4224 */ /* 0x000fe200078e00ff */
[----:B------:R-:W-:Y:S01]  /*08f0*/  @P3 PRMT R27, RZ, 0x7610, R27 ;  /* 0x00007610ff1b3816 */ /* 0x000fe2000000001b */
[----:B------:R1:W5:Y:S01]  /*0900*/  @!P1 LDG.E R12, desc[UR20][R18.64] ;  /* 0x00000014120c9981 */ /* 0x000362000c1e1900 */
[----:B------:R-:W-:-:S03]  /*0910*/  @P4 PRMT R24, RZ, 0x7610, R24 ;  /* 0x00007610ff184816 */ /* 0x000fc60000000018 */
        /* <DEDUP_REMOVED lines=10> */
[----:B------:R-:W-:Y:S02]  /*09c0*/  @P1 PRMT R26, RZ, 0x7610, R26 ;  /* 0x00007610ff1a1816 */ /* 0x000fe4000000001a */
[----:B------:R-:W-:Y:S01]  /*09d0*/  @P1 MOV R8, RZ ;  /* 0x000000ff00081202 */ /* 0x000fe20000000f00 */
[----:B------:R-:W-:Y:S01]  /*09e0*/  @P1 IMAD.MOV.U32 R12, RZ, RZ, RZ ;  /* 0x000000ffff0c1224 */ /* 0x000fe200078e00ff */
[----:B-1----:R-:W-:-:S07]  /*09f0*/  @P1 PRMT R29, RZ, 0x7610, R29 ;  /* 0x00007610ff1d1816 */ /* 0x002fce000000001d */
.L_x_18:
[----:B-----5:R-:W-:Y:S01]  /*0a00*/  PRMT R16, R4, 0x9910, RZ ;  /* 0x0000991004107816 */ /* 0x020fe200000000ff */
[----:B------:R-:W-:Y:S01]  /*0a10*/  HADD2.F32 R27, -RZ, R27.H0_H0 ;  /* 0x2000001bff1b7230 */ /* 0x000fe20000004100 */
[----:B------:R-:W0:Y:S01]  /*0a20*/  MUFU.RCP R22, UR29 ;  /* 0x0000001d00167d08 */ /* 0x000e220008001000 */
[----:B------:R-:W-:Y:S01]  /*0a30*/  PRMT R18, R3, 0x9910, RZ ;  /* 0x0000991003127816 */ /* 0x000fe200000000ff */
[----:B------:R-:W-:Y:S01]  /*0a40*/  HADD2.F32 R28, -RZ, R28.H0_H0 ;  /* 0x2000001cff1c7230 */ /* 0x000fe20000004100 */
[----:B------:R-:W-:Y:S01]  /*0a50*/  LEA.HI.SX32 R17, R16, R25, 0x11 ;  /* 0x0000001910117211 */ /* 0x000fe200078f8aff */
[----:B------:R-:W-:Y:S01]  /*0a60*/  HADD2.F32 R16, -RZ, R29.H0_H0 ;  /* 0x2000001dff107230 */ /* 0x000fe20000004100 */
[----:B------:R-:W-:Y:S01]  /*0a70*/  PRMT R19, R2, 0x9910, RZ ;  /* 0x0000991002137816 */ /* 0x000fe200000000ff */
[----:B------:R-:W-:Y:S01]  /*0a80*/  HADD2.F32 R24, -RZ, R24.H0_H0 ;  /* 0x20000018ff187230 */ /* 0x000fe20000004100 */
[----:B------:R-:W-:Y:S01]  /*0a90*/  LEA.HI.SX32 R18, R18, R7, 0x11 ;  /* 0x0000000712127211 */ /* 0x000fe200078f8aff */
[----:B------:R-:W-:Y:S01]  /*0aa0*/  FMUL.FTZ R7, R28, UR14 ;  /* 0x0000000e1c077c20 */ /* 0x000fe20008410000 */
[----:B------:R-:W-:Y:S01]  /*0ab0*/  FMUL.FTZ R16, R16, UR14 ;  /* 0x0000000e10107c20 */ /* 0x000fe20008410000 */
[----:B------:R-:W-:-:S02]  /*0ac0*/  LEA.HI.SX32 R19, R19, R26, 0x11 ;  /* 0x0000001a13137211 */ /* 0x000fc400078f8aff */
[----:B------:R-:W-:Y:S01]  /*0ad0*/  PRMT R26, R0, 0x9910, RZ ;  /* 0x00009910001a7816 */ /* 0x000fe200000000ff */
[----:B------:R-:W-:Y:S01]  /*0ae0*/  FMUL.FTZ R20, R16, R16 ;  /* 0x0000001010147220 */ /* 0x000fe20000410000 */
[----:B------:R-:W-:Y:S01]  /*0af0*/  FMUL.FTZ R23, R7, R7 ;  /* 0x0000000707177220 */ /* 0x000fe20000410000 */
[----:B------:R-:W-:Y:S02]  /*0b00*/  PRMT R19, R2, 0x5410, R19 ;  /* 0x0000541002137816 */ /* 0x000fe40000000013 */
[----:B------:R-:W-:Y:S01]  /*0b10*/  FFMA.FTZ R21, R20, -UR25, R20 ;  /* 0x8000001914157c23 */ /* 0x000fe20008010014 */
[----:B------:R-:W-:Y:S01]  /*0b20*/  FMUL.FTZ R20, R27, UR14 ;  /* 0x0000000e1b147c20 */ /* 0x000fe20008410000 */
[----:B------:R-:W-:Y:S01]  /*0b30*/  LEA.HI.SX32 R5, R26, R5, 0x11 ;  /* 0x000000051a057211 */ /* 0x000fe200078f8aff */
[----:B------:R-:W-:Y:S01]  /*0b40*/  FFMA.FTZ R26, R23, -UR25, R23 ;  /* 0x80000019171a7c23 */ /* 0x000fe20008010017 */
[----:B------:R-:W-:Y:S01]  /*0b50*/  FFMA.FTZ R12, R12, UR25, R21 ;  /* 0x000000190c0c7c23 */ /* 0x000fe20008010015 */
[----:B------:R-:W-:Y:S01]  /*0b60*/  FMUL.FTZ R21, R20, R20 ;  /* 0x0000001414157220 */ /* 0x000fe20000410000 */
[----:B------:R-:W-:Y:S01]  /*0b70*/  MUFU.RCP R2, UR28 ;  /* 0x0000001c00027d08 */ /* 0x000fe20008001000 */
[----:B------:R-:W-:Y:S01]  /*0b80*/  FFMA.FTZ R13, R13, UR25, R26 ;  /* 0x000000190d0d7c23 */ /* 0x000fe2000801001a */
[-C--:B0-----:R-:W-:Y:S01]  /*0b90*/  FMUL.FTZ R23, R12, R22.reuse ;  /* 0x000000160c177220 */ /* 0x081fe20000410000 */
[----:B------:R-:W-:Y:S01]  /*0ba0*/  FFMA.FTZ R25, R21, -UR25, R21 ;  /* 0x8000001915197c23 */ /* 0x000fe20008010015 */
[----:B------:R-:W-:Y:S01]  /*0bb0*/  FMUL.FTZ R21, R24, UR14 ;  /* 0x0000000e18157c20 */ /* 0x000fe20008410000 */
[-C--:B------:R-:W-:Y:S01]  /*0bc0*/  FMUL.FTZ R26, R13, R22.reuse ;  /* 0x000000160d1a7220 */ /* 0x080fe20000410000 */
[----:B------:R-:W-:Y:S01]  /*0bd0*/  PRMT R17, R4, 0x5410, R17 ;  /* 0x0000541004117816 */ /* 0x000fe20000000011 */
[----:B------:R-:W-:Y:S01]  /*0be0*/  FFMA.FTZ R14, R14, UR25, R25 ;  /* 0x000000190e0e7c23 */ /* 0x000fe20008010019 */
[----:B------:R-:W-:Y:S01]  /*0bf0*/  FMUL.FTZ R24, R21, R21 ;  /* 0x0000001515187220 */ /* 0x000fe20000410000 */
[----:B------:R-:W0:Y:S01]  /*0c00*/  MUFU.SQRT R23, R23 ;  /* 0x0000001700177308 */ /* 0x000e220000002000 */
[----:B------:R-:W-:Y:S01]  /*0c10*/  PRMT R18, R3, 0x5410, R18 ;  /* 0x0000541003127816 */ /* 0x000fe20000000012 */
[----:B------:R-:W-:Y:S01]  /*0c20*/  FMUL.FTZ R27, R14, R22 ;  /* 0x000000160e1b7220 */ /* 0x000fe20000410000 */
[----:B------:R-:W-:Y:S01]  /*0c30*/  FFMA.FTZ R24, R24, -UR25, R24 ;  /* 0x8000001918187c23 */ /* 0x000fe20008010018 */
[----:B------:R-:W-:-:S03]  /*0c40*/  PRMT R5, R0, 0x5410, R5 ;  /* 0x0000541000057816 */ /* 0x000fc60000000005 */
[----:B------:R-:W-:Y:S01]  /*0c50*/  FFMA.FTZ R15, R15, UR25, R24 ;  /* 0x000000190f0f7c23 */ /* 0x000fe20008010018 */
[----:B------:R-:W1:Y:S03]  /*0c60*/  MUFU.SQRT R26, R26 ;  /* 0x0000001a001a7308 */ /* 0x000e660000002000 */
[----:B------:R-:W-:-:S05]  /*0c70*/  FMUL.FTZ R25, R15, R22 ;  /* 0x000000160f197220 */ /* 0x000fca0000410000 */
[----:B------:R2:W3:Y:S01]  /*0c80*/  MUFU.SQRT R24, R27 ;  /* 0x0000001b00187308 */ /* 0x0004e20000002000 */
[----:B0-----:R-:W-:-:S07]  /*0c90*/  FADD.FTZ R22, R23, UR30 ;  /* 0x0000001e17167e21 */ /* 0x001fce0008010000 */
[----:B------:R-:W0:Y:S01]  /*0ca0*/  MUFU.SQRT R25, R25 ;  /* 0x0000001900197308 */ /* 0x000e220000002000 */
[----:B--2---:R-:W-:Y:S01]  /*0cb0*/  FFMA.FTZ R27, R20, -UR24, R20 ;  /* 0x80000018141b7c23 */ /* 0x004fe20008010014 */
[----:B-1----:R-:W-:Y:S01]  /*0cc0*/  FADD.FTZ R23, R26, UR30 ;  /* 0x0000001e1a177e21 */ /* 0x002fe20008010000 */
[----:B------:R-:W-:Y:S02]  /*0cd0*/  FFMA.FTZ R20, R21, -UR24, R21 ;  /* 0x8000001815147c23 */ /* 0x000fe40008010015 */
[----:B------:R-:W-:Y:S02]  /*0ce0*/  FFMA.FTZ R10, R10, UR24, R27 ;  /* 0x000000180a0a7c23 */ /* 0x000fe4000801001b */
[----:B------:R-:W-:Y:S01]  /*0cf0*/  FFMA.FTZ R11, R11, UR24, R20 ;  /* 0x000000180b0b7c23 */ /* 0x000fe20008010014 */
[----:B------:R-:W1:Y:S01]  /*0d00*/  MUFU.RCP R22, R22 ;  /* 0x0000001600167308 */ /* 0x000e620000001000 */
[----:B---3--:R-:W-:-:S07]  /*0d10*/  FADD.FTZ R24, R24, UR30 ;  /* 0x0000001e18187e21 */ /* 0x008fce0008010000 */
[----:B------:R-:W2:Y:S01]  /*0d20*/  MUFU.RCP R24, R24 ;  /* 0x0000001800187308 */ /* 0x000ea20000001000 */
[----:B0-----:R-:W-:Y:S01]  /*0d30*/  FADD.FTZ R26, R25, UR30 ;  /* 0x0000001e191a7e21 */ /* 0x001fe20008010000 */
[----:B------:R-:W-:Y:S01]  /*0d40*/  FFMA.FTZ R25, R16, -UR24, R16 ;  /* 0x8000001810197c23 */ /* 0x000fe20008010010 */
[----:B------:R-:W-:Y:S01]  /*0d50*/  FFMA.FTZ R16, R7, -UR24, R7 ;  /* 0x8000001807107c23 */ /* 0x000fe20008010007 */
[-C--:B------:R-:W-:Y:S02]  /*0d60*/  FMUL.FTZ R7, R10, R2.reuse ;  /* 0x000000020a077220 */ /* 0x080fe40000410000 */
[----:B------:R-:W-:Y:S02]  /*0d70*/  FFMA.FTZ R8, R8, UR24, R25 ;  /* 0x0000001808087c23 */ /* 0x000fe40008010019 */
[----:B------:R-:W0:Y:S01]  /*0d80*/  MUFU.RCP R23, R23 ;  /* 0x0000001700177308 */ /* 0x000e220000001000 */
[----:B------:R-:W-:Y:S01]  /*0d90*/  FFMA.FTZ R9, R9, UR24, R16 ;  /* 0x0000001809097c23 */ /* 0x000fe20008010010 */
[----:B------:R-:W-:-:S03]  /*0da0*/  FMUL.FTZ R3, R8, R2 ;  /* 0x0000000208037220 */ /* 0x000fc60000410000 */
[----:B------:R-:W-:Y:S01]  /*0db0*/  FMUL.FTZ R16, R9, R2 ;  /* 0x0000000209107220 */ /* 0x000fe20000410000 */
[----:B-1----:R-:W-:Y:S02]  /*0dc0*/  FMUL.FTZ R22, R3, R22 ;  /* 0x0000001603167220 */ /* 0x002fe40000410000 */
[----:B------:R-:W1:Y:S01]  /*0dd0*/  MUFU.RCP R4, R26 ;  /* 0x0000001a00047308 */ /* 0x000e620000001000 */
[----:B------:R-:W-:Y:S01]  /*0de0*/  FMUL.FTZ R3, R11, R2 ;  /* 0x000000020b037220 */ /* 0x000fe20000410000 */
[----:B--2---:R-:W-:Y:S01]  /*0df0*/  FMUL.FTZ R7, R7, R24 ;  /* 0x0000001807077220 */ /* 0x004fe20000410000 */
[----:B------:R-:W-:-:S03]  /*0e00*/  FFMA.FTZ R22, R19, UR23, R22 ;  /* 0x0000001713167c23 */ /* 0x000fc60008010016 */
[----:B------:R-:W-:Y:S01]  /*0e10*/  FFMA.FTZ R7, R18, UR23, R7 ;  /* 0x0000001712077c23 */ /* 0x000fe20008010007 */
[----:B------:R-:W-:Y:S01]  /*0e20*/  FFMA.FTZ R21, -R22, UR31, R19 ;  /* 0x0000001f16157c23 */ /* 0x000fe20008010113 */
[----:B0-----:R-:W-:Y:S02]  /*0e30*/  FMUL.FTZ R16, R16, R23 ;  /* 0x0000001710107220 */ /* 0x001fe40000410000 */
[----:B------:R-:W-:Y:S02]  /*0e40*/  FFMA.FTZ R23, -R7, UR31, R18 ;  /* 0x0000001f07177c23 */ /* 0x000fe40008010112 */
[----:B------:R-:W-:Y:S01]  /*0e50*/  PRMT R25, R21, 0x7632, R25 ;  /* 0x0000763215197816 */ /* 0x000fe20000000019 */
[----:B------:R-:W-:Y:S01]  /*0e60*/  FFMA.FTZ R16, R17, UR23, R16 ;  /* 0x0000001711107c23 */ /* 0x000fe20008010010 */
[----:B------:R-:W-:Y:S02]  /*0e70*/  LOP3.LUT R2, R21, 0xffff, RZ, 0xc0, !PT ;  /* 0x0000ffff15027812 */ /* 0x000fe400078ec0ff */
[----:B------:R-:W-:Y:S01]  /*0e80*/  PRMT R0, R23, 0x7632, R0 ;  /* 0x0000763217007816 */ /* 0x000fe20000000000 */
[----:B-1----:R-:W-:Y:S01]  /*0e90*/  FMUL.FTZ R4, R3, R4 ;  /* 0x0000000403047220 */ /* 0x002fe20000410000 */
[----:B------:R-:W-:Y:S01]  /*0ea0*/  LOP3.LUT R3, R23, 0xffff, RZ, 0xc0, !PT ;  /* 0x0000ffff17037812 */ /* 0x000fe200078ec0ff */
[----:B------:R-:W-:Y:S01]  /*0eb0*/  FFMA.FTZ R22, -R16, UR31, R17 ;  /* 0x0000001f10167c23 */ /* 0x000fe20008010111 */
[----:B------:R-:W-:Y:S01]  /*0ec0*/  MOV R17, 0x4 ;  /* 0x0000000400117802 */ /* 0x000fe20000000f00 */
[----:B------:R-:W-:Y:S01]  /*0ed0*/  FFMA.FTZ R4, R5, UR23, R4 ;  /* 0x0000001705047c23 */ /* 0x000fe20008010004 */
[----:B------:R-:W-:Y:S01]  /*0ee0*/  LEA.HI R0, R3, R0, RZ, 0x11 ;  /* 0x0000000003007211 */ /* 0x000fe200078f88ff */
[----:B------:R-:W-:Y:S01]  /*0ef0*/  HFMA2 R3, -RZ, RZ, 0, 1.1920928955078125e-07 ;  /* 0x00000002ff037431 */ /* 0x000fe200000001ff */
[----:B------:R-:W-:Y:S01]  /*0f00*/  PRMT R29, R22, 0x7632, R29 ;  /* 0x00007632161d7816 */ /* 0x000fe2000000001d */
[----:B------:R-:W-:Y:S01]  /*0f10*/  FFMA.FTZ R27, -R4, UR31, R5 ;  /* 0x0000001f041b7c23 */ /* 0x000fe20008010105 */
[----:B------:R-:W-:Y:S01]  /*0f20*/  IMAD.MOV.U32 R5, RZ, RZ, 0x4 ;  /* 0x00000004ff057424 */ /* 0x000fe200078e00ff */
[----:B------:R-:W-:Y:S01]  /*0f30*/  LOP3.LUT R18, R22, 0xffff, RZ, 0xc0, !PT ;  /* 0x0000ffff16127812 */ /* 0x000fe200078ec0ff */
[----:B------:R-:W-:Y:S01]  /*0f40*/  IMAD.WIDE R16, R6, R17, UR8 ;  /* 0x0000000806107e25 */ /* 0x000fe2000f8e0211 */
[----:B------:R-:W-:-:S02]  /*0f50*/  LEA.HI R25, R2, R25, RZ, 0x11 ;  /* 0x0000001902197211 */ /* 0x000fc400078f88ff */
[C---:B------:R-:W-:Y:S01]  /*0f60*/  PRMT R7, R27.reuse, 0x7632, R7 ;  /* 0x000076321b077816 */ /* 0x040fe20000000007 */
[----:B------:R-:W-:Y:S01]  /*0f70*/  IMAD.WIDE R2, R6, R3, UR6 ;  /* 0x0000000606027e25 */ /* 0x000fe2000f8e0203 */
[----:B------:R-:W-:Y:S02]  /*0f80*/  LOP3.LUT R20, R27, 0xffff, RZ, 0xc0, !PT ;  /* 0x0000ffff1b147812 */ /* 0x000fe400078ec0ff */
[----:B------:R-:W-:Y:S01]  /*0f90*/  LEA.HI R29, R18, R29, RZ, 0x11 ;  /* 0x0000001d121d7211 */ /* 0x000fe200078f88ff */
[----:B------:R-:W-:Y:S01]  /*0fa0*/  IMAD.WIDE R4, R6, R5, UR10 ;  /* 0x0000000a06047e25 */ /* 0x000fe2000f8e0205 */
[----:B------:R-:W-:Y:S01]  /*0fb0*/  LEA.HI R7, R20, R7, RZ, 0x11 ;  /* 0x0000000714077211 */ /* 0x000fe200078f88ff */
[----:B------:R-:W-:Y:S06]  /*0fc0*/  @!P0 BRA `(.L_x_19) ;  /* 0x0000000000408947 */ /* 0x000fec0003800000 */
[----:B------:R-:W-:Y:S01]  /*0fd0*/  LOP3.LUT R22, R29, 0xffff, RZ, 0xc0, !PT ;  /* 0x0000ffff1d167812 */ /* 0x000fe200078ec0ff */
[----:B------:R-:W-:Y:S01]  /*0fe0*/  IMAD.WIDE.U32 R18, R18, 0x10000, RZ ;  /* 0x0001000012127825 */ /* 0x000fe200078e00ff */
[----:B------:R-:W-:Y:S02]  /*0ff0*/  PRMT R27, R23, 0x5410, R20 ;  /* 0x00005410171b7816 */ /* 0x000fe40000000014 */
[----:B------:R-:W-:Y:S01]  /*1000*/  PRMT R7, R0, 0x5410, R7 ;  /* 0x0000541000077816 */ /* 0x000fe20000000007 */
[----:B------:R-:W-:Y:S01]  /*1010*/  IMAD.WIDE.U32 R22, R22, 0x10000, RZ ;  /* 0x0001000016167825 */ /* 0x000fe200078e00ff */
[----:B------:R-:W-:Y:S02]  /*1020*/  LOP3.LUT R19, R27, R19, RZ, 0xfc, !PT ;  /* 0x000000131b137212 */ /* 0x000fe400078efcff */
[----:B------:R-:W-:Y:S01]  /*1030*/  LOP3.LUT R18, R18, 0xffff, R21, 0xf8, !PT ;  /* 0x0000ffff12127812 */ /* 0x000fe200078ef815 */
[----:B------:R-:W-:Y:S01]  /*1040*/  IMAD.MOV.U32 R29, RZ, RZ, 0x2 ;  /* 0x00000002ff1d7424 */ /* 0x000fe200078e00ff */
[----:B------:R-:W-:-:S02]  /*1050*/  LOP3.LUT R23, R7, R23, RZ, 0xfc, !PT ;  /* 0x0000001707177212 */ /* 0x000fc400078efcff */
[----:B------:R-:W-:Y:S01]  /*1060*/  LOP3.LUT R22, R22, 0xffff, R25, 0xf8, !PT ;  /* 0x0000ffff16167812 */ /* 0x000fe200078ef819 */
[----:B------:R-:W-:Y:S01]  /*1070*/  IMAD.WIDE R20, R6, R29, UR18 ;  /* 0x0000001206147e25 */ /* 0x000fe2000f8e021d */
[----:B------:R0:W-:Y:S04]  /*1080*/  STG.E.64 desc[UR20][R2.64], R18 ;  /* 0x0000001202007986 */ /* 0x0001e8000c101b14 */
[----:B------:R0:W-:Y:S04]  /*1090*/  STG.E.128 desc[UR20][R16.64], R8 ;  /* 0x0000000810007986 */ /* 0x0001e8000c101d14 */
[----:B------:R0:W-:Y:S04]  /*10a0*/  STG.E.128 desc[UR20][R4.64], R12 ;  /* 0x0000000c04007986 */ /* 0x0001e8000c101d14 */
[----:B------:R0:W-:Y:S01]  /*10b0*/  STG.E.64 desc[UR20][R20.64], R22 ;  /* 0x0000001614007986 */ /* 0x0001e2000c101b14 */
[----:B------:R-:W-:Y:S05]  /*10c0*/  BRA `(.L_x_20) ;  /* 0x0000000000787947 */ /* 0x000fea0003800000 */
.L_x_19:
[C---:B------:R-:W-:Y:S01]  /*10d0*/  IADD3 R18, PT, PT, R6.reuse, 0x1, RZ ;  /* 0x0000000106127810 */ /* 0x040fe20007ffe0ff */
[C---:B------:R-:W-:Y:S01]  /*10e0*/  VIADD R19, R6.reuse, 0x3 ;  /* 0x0000000306137836 */ /* 0x040fe20000000000 */
[----:B------:R-:W-:Y:S01]  /*10f0*/  ISETP.GE.AND P4, PT, R6, UR17, PT ;  /* 0x0000001106007c0c */ /* 0x000fe2000bf86270 */
[----:B------:R-:W-:Y:S01]  /*1100*/  IMAD.MOV.U32 R20, RZ, RZ, 0x2 ;  /* 0x00000002ff147424 */ /* 0x000fe200078e00ff */
[----:B------:R-:W-:Y:S01]  /*1110*/  ISETP.GE.AND P1, PT, R18, UR17, PT ;  /* 0x0000001112007c0c */ /* 0x000fe2000bf26270 */
[----:B------:R-:W-:Y:S01]  /*1120*/  IMAD.MOV.U32 R26, RZ, RZ, 0x2 ;  /* 0x00000002ff1a7424 */ /* 0x000fe200078e00ff */
[----:B------:R-:W-:Y:S02]  /*1130*/  IADD3 R18, PT, PT, R6, 0x2, RZ ;  /* 0x0000000206127810 */ /* 0x000fe40007ffe0ff */
[----:B------:R-:W-:Y:S02]  /*1140*/  ISETP.GE.AND P3, PT, R19, UR17, PT ;  /* 0x0000001113007c0c */ /* 0x000fe4000bf66270 */
[----:B------:R-:W-:-:S02]  /*1150*/  ISETP.GE.AND P2, PT, R18, UR17, PT ;  /* 0x0000001112007c0c */ /* 0x000fc4000bf46270 */
[----:B------:R-:W-:-:S03]  /*1160*/  MOV R24, 0x2 ;  /* 0x0000000200187802 */ /* 0x000fc60000000f00 */
        /* <DEDUP_REMOVED lines=20> */
.L_x_20:
[----:B0-2---:R-:W0:Y:S02]  /*12b0*/  LDC R3, c[0x0][0x360] ;  /* 0x0000d800ff037b82 */ /* 0x005e240000000800 */
[----:B0-----:R-:W-:-:S04]  /*12c0*/  LEA R6, R3, R6, 0x2 ;  /* 0x0000000603067211 */ /* 0x001fc800078e10ff */
[----:B------:R-:W-:-:S13]  /*12d0*/  ISETP.GE.AND P1, PT, R6, UR17, PT ;  /* 0x0000001106007c0c */ /* 0x000fda000bf26270 */
[----:B------:R-:W-:Y:S05]  /*12e0*/  @!P1 BRA `(.L_x_21) ;  /* 0xfffffff000549947 */ /* 0x000fea000383ffff */
[----:B------:R-:W-:Y:S05]  /*12f0*/  BSYNC.RECONVERGENT B0 ;  /* 0x0000000000007941 */ /* 0x000fea0003800200 */
.L_x_16:
[----:B------:R-:W-:Y:S05]  /*1300*/  EXIT ;  /* 0x000000000000794d */ /* 0x000fea0003800000 */
.L_x_15:
[----:B------:R-:W0:Y:S01]  /*1310*/  LDC R7, c[0x0][0x360] ;  /* 0x0000d800ff077b82 */ /* 0x000e220000000800 */
[----:B------:R-:W-:Y:S01]  /*1320*/  BSSY.RECONVERGENT B0, `(.L_x_22) ;  /* 0x00000f7000007945 */ /* 0x000fe20003800200 */
[----:B------:R-:W1:Y:S01]  /*1330*/  LDCU UR15, c[0x0][0xf44] ;  /* 0x0001e880ff0f77ac */ /* 0x000e620008000800 */
[----:B------:R-:W2:Y:S01]  /*1340*/  LDCU.64 UR22, c[0x0][0xf28] ;  /* 0x0001e500ff1677ac */ /* 0x000ea20008000a00 */
[----:B------:R-:W3:Y:S02]  /*1350*/  LDCU.128 UR24, c[0x0][0xf30] ;  /* 0x0001e600ff1877ac */ /* 0x000ee40008000c00 */
.L_x_28:
[----:B---3--:R-:W-:Y:S02]  /*1360*/  HFMA2 R27, -RZ, RZ, 0, 2.384185791015625e-07 ;  /* 0x00000004ff1b7431 */ /* 0x008fe400000001ff */
[----:B--2---:R-:W-:Y:S02]  /*1370*/  IMAD.MOV.U32 R29, RZ, RZ, 0x2 ;  /* 0x00000002ff1d7424 */ /* 0x004fe400078e00ff */
[----:B-1----:R-:W-:Y:S02]  /*1380*/  IMAD.MOV.U32 R17, RZ, RZ, 0x4 ;  /* 0x00000004ff117424 */ /* 0x002fe400078e00ff */
[----:B------:R-:W-:-:S04]  /*1390*/  IMAD.WIDE R28, R6, R29, UR6 ;  /* 0x00000006061c7e25 */ /* 0x000fc8000f8e021d */
[----:B------:R-:W-:-:S04]  /*13a0*/  IMAD.WIDE R26, R6, R27, UR8 ;  /* 0x00000008061a7e25 */ /* 0x000fc8000f8e021b */
[----:B------:R-:W-:Y:S01]  /*13b0*/  IMAD.WIDE R16, R6, R17, UR10 ;  /* 0x0000000a06107e25 */ /* 0x000fe2000f8e0211 */
[----:B------:R-:W-:Y:S06]  /*13c0*/  @P0 BRA `(.L_x_23) ;  /* 0x0000000400000947 */ /* 0x000fec0003800000 */
[C---:B------:R-:W-:Y:S01]  /*13d0*/  IADD3 R0, PT, PT, R6.reuse, 0x1, RZ ;  /* 0x0000000106007810 */ /* 0x040fe20007ffe0ff */
[C---:B------:R-:W-:Y:S01]  /*13e0*/  VIADD R2, R6.reuse, 0x3 ;  /* 0x0000000306027836 */ /* 0x040fe20000000000 */
[----:B------:R-:W-:Y:S01]  /*13f0*/  ISETP.GE.AND P1, PT, R6, UR17, PT ;  /* 0x0000001106007c0c */ /* 0x000fe2000bf26270 */
[----:B------:R-:W-:Y:S01]  /*1400*/  IMAD.MOV.U32 R9, RZ, RZ, 0x2 ;  /* 0x00000002ff097424 */ /* 0x000fe200078e00ff */
[----:B------:R-:W-:Y:S02]  /*1410*/  ISETP.GE.AND P2, PT, R0, UR17, PT ;  /* 0x0000001100007c0c */ /* 0x000fe4000bf46270 */
[----:B------:R-:W-:Y:S02]  /*1420*/  IADD3 R0, PT, PT, R6, 0x2, RZ ;  /* 0x0000000206007810 */ /* 0x000fe40007ffe0ff */
[----:B------:R-:W-:Y:S02]  /*1430*/  ISETP.GE.AND P4, PT, R2, UR17, PT ;  /* 0x0000001102007c0c */ /* 0x000fe4000bf86270 */
[----:B------:R-:W-:Y:S01]  /*1440*/  ISETP.GE.AND P3, PT, R0, UR17, PT ;  /* 0x0000001100007c0c */ /* 0x000fe2000bf66270 */
[----:B------:R-:W-:Y:S01]  /*1450*/  IMAD.MOV.U32 R21, RZ, RZ, 0x2 ;  /* 0x00000002ff157424 */ /* 0x000fe200078e00ff */
[----:B------:R-:W-:-:S03]  /*1460*/  MOV R19, 0x2 ;  /* 0x0000000200137802 */ /* 0x000fc60000000f00 */
[----:B------:R-:W-:Y:S01]  /*1470*/  @P1 PRMT R22, RZ, 0x7610, R22 ;  /* 0x00007610ff161816 */ /* 0x000fe20000000016 */
[C---:B------:R-:W-:Y:S01]  /*1480*/  @!P1 IMAD.WIDE R8, R6.reuse, R9, UR4 ;  /* 0x0000000406089e25 */ /* 0x040fe2000f8e0209 */
[----:B------:R-:W-:Y:S02]  /*1490*/  @P2 PRMT R2, RZ, 0x7610, R2 ;  /* 0x00007610ff022816 */ /* 0x000fe40000000002 */
[----:B------:R-:W-:Y:S01]  /*14a0*/  MOV R11, 0x2 ;  /* 0x00000002000b7802 */ /* 0x000fe20000000f00 */
        /* <DEDUP_REMOVED lines=11> */
[----:B------:R-:W-:Y:S01]  /*1560*/  @P3 MOV R10, RZ ;  /* 0x000000ff000a3202 */ /* 0x000fe20000000f00 */
[----:B----4-:R-:W-:Y:S01]  /*1570*/  @P2 IMAD.MOV.U32 R9, RZ, RZ, RZ ;  /* 0x000000ffff092224 */ /* 0x010fe200078e00ff */
[----:B------:R-:W-:Y:S01]  /*1580*/  @P1 MOV R8, RZ ;  /* 0x000000ff00081202 */ /* 0x000fe20000000f00 */
[----:B------:R4:W5:Y:S01]  /*1590*/  @!P3 LDG.E.U16 R0, desc[UR20][R18.64+0x4] ;  /* 0x000004141200b981 */ /* 0x000962000c1e1500 */
[----:B------:R-:W-:Y:S01]  /*15a0*/  @P4 PRMT R24, RZ, 0x7610, R24 ;  /* 0x00007610ff184816 */ /* 0x000fe20000000018 */
[C---:B-1----:R-:W-:Y:S01]  /*15b0*/  IMAD.WIDE R20, R6.reuse, R11, UR12 ;  /* 0x0000000c06147e25 */ /* 0x042fe2000f8e020b */
[----:B------:R-:W-:Y:S01]  /*15c0*/  @P4 PRMT R5, RZ, 0x7610, R5 ;  /* 0x00007610ff054816 */ /* 0x000fe20000000005 */
[----:B------:R-:W5:Y:S01]  /*15d0*/  @!P1 LDG.E.U16 R23, desc[UR20][R28.64] ;  /* 0x000000141c179981 */ /* 0x000f62000c1e1500 */
[----:B------:R-:W-:Y:S01]  /*15e0*/  @P4 MOV R11, RZ ;  /* 0x000000ff000b4202 */ /* 0x000fe20000000f00 */
[----:B------:R-:W-:-:S02]  /*15f0*/  IMAD.WIDE R12, R6, R13, UR6 ;  /* 0x00000006060c7e25 */ /* 0x000fc4000f8e020d */
[----:B------:R-:W5:Y:S02]  /*1600*/  @!P2 LDG.E.U16 R4, desc[UR20][R28.64+0x2] ;  /* 0x000002141c04a981 */ /* 0x000f64000c1e1500 */
[C---:B------:R-:W-:Y:S02]  /*1610*/  @!P4 IMAD.WIDE R14, R6.reuse, R15, UR4 ;  /* 0x00000004060ece25 */ /* 0x040fe4000f8e020f */
[----:B------:R1:W5:Y:S02]  /*1620*/  @!P3 LDG.E.U16 R3, desc[UR20][R28.64+0x4] ;  /* 0x000004141c03b981 */ /* 0x000364000c1e1500 */
[----:B----4-:R-:W-:Y:S02]  /*1630*/  IMAD.WIDE R18, R6, R25, UR8 ;  /* 0x0000000806127e25 */ /* 0x010fe4000f8e0219 */
[----:B------:R-:W5:Y:S01]  /*1640*/  @!P1 LDG.E R8, desc[UR20][R26.64] ;  /* 0x000000141a089981 */ /* 0x000f62000c1e1900 */
[----:B------:R-:W-:-:S03]  /*1650*/  @P1 PRMT R25, RZ, 0x7610, R25 ;  /* 0x00007610ff191816 */ /* 0x000fc60000000019 */
[----:B------:R-:W5:Y:S01]  /*1660*/  @!P2 LDG.E R9, desc[UR20][R26.64+0x4] ;  /* 0x000004141a09a981 */ /* 0x000f62000c1e1900 */
[----:B-1----:R-:W-:-:S03]  /*1670*/  IMAD.MOV.U32 R29, RZ, RZ, 0x4 ;  /* 0x00000004ff1d7424 */ /* 0x002fc600078e00ff */
[----:B------:R1:W5:Y:S01]  /*1680*/  @!P3 LDG.E R10, desc[UR20][R26.64+0x8] ;  /* 0x000008141a0ab981 */ /* 0x000362000c1e1900 */
[----:B------:R-:W-:-:S03]  /*1690*/  @P4 PRMT R28, RZ, 0x7610, R28 ;  /* 0x00007610ff1c4816 */ /* 0x000fc6000000001c */
[----:B------:R4:W5:Y:S04]  /*16a0*/  @!P4 LDG.E.U16 R24, desc[UR20][R14.64+0x6] ;  /* 0x000006140e18c981 */ /* 0x000968000c1e1500 */
[----:B------:R2:W5:Y:S01]  /*16b0*/  @!P4 LDG.E.U16 R5, desc[UR20][R12.64+0x6] ;  /* 0x000006140c05c981 */ /* 0x000562000c1e1500 */
[----:B-1----:R-:W-:Y:S01]  /*16c0*/  IMAD.WIDE R26, R6, R29, UR10 ;  /* 0x0000000a061a7e25 */ /* 0x002fe2000f8e021d */
[----:B------:R-:W-:Y:S02]  /*16d0*/  @P3 PRMT R29, RZ, 0x7610, R29 ;  /* 0x00007610ff1d3816 */ /* 0x000fe4000000001d */
[----:B------:R1:W5:Y:S01]  /*16e0*/  @!P4 LDG.E R11, desc[UR20][R18.64+0xc] ;  /* 0x00000c14120bc981 */ /* 0x000362000c1e1900 */
[----:B----4-:R-:W-:Y:S01]  /*16f0*/  @P3 IMAD.MOV.U32 R14, RZ, RZ, RZ ;  /* 0x000000ffff0e3224 */ /* 0x010fe200078e00ff */
[----:B------:R-:W-:-:S02]  /*1700*/  @P4 MOV R15, RZ ;  /* 0x000000ff000f4202 */ /* 0x000fc40000000f00 */
[----:B------:R4:W5:Y:S01]  /*1710*/  @!P1 LDG.E.U16 R25, desc[UR20][R20.64] ;  /* 0x0000001414199981 */ /* 0x000962000c1e1500 */
[----:B--2---:R-:W-:Y:S02]  /*1720*/  @P1 MOV R12, RZ ;  /* 0x000000ff000c1202 */ /* 0x004fe40000000f00 */
[----:B------:R-:W-:Y:S01]  /*1730*/  @P2 MOV R13, RZ ;  /* 0x000000ff000d2202 */ /* 0x000fe20000000f00 */
        /* <DEDUP_REMOVED lines=9> */
.L_x_23:
[----:B------:R-:W-:Y:S01]  /*17d0*/  IMAD.MOV.U32 R23, RZ, RZ, 0x2 ;  /* 0x00000002ff177424 */ /* 0x000fe200078e00ff */
[----:B------:R-:W-:Y:S02]  /*17e0*/  MOV R3, 0x2 ;  /* 0x0000000200037802 */ /* 0x000fe40000000f00 */
[----:B------:R-:W-:Y:S01]  /*17f0*/  MOV R29, 0x2 ;  /* 0x00000002001d7802 */ /* 0x000fe20000000f00 */
        /* <DEDUP_REMOVED lines=22> */
.L_x_24:
[----:B----45:R-:W-:Y:S01]  /*1960*/  PRMT R17, R23, 0x9910, RZ ;  /* 0x0000991017117816 */ /* 0x030fe200000000ff */
[----:B------:R-:W-:Y:S01]  /*1970*/  HADD2.F32 R25, -RZ, R25.H0_H0 ;  /* 0x20000019ff197230 */ /* 0x000fe20000004100 */
[----:B------:R-:W-:Y:S01]  /*1980*/  PRMT R19, R4, 0x9910, RZ ;  /* 0x0000991004137816 */ /* 0x000fe200000000ff */
[----:B------:R-:W-:Y:S01]  /*1990*/  HADD2.F32 R18, -RZ, R18.H0_H0 ;  /* 0x20000012ff127230 */ /* 0x000fe20000004100 */
[----:B------:R-:W-:Y:S01]  /*19a0*/  LEA.HI.SX32 R22, R17, R22, 0x11 ;  /* 0x0000001611167211 */ /* 0x000fe200078f8aff */
[----:B------:R-:W-:Y:S01]  /*19b0*/  HADD2.F32 R28, -RZ, R28.H0_H0 ;  /* 0x2000001cff1c7230 */ /* 0x000fe20000004100 */
        /* <DEDUP_REMOVED lines=19> */
[----:B------:R-:W-:-:S02]  /*1af0*/  HADD2.F32 R18, -RZ, R29.H0_H0 ;  /* 0x2000001dff127230 */ /* 0x000fc40000004100 */
        /* <DEDUP_REMOVED lines=41> */
[----:B------:R-:W-:-:S03]  /*1d90*/  HFMA2 R21, -RZ, RZ, 0, 2.384185791015625e-07 ;  /* 0x00000004ff157431 */ /* 0x000fc600000001ff */
        /* <DEDUP_REMOVED lines=16> */
[----:B------:R-:W-:Y:S01]  /*1ea0*/  IMAD.MOV.U32 R3, RZ, RZ, 0x4 ;  /* 0x00000004ff037424 */ /* 0x000fe200078e00ff */
[----:B------:R-:W-:Y:S02]  /*1eb0*/  PRMT R5, R27, 0x7632, R5 ;  /* 0x000076321b057816 */ /* 0x000fe40000000005 */
[C---:B------:R-:W-:Y:S01]  /*1ec0*/  PRMT R17, R29.reuse, 0x7632, R17 ;  /* 0x000076321d117816 */ /* 0x040fe20000000011 */
[----:B------:R-:W-:Y:S01]  /*1ed0*/  IMAD.WIDE R2, R6, R3, UR8 ;  /* 0x0000000806027e25 */ /* 0x000fe2000f8e0203 */
[----:B------:R-:W-:Y:S02]  /*1ee0*/  LOP3.LUT R18, R29, 0xffff, RZ, 0xc0, !PT ;  /* 0x0000ffff1d127812 */ /* 0x000fe400078ec0ff */
        /* <DEDUP_REMOVED lines=12> */
[----:B------:R-:W-:Y:S02]  /*1fb0*/  ISETP.GE.AND P2, PT, R20, UR17, PT ;  /* 0x0000001114007c0c */ /* 0x000fe4000bf46270 */
[----:B------:R-:W-:-:S03]  /*1fc0*/  MOV R20, 0x2 ;  /* 0x0000000200147802 */ /* 0x000fc60000000f00 */
        /* <DEDUP_REMOVED lines=25> */
.L_x_26:
        /* <DEDUP_REMOVED lines=15> */
.L_x_27:
[----:B------:R-:W-:Y:S05]  /*2250*/  BSYNC.RECONVERGENT B1 ;  /* 0x0000000000017941 */ /* 0x000fea0003800200 */
.L_x_25:
[----:B0-----:R-:W-:-:S04]  /*2260*/  LEA R6, R7, R6, 0x2 ;  /* 0x0000000607067211 */ /* 0x001fc800078e10ff */
[----:B------:R-:W-:-:S13]  /*2270*/  ISETP.GE.AND P1, PT, R6, UR17, PT ;  /* 0x0000001106007c0c */ /* 0x000fda000bf26270 */
[----:B------:R-:W-:Y:S05]  /*2280*/  @!P1 BRA `(.L_x_28) ;  /* 0xfffffff000349947 */ /* 0x000fea000383ffff */
[----:B------:R-:W-:Y:S05]  /*2290*/  BSYNC.RECONVERGENT B0 ;  /* 0x0000000000007941 */ /* 0x000fea0003800200 */
.L_x_22:
[----:B------:R-:W-:Y:S05]  /*22a0*/  EXIT ;  /* 0x000000000000794d */ /* 0x000fea0003800000 */
.L_x_29:
        /* <DEDUP_REMOVED lines=13> */
.L_x_1088:


//--------------------- .text._Z25multi_tensor_apply_kernelI18TensorListMetadataILi6EE34DistAdamWithParamRemaindersFunctorIfEJPfffffff10adamMode_tfEEvlPViT_T0_DpT1_ --------------------------
	.section	.text._Z25multi_tensor_apply_kernelI18TensorListMetadataILi6EE34DistAdamWithParamRemaindersFunctorIfEJPfffffff10adamMode_tfEEvlPViT_T0_DpT1_,"ax",@progbits
	.align	128
        .global         _Z25multi_tensor_apply_kernelI18TensorListMetadataILi6EE34DistAdamWithParamRemaindersFunctorIfEJPfffffff10adamMode_tfEEvlPViT_T0_DpT1_
        .type           _Z25multi_tensor_apply_kernelI18TensorListMetadataILi6EE34DistAdamWithParamRemaindersFunctorIfEJPfffffff10adamMode_tfEEvlPViT_T0_DpT1_,@function
        .size           _Z25multi_tensor_apply_kernelI18TensorListMetadataILi6EE34DistAdamWithParamRemaindersFunctorIfEJPfffffff10adamMode_tfEEvlPViT_T0_DpT1_,(.L_x_1089 - _Z25multi_tensor_apply_kernelI18TensorListMetadataILi6EE34DistAdamWithParamRemaindersFunctorIfEJPfffffff10adamMode_tfEEvlPViT_T0_DpT1_)
        .other          _Z25multi_tensor_apply_kernelI18TensorListMetadataILi6EE34DistAdamWithParamRemaindersFunctorIfEJPfffffff10adamMode_tfEEvlPViT_T0_DpT1_,@"STO_CUDA_ENTRY STV_DEFAULT"
_Z25multi_tensor_apply_kernelI18TensorListMetadataILi6EE34DistAdamWithParamRemaindersFunctorIfEJPfffffff10adamMode_tfEEvlPViT_T0_DpT1_:
.text._Z25multi_tensor_apply_kernelI18TensorListMetadataILi6EE34DistAdamWithParamRemaindersFunctorIfEJPfffffff10adamMode_tfEEvlPViT_T0_DpT1_:
[----:B------:R-:W-:Y:S01]  /*0000*/  LDC R1, c[0x0][0x37c] ;  /* 0x0000df00ff017b82 */ /* 0x000fe20000000800 */
[----:B------:R-:W0:Y:S01]  /*0010*/  S2R R2, SR_CTAID.X ;  /* 0x0000000000027919 */ /* 0x000e220000002500 */
[----:B------:R-:W-:Y:S01]  /*0020*/  HFMA2 R5, -RZ, RZ, 0, 9.5367431640625e-07 ;  /* 0x00000010ff057431 */ /* 0x000fe200000001ff */
[----:B------:R-:W1:Y:S05]  /*0030*/  LDCU UR11, c[0x0][0x380] ;  /* 0x00007000ff0b77ac */ /* 0x000e6a0008000800 */
[----:B0-----:R-:W0:Y:S01]  /*0040*/  LDC.U8 R0, c[0x0][R2+0x8d0] ;  /* 0x0002340002007b82 */ /* 0x001e220000000000 */
[----:B------:R-:W-:-:S04]  /*0050*/  VIADD R3, R2, 0x10 ;  /* 0x0000001002037836 */ /* 0x000fc80000000000 */
        /* <DEDUP_REMOVED lines=19> */
[----:B------:R-:W-:Y:S01]  /*0190*/  ULOP3.LUT UP2, URZ, UR6, 0x7, URZ, 0xc0, !UPT ;  /* 0x0000000706ff7892 */ /* 0x000fe2000f84c0ff */
[----:B------:R-:W0:Y:S01]  /*01a0*/  S2R R0, SR_TID.X ;  /* 0x0000000000007919 */ /* 0x000e220000002100 */
[----:B----4-:R-:W-:Y:S01]  /*01b0*/  UIMAD.WIDE UR10, UR16, 0x4, UR10 ;  /* 0x00000004100a78a5 */ /* 0x010fe2000f8e020a */
[----:B------:R-:W-:Y:S01]  /*01c0*/  R2UR UR17, R3 ;  /* 0x00000000031172ca */ /* 0x000fe200000e0000 */
[----:B------:R-:W-:Y:S01]  /*01d0*/  IMAD.U32 R2, RZ, RZ, UR8 ;  /* 0x00000008ff027e24 */ /* 0x000fe2000f8e00ff */
[----:B------:R-:W-:Y:S01]  /*01e0*/  PLOP3.LUT P2, PT, PT, PT, UP1, 0x80, 0x8 ;  /* 0x000000000008781c */ /* 0x000fe20003f4f018 */
[----:B-----5:R-:W-:Y:S01]  /*01f0*/  UIMAD.WIDE UR12, UR16, 0x4, UR12 ;  /* 0x00000004100c78a5 */ /* 0x020fe2000f8e020c */
[----:B------:R-:W-:Y:S01]  /*0200*/  PLOP3.LUT P4, PT, PT, PT, UP2, 0x80, 0x8 ;  /* 0x000000000008781c */ /* 0x000fe20003f8f028 */
[----:B------:R-:W1:Y:S01]  /*0210*/  LDCU.64 UR14, c[0x0][UR14+0x740] ;  /* 0x0000e8000e0e77ac */ /* 0x000e620008000a00 */
        /* <DEDUP_REMOVED lines=8> */
[----:B------:R-:W-:Y:S02]  /*02a0*/  PLOP3.LUT P0, PT, P1, P2, P0, 0xfe, 0x0 ;  /* 0x000000000000781c */ /* 0x000fe40000f05f06 */
[----:B0-----:R-:W-:Y:S02]  /*02b0*/  SHF.L.U32 R0, R0, 0x2, RZ ;  /* 0x0000000200007819 */ /* 0x001fe400000006ff */
[----:B------:R-:W-:-:S13]  /*02c0*/  PLOP3.LUT P0, PT, P0, P3, PT, 0xf8, 0x8f ;  /* 0x00000000008f781c */ /* 0x000fda0000707f70 */
[----:B------:R-:W-:Y:S01]  /*02d0*/  VOTEU.ANY UP0, P0 ;  /* 0x0000000000ff7886 */ /* 0x000fe20000000100 */
[----:B------:R-:W-:Y:S02]  /*02e0*/  ISETP.GE.AND P0, PT, R0, UR17, PT ;  /* 0x0000001100007c0c */ /* 0x000fe4000bf06270 */
[----:B------:R-:W-:Y:S02]  /*02f0*/  PLOP3.LUT P2, PT, PT, PT, UP0, 0x80, 0x8 ;  /* 0x000000000008781c */ /* 0x000fe40003f4f008 */
[----:B-1----:R-:W-:-:S06]  /*0300*/  @!UP0 ULEA UR18, UR16, UR14, 0x1 ;  /* 0x0000000e10128291 */ /* 0x002fcc000f8e08ff */
[----:B------:R-:W-:-:S03]  /*0310*/  IMAD.U32 R4, RZ, RZ, UR18 ;  /* 0x00000012ff047e24 */ /* 0x000fc6000f8e00ff */
[----:B------:R-:W-:Y:S05]  /*0320*/  @P0 EXIT ;  /* 0x000000000000094d */ /* 0x000fea0003800000 */
[----:B------:R-:W0:Y:S01]  /*0330*/  LDC.64 R2, c[0x0][0xf20] ;  /* 0x0003c800ff027b82 */ /* 0x000e220000000a00 */
[----:B------:R-:W0:Y:S01]  /*0340*/  LDCU.64 UR28, c[0x0][0x358] ;  /* 0x00006b00ff1c77ac */ /* 0x000e220008000a00 */
[----:B------:R-:W1:Y:S01]  /*0350*/  LDCU UR31, c[0x0][0xf40] ;  /* 0x0001e800ff1f77ac */ /* 0x000e620008000800 */
[----:B------:R-:W-:Y:S01]  /*0360*/  USHF.R.S32.HI UR19, URZ, 0x1f, UR16 ;  /* 0x0000001fff137899 */ /* 0x000fe20008011410 */
[----:B------:R-:W2:Y:S01]  /*0370*/  LDCU UR30, c[0x0][0x360] ;  /* 0x00006c00ff1e77ac */ /* 0x000ea20008000800 */
[----:B------:R-:W3:Y:S01]  /*0380*/  LDCU UR34, c[0x0][0xf44] ;  /* 0x0001e880ff2277ac */ /* 0x000ee20008000800 */
[----:B------:R-:W4:Y:S01]  /*0390*/  LDCU UR35, c[0x0][0xf44] ;  /* 0x0001e880ff2377ac */ /* 0x000f220008000800 */
[----:B------:R-:W0:Y:S02]  /*03a0*/  LDCU.64 UR32, c[0x0][0xf28] ;  /* 0x0001e500ff2077ac */ /* 0x000e240008000a00 */
[----:B0-----:R-:W5:Y:S01]  /*03b0*/  LDG.E R2, desc[UR28][R2.64] ;  /* 0x0000001c02027981 */ /* 0x001f62000c1e1900 */
[----:B------:R-:W-:Y:S01]  /*03c0*/  @!P2 LOP3.LUT P1, RZ, R4, 0x7, RZ, 0xc0, !PT ;  /* 0x0000000704ffa812 */ /* 0x000fe2000782c0ff */
[----:B------:R-:W-:Y:S01]  /*03d0*/  ULEA UR18, UP0, UR16, UR14, 0x1 ;  /* 0x0000000e10127291 */ /* 0x000fe2000f8008ff */
[----:B------:R-:W-:Y:S01]  /*03e0*/  PLOP3.LUT P0, PT, PT, PT, PT, 0x8, 0x80 ;  /* 0x000000000080781c */ /* 0x000fe20003f0e170 */
[----:B------:R-:W0:Y:S01]  /*03f0*/  LDCU.64 UR36, c[0x0][0xf28] ;  /* 0x0001e500ff2477ac */ /* 0x000e220008000a00 */
[----:B------:R-:W-:Y:S01]  /*0400*/  @!P2 PLOP3.LUT P0, PT, P1, PT, PT, 0x8, 0x80 ;  /* 0x000000000080a81c */ /* 0x000fe20000f0e170 */
[----:B------:R-:W-:-:S02]  /*0410*/  ULEA.HI.X UR19, UR16, UR15, UR19, 0x1, UP0 ;  /* 0x0000000f10137291 */ /* 0x000fc400080f0c13 */
[----:B-1----:R-:W-:Y:S01]  /*0420*/  UISETP.NE.AND UP0, UPT, UR31, URZ, UPT ;  /* 0x000000ff1f00728c */ /* 0x002fe2000bf05270 */
[----:B------:R-:W1:Y:S01]  /*0430*/  LDCU.128 UR20, c[0x0][0xf30] ;  /* 0x0001e600ff1477ac */ /* 0x000e620008000c00 */
[----:B------:R-:W0:Y:S01]  /*0440*/  LDCU.128 UR24, c[0x0][0xf30] ;  /* 0x0001e600ff1877ac */ /* 0x000e220008000c00 */
[----:B-----5:R-:W-:-:S06]  /*0450*/  R2UR UR14, R2 ;  /* 0x00000000020e72ca */ /* 0x020fcc00000e0000 */
[----:B01234-:R-:W-:Y:S09]  /*0460*/  BRA.U !UP0, `(.L_x_30) ;  /* 0x0000000d08847547 */ /* 0x01fff2000b800000 */
[----:B------:R-:W-:Y:S01]  /*0470*/  BSSY.RECONVERGENT B0, `(.L_x_31) ;  /* 0x00000df000007945 */ /* 0x000fe20003800200 */
.L_x_36:
[----:B------:R-:W-:Y:S05]  /*0480*/  @!P0 BRA `(.L_x_32) ;  /* 0x0000000000648947 */ /* 0x000fea0003800000 */
[----:B------:R-:W-:Y:S02]  /*0490*/  HFMA2 R21, -RZ, RZ, 0, 1.1920928955078125e-07 ;  /* 0x00000002ff157431 */ /* 0x000fe400000001ff */
[----:B------:R-:W-:-:S03]  /*04a0*/  IMAD.MOV.U32 R3, RZ, RZ, 0x2 ;  /* 0x00000002ff037424 */ /* 0x000fc600078e00ff */
[----:B------:R-:W-:Y:S01]  /*04b0*/  IMAD.WIDE R20, R0, R21, UR4 ;  /* 0x0000000400147e25 */ /* 0x000fe2000f8e0215 */
[----:B------:R-:W-:-:S03]  /*04c0*/  MOV R13, 0x4 ;  /* 0x00000004000d7802 */ /* 0x000fc60000000f00 */
[----:B------:R-:W-:-:S04]  /*04d0*/  IMAD.WIDE R2, R0, R3, UR6 ;  /* 0x0000000600027e25 */ /* 0x000fc8000f8e0203 */
[----:B------:R-:W-:Y:S01]  /*04e0*/  HFMA2 R19, -RZ, RZ, 0, 2.384185791015625e-07 ;  /* 0x00000004ff137431 */ /* 0x000fe200000001ff */
[----:B------:R-:W2:Y:S01]  /*04f0*/  LDG.E.64 R20, desc[UR28][R20.64] ;  /* 0x0000001c14147981 */ /* 0x000ea2000c1e1b00 */
[----:B------:R-:W-:-:S03]  /*0500*/  IMAD.MOV.U32 R17, RZ, RZ, 0x4 ;  /* 0x00000004ff117424 */ /* 0x000fc600078e00ff */
[----:B------:R-:W3:Y:S01]  /*0510*/  LDG.E.64 R24, desc[UR28][R2.64] ;  /* 0x0000001c02187981 */ /* 0x000ee2000c1e1b00 */
[----:B------:R-:W-:-:S04]  /*0520*/  IMAD.WIDE R12, R0, R13, UR12 ;  /* 0x0000000c000c7e25 */ /* 0x000fc8000f8e020d */
[C---:B------:R-:W-:Y:S02]  /*0530*/  IMAD.WIDE R16, R0.reuse, R17, UR8 ;  /* 0x0000000800107e25 */ /* 0x040fe4000f8e0211 */
[----:B------:R-:W5:Y:S02]  /*0540*/  LDG.E.128 R12, desc[UR28][R12.64] ;  /* 0x0000001c0c0c7981 */ /* 0x000f64000c1e1d00 */
[----:B------:R-:W-:Y:S02]  /*0550*/  IMAD.WIDE R18, R0, R19, UR10 ;  /* 0x0000000a00127e25 */ /* 0x000fe4000f8e0213 */
[----:B------:R0:W5:Y:S04]  /*0560*/  LDG.E.128 R4, desc[UR28][R16.64] ;  /* 0x0000001c10047981 */ /* 0x000168000c1e1d00 */
[----:B------:R0:W5:Y:S01]  /*0570*/  LDG.E.128 R8, desc[UR28][R18.64] ;  /* 0x0000001c12087981 */ /* 0x000162000c1e1d00 */
[----:B--2---:R-:W-:-:S02]  /*0580*/  SHF.R.U64 R22, R20, 0x10, R21 ;  /* 0x0000001014167819 */ /* 0x004fc40000001215 */
[----:B------:R-:W-:Y:S02]  /*0590*/  SHF.R.U32.HI R26, RZ, 0x10, R21 ;  /* 0x00000010ff1a7819 */ /* 0x000fe40000011615 */
[----:B------:R-:W-:Y:S02]  /*05a0*/  PRMT R23, R21, 0x7610, R23 ;  /* 0x0000761015177816 */ /* 0x000fe40000000017 */
[--C-:B---3--:R-:W-:Y:S02]  /*05b0*/  SHF.R.U64 R21, R24, 0x10, R25.reuse ;  /* 0x0000001018157819 */ /* 0x108fe40000001219 */
[----:B------:R-:W-:Y:S02]  /*05c0*/  SHF.R.U32.HI R27, RZ, 0x10, R25 ;  /* 0x00000010ff1b7819 */ /* 0x000fe40000011619 */
[----:B------:R-:W-:Y:S02]  /*05d0*/  PRMT R28, R22, 0x7610, R28 ;  /* 0x00007610161c7816 */ /* 0x000fe4000000001c */
[----:B------:R-:W-:-:S02]  /*05e0*/  PRMT R22, R26, 0x7610, R22 ;  /* 0x000076101a167816 */ /* 0x000fc40000000016 */
[----:B------:R-:W-:Y:S02]  /*05f0*/  PRMT R26, R21, 0x7610, R26 ;  /* 0x00007610151a7816 */ /* 0x000fe4000000001a */
[----:B------:R-:W-:Y:S01]  /*0600*/  PRMT R21, R27, 0x7610, R21 ;  /* 0x000076101b157816 */ /* 0x000fe20000000015 */
[----:B0-----:R-:W-:Y:S06]  /*0610*/  BRA `(.L_x_33) ;  /* 0x0000000000fc7947 */ /* 0x001fec0003800000 */
.L_x_32:
[C---:B------:R-:W-:Y:S01]  /*0620*/  VIADD R2, R0.reuse, 0x1 ;  /* 0x0000000100027836 */ /* 0x040fe20000000000 */
[C---:B------:R-:W-:Y:S01]  /*0630*/  IADD3 R3, PT, PT, R0.reuse, 0x2, RZ ;  /* 0x0000000200037810 */ /* 0x040fe20007ffe0ff */
[----:B------:R-:W-:Y:S01]  /*0640*/  IMAD.MOV.U32 R7, RZ, RZ, 0x2 ;  /* 0x00000002ff077424 */ /* 0x000fe200078e00ff */
[----:B------:R-:W-:Y:S02]  /*0650*/  ISETP.GE.AND P1, PT, R0, UR17, PT ;  /* 0x0000001100007c0c */ /* 0x000fe4000bf26270 */
[----:B------:R-:W-:Y:S02]  /*0660*/  ISETP.GE.AND P2, PT, R2, UR17, PT ;  /* 0x0000001102007c0c */ /* 0x000fe4000bf46270 */
[----:B------:R-:W-:Y:S01]  /*0670*/  ISETP.GE.AND P3, PT, R3, UR17, PT ;  /* 0x0000001103007c0c */ /* 0x000fe2000bf66270 */
[----:B------:R-:W-:Y:S01]  /*0680*/  IMAD.MOV.U32 R3, RZ, RZ, 0x2 ;  /* 0x00000002ff037424 */ /* 0x000fe200078e00ff */
[----:B------:R-:W-:Y:S02]  /*0690*/  IADD3 R8, PT, PT, R0, 0x3, RZ ;  /* 0x0000000300087810 */ /* 0x000fe40007ffe0ff */
[----:B------:R-:W-:-:S02]  /*06a0*/  MOV R5, 0x2 ;  /* 0x0000000200057802 */ /* 0x000fc40000000f00 */
[----:B------:R-:W-:Y:S02]  /*06b0*/  ISETP.GE.AND P4, PT, R8, UR17, PT ;  /* 0x0000001108007c0c */ /* 0x000fe4000bf86270 */
[----:B------:R-:W-:Y:S01]  /*06c0*/  PRMT R28, RZ, 0x7610, R28 ;  /* 0x00007610ff1c7816 */ /* 0x000fe2000000001c */
[C---:B------:R-:W-:Y:S01]  /*06d0*/  @!P1 IMAD.WIDE R2, R0.reuse, R3, UR4 ;  /* 0x0000000400029e25 */ /* 0x040fe2000f8e0203 */
[----:B------:R-:W-:Y:S02]  /*06e0*/  PRMT R20, RZ, 0x7610, R20 ;  /* 0x00007610ff147816 */ /* 0x000fe40000000014 */
[----:B------:R-:W-:Y:S01]  /*06f0*/  PRMT R23, RZ, 0x7610, R23 ;  /* 0x00007610ff177816 */ /* 0x000fe20000000017 */
[----:B------:R-:W-:-:S04]  /*0700*/  @!P2 IMAD.WIDE R4, R0, R5, UR4 ;  /* 0x000000040004ae25 */ /* 0x000fc8000f8e0205 */
[----:B------:R-:W-:Y:S01]  /*0710*/  HFMA2 R11, -RZ, RZ, 0, 2.384185791015625e-07 ;  /* 0x00000004ff0b7431 */ /* 0x000fe200000001ff */
[----:B------:R-:W-:Y:S01]  /*0720*/  MOV R19, 0x2 ;  /* 0x0000000200137802 */ /* 0x000fe20000000f00 */
[----:B------:R0:W5:Y:S01]  /*0730*/  @!P1 LDG.E.U16 R20, desc[UR28][R2.64] ;  /* 0x0000001c02149981 */ /* 0x000162000c1e1500 */
[----:B------:R-:W-:-:S04]  /*0740*/  @!P3 IMAD.WIDE R6, R0, R7, UR4 ;  /* 0x000000040006be25 */ /* 0x000fc8000f8e0207 */
[----:B------:R-:W-:Y:S01]  /*0750*/  IMAD.MOV.U32 R9, RZ, RZ, 0x4 ;  /* 0x00000004ff097424 */ /* 0x000fe200078e00ff */
[----:B------:R1:W5:Y:S01]  /*0760*/  @!P2 LDG.E.U16 R28, desc[UR28][R4.64+0x2] ;  /* 0x0000021c041ca981 */ /* 0x000362000c1e1500 */
[----:B------:R-:W-:Y:S02]  /*0770*/  IMAD.MOV.U32 R17, RZ, RZ, 0x4 ;  /* 0x00000004ff117424 */ /* 0x000fe400078e00ff */
[----:B------:R-:W-:Y:S01]  /*0780*/  IMAD.MOV.U32 R21, RZ, RZ, 0x4 ;  /* 0x00000004ff157424 */ /* 0x000fe200078e00ff */
[----:B------:R2:W5:Y:S01]  /*0790*/  @!P3 LDG.E.U16 R23, desc[UR28][R6.64+0x4] ;  /* 0x0000041c0617b981 */ /* 0x000562000c1e1500 */
[----:B------:R-:W-:Y:S02]  /*07a0*/  PRMT R22, RZ, 0x7610, R22 ;  /* 0x00007610ff167816 */ /* 0x000fe40000000016 */
[----:B------:R-:W-:Y:S02]  /*07b0*/  CS2R R12, SRZ ;  /* 0x00000000000c7805 */ /* 0x000fe4000001ff00 */
[----:B------:R-:W-:Y:S01]  /*07c0*/  CS2R R14, SRZ ;  /* 0x00000000000e7805 */ /* 0x000fe2000001ff00 */
[----:B0-----:R-:W-:-:S04]  /*07d0*/  @!P4 IMAD.WIDE R2, R0, R19, UR4 ;  /* 0x000000040002ce25 */ /* 0x001fc8000f8e0213 */
[C---:B-1----:R-:W-:Y:S01]  /*07e0*/  @!P1 IMAD.WIDE R4, R0.reuse, R9, UR12 ;  /* 0x0000000c00049e25 */ /* 0x042fe2000f8e0209 */
[----:B------:R-:W-:Y:S01]  /*07f0*/  MOV R27, 0x4 ;  /* 0x00000004001b7802 */ /* 0x000fe20000000f00 */
[----:B------:R0:W5:Y:S02]  /*0800*/  @!P4 LDG.E.U16 R22, desc[UR28][R2.64+0x6] ;  /* 0x0000061c0216c981 */ /* 0x000164000c1e1500 */
[C---:B--2---:R-:W-:Y:S01]  /*0810*/  @!P2 IMAD.WIDE R6, R0.reuse, R11, UR12 ;  /* 0x0000000c0006ae25 */ /* 0x044fe2000f8e020b */
[----:B------:R-:W-:Y:S01]  /*0820*/  PRMT R24, RZ, 0x7610, R24 ;  /* 0x00007610ff187816 */ /* 0x000fe20000000018 */
[----:B------:R1:W5:Y:S02]  /*0830*/  @!P1 LDG.E R12, desc[UR28][R4.64] ;  /* 0x0000001c040c9981 */ /* 0x000364000c1e1900 */
[----:B------:R-:W-:-:S04]  /*0840*/  @!P3 IMAD.WIDE R8, R0, R17, UR12 ;  /* 0x0000000c0008be25 */ /* 0x000fc8000f8e0211 */
[----:B------:R-:W-:Y:S01]  /*0850*/  HFMA2 R17, -RZ, RZ, 0, 1.1920928955078125e-07 ;  /* 0x00000002ff117431 */ /* 0x000fe200000001ff */
[----:B------:R2:W5:Y:S01]  /*0860*/  @!P2 LDG.E R13, desc[UR28][R6.64+0x4] ;  /* 0x0000041c060da981 */ /* 0x000562000c1e1900 */
[----:B------:R-:W-:-:S04]  /*0870*/  @!P4 IMAD.WIDE R10, R0, R21, UR12 ;  /* 0x0000000c000ace25 */ /* 0x000fc8000f8e0215 */
[----:B------:R-:W-:Y:S01]  /*0880*/  IMAD.MOV.U32 R19, RZ, RZ, 0x4 ;  /* 0x00000004ff137424 */ /* 0x000fe200078e00ff */
[----:B------:R3:W5:Y:S01]  /*0890*/  @!P3 LDG.E R14, desc[UR28][R8.64+0x8] ;  /* 0x0000081c080eb981 */ /* 0x000762000c1e1900 */
[C---:B0-----:R-:W-:Y:S01]  /*08a0*/  IMAD.WIDE R2, R0.reuse, R17, UR6 ;  /* 0x0000000600027e25 */ /* 0x041fe2000f8e0211 */
[----:B------:R-:W-:Y:S02]  /*08b0*/  PRMT R26, RZ, 0x7610, R26 ;  /* 0x00007610ff1a7816 */ /* 0x000fe4000000001a */
[----:B-1----:R-:W-:Y:S01]  /*08c0*/  CS2R R4, SRZ ;  /* 0x0000000000047805 */ /* 0x002fe2000001ff00 */
[----:B------:R0:W5:Y:S01]  /*08d0*/  @!P4 LDG.E R15, desc[UR28][R10.64+0xc] ;  /* 0x00000c1c0a0fc981 */ /* 0x000162000c1e1900 */
[----:B------:R-:W-:Y:S02]  /*08e0*/  PRMT R25, RZ, 0x7610, R25 ;  /* 0x00007610ff197816 */ /* 0x000fe40000000019 */
[----:B--2---:R-:W-:Y:S02]  /*08f0*/  CS2R R6, SRZ ;  /* 0x0000000000067805 */ /* 0x004fe4000001ff00 */
[----:B------:R-:W-:Y:S01]  /*0900*/  PRMT R21, RZ, 0x7610, R21 ;  /* 0x00007610ff157816 */ /* 0x000fe20000000015 */
[----:B------:R-:W-:Y:S01]  /*0910*/  IMAD.WIDE R16, R0, R19, UR8 ;  /* 0x0000000800107e25 */ /* 0x000fe2000f8e0213 */
[----:B------:R1:W5:Y:S01]  /*0920*/  @!P1 LDG.E.U16 R24, desc[UR28][R2.64] ;  /* 0x0000001c02189981 */ /* 0x000362000c1e1500 */
[----:B---3--:R-:W-:-:S02]  /*0930*/  CS2R R8, SRZ ;  /* 0x0000000000087805 */ /* 0x008fc4000001ff00 */
[----:B------:R-:W-:Y:S01]  /*0940*/  IMAD.WIDE R18, R0, R27, UR10 ;  /* 0x0000000a00127e25 */ /* 0x000fe2000f8e021b */
[----:B------:R1:W5:Y:S01]  /*0950*/  @!P2 LDG.E.U16 R26, desc[UR28][R2.64+0x2] ;  /* 0x0000021c021aa981 */ /* 0x000362000c1e1500 */
[----:B0-----:R-:W-:-:S03]  /*0960*/  CS2R R10, SRZ ;  /* 0x00000000000a7805 */ /* 0x001fc6000001ff00 */
[----:B------:R1:W5:Y:S04]  /*0970*/  @!P3 LDG.E.U16 R25, desc[UR28][R2.64+0x4] ;  /* 0x0000041c0219b981 */ /* 0x000368000c1e1500 */
[----:B------:R1:W5:Y:S04]  /*0980*/  @!P4 LDG.E.U16 R21, desc[UR28][R2.64+0x6] ;  /* 0x0000061c0215c981 */ /* 0x000368000c1e1500 */
[----:B------:R1:W5:Y:S04]  /*0990*/  @!P1 LDG.E R4, desc[UR28][R16.64] ;  /* 0x0000001c10049981 */ /* 0x000368000c1e1900 */
[----:B------:R1:W5:Y:S04]  /*09a0*/  @!P2 LDG.E R5, desc[UR28][R16.64+0x4] ;  /* 0x0000041c1005a981 */ /* 0x000368000c1e1900 */
[----:B------:R1:W5:Y:S04]  /*09b0*/  @!P1 LDG.E R8, desc[UR28][R18.64] ;  /* 0x0000001c12089981 */ /* 0x000368000c1e1900 */
[----:B------:R1:W5:Y:S04]  /*09c0*/  @!P2 LDG.E R9, desc[UR28][R18.64+0x4] ;  /* 0x0000041c1209a981 */ /* 0x000368000c1e1900 */
[----:B------:R1:W5:Y:S04]  /*09d0*/  @!P3 LDG.E R6, desc[UR28][R16.64+0x8] ;  /* 0x0000081c1006b981 */ /* 0x000368000c1e1900 */
[----:B------:R1:W5:Y:S04]  /*09e0*/  @!P3 LDG.E R10, desc[UR28][R18.64+0x8] ;  /* 0x0000081c120ab981 */ /* 0x000368000c1e1900 */
[----:B------:R1:W5:Y:S04]  /*09f0*/  @!P4 LDG.E R7, desc[UR28][R16.64+0xc] ;  /* 0x00000c1c1007c981 */ /* 0x000368000c1e1900 */
[----:B------:R1:W5:Y:S02]  /*0a00*/  @!P4 LDG.E R11, desc[UR28][R18.64+0xc] ;  /* 0x00000c1c120bc981 */ /* 0x000364000c1e1900 */
.L_x_33:
[----:B-----5:R-:W-:Y:S01]  /*0a10*/  PRMT R27, R24, 0x9910, RZ ;  /* 0x00009910181b7816 */ /* 0x020fe200000000ff */
[----:B------:R-:W-:Y:S01]  /*0a20*/  FMUL.FTZ R14, R14, UR14 ;  /* 0x0000000e0e0e7c20 */ /* 0x000fe20008410000 */
[----:B------:R-:W-:Y:S02]  /*0a30*/  FMUL.FTZ R15, R15, UR14 ;  /* 0x0000000e0f0f7c20 */ /* 0x000fe40008410000 */
[----:B------:R-:W-:-:S04]  /*0a40*/  LEA.HI.SX32 R27, R27, R20, 0x11 ;  /* 0x000000141b1b7211 */ /* 0x000fc800078f8aff */
[----:B------:R-:W-:Y:S02]  /*0a50*/  PRMT R24, R24, 0x5410, R27 ;  /* 0x0000541018187816 */ /* 0x000fe4000000001b */
[----:B------:R-:W-:-:S04]  /*0a60*/  PRMT R27, R26, 0x9910, RZ ;  /* 0x000099101a1b7816 */ /* 0x000fc800000000ff */
[----:B------:R-:W-:Y:S02]  /*0a70*/  LEA.HI.SX32 R27, R27, R28, 0x11 ;  /* 0x0000001c1b1b7211 */ /* 0x000fe400078f8aff */
[----:B------:R-:W-:Y:S02]  /*0a80*/  PRMT R28, R25, 0x9910, RZ ;  /* 0x00009910191c7816 */ /* 0x000fe400000000ff */
[----:B------:R-:W-:Y:S01]  /*0a90*/  PRMT R20, R26, 0x5410, R27 ;  /* 0x000054101a147816 */ /* 0x000fe2000000001b */
[----:B------:R-:W-:Y:S01]  /*0aa0*/  FMUL.FTZ R26, R12, UR14 ;  /* 0x0000000e0c1a7c20 */ /* 0x000fe20008410000 */
[----:B------:R-:W-:Y:S02]  /*0ab0*/  LEA.HI.SX32 R28, R28, R23, 0x11 ;  /* 0x000000171c1c7211 */ /* 0x000fe400078f8aff */
[----:B------:R-:W-:Y:S01]  /*0ac0*/  PRMT R23, R21, 0x9910, RZ ;  /* 0x0000991015177816 */ /* 0x000fe200000000ff */
[----:B------:R-:W-:-:S03]  /*0ad0*/  FFMA.FTZ R27, R26, -UR32, R26 ;  /* 0x800000201a1b7c23 */ /* 0x000fc6000801001a */
[----:B------:R-:W-:Y:S01]  /*0ae0*/  LEA.HI.SX32 R12, R23, R22, 0x11 ;  /* 0x00000016170c7211 */ /* 0x000fe200078f8aff */
[----:B------:R-:W-:Y:S01]  /*0af0*/  FMUL.FTZ R22, R26, R26 ;  /* 0x0000001a1a167220 */ /* 0x000fe20000410000 */
[----:B------:R-:W-:Y:S01]  /*0b00*/  FMUL.FTZ R26, R13, UR14 ;  /* 0x0000000e0d1a7c20 */ /* 0x000fe20008410000 */
[----:B------:R-:W-:Y:S01]  /*0b10*/  FFMA.FTZ R4, R4, UR32, R27 ;  /* 0x0000002004047c23 */ /* 0x000fe2000801001b */
[----:B------:R-:W-:Y:S01]  /*0b20*/  PRMT R12, R21, 0x5410, R12 ;  /* 0x00005410150c7816 */ /* 0x000fe2000000000c */
[----:B------:R-:W-:Y:S01]  /*0b30*/  FFMA.FTZ R23, R22, -UR33, R22 ;  /* 0x8000002116177c23 */ /* 0x000fe20008010016 */
[----:B------:R-:W-:Y:S01]  /*0b40*/  PRMT R22, R25, 0x5410, R28 ;  /* 0x0000541019167816 */ /* 0x000fe2000000001c */
[C---:B------:R-:W-:Y:S01]  /*0b50*/  FFMA.FTZ R13, R26.reuse, -UR32, R26 ;  /* 0x800000201a0d7c23 */ /* 0x040fe2000801001a */
[----:B------:R-:W-:Y:S01]  /*0b60*/  FMUL.FTZ R26, R26, R26 ;  /* 0x0000001a1a1a7220 */ /* 0x000fe20000410000 */
[----:B------:R-:W-:Y:S02]  /*0b70*/  FFMA.FTZ R8, R8, UR33, R23 ;  /* 0x0000002108087c23 */ /* 0x000fe40008010017 */
[----:B------:R-:W0:Y:S01]  /*0b80*/  MUFU.RCP R23, UR21 ;  /* 0x0000001500177d08 */ /* 0x000e220008001000 */
[----:B------:R-:W-:Y:S01]  /*0b90*/  FFMA.FTZ R5, R5, UR32, R13 ;  /* 0x0000002005057c23 */ /* 0x000fe2000801000d */
[----:B------:R-:W-:-:S04]  /*0ba0*/  FFMA.FTZ R26, R26, -UR33, R26 ;  /* 0x800000211a1a7c23 */ /* 0x000fc8000801001a */
[----:B------:R-:W-:Y:S02]  /*0bb0*/  FFMA.FTZ R9, R9, UR33, R26 ;  /* 0x0000002109097c23 */ /* 0x000fe4000801001a */
[----:B------:R-:W2:Y:S01]  /*0bc0*/  MUFU.RCP R13, UR20 ;  /* 0x00000014000d7d08 */ /* 0x000ea20008001000 */
[----:B0-----:R-:W-:-:S07]  /*0bd0*/  FMUL.FTZ R28, R8, R23 ;  /* 0x00000017081c7220 */ /* 0x001fce0000410000 */
[----:B------:R-:W0:Y:S01]  /*0be0*/  MUFU.SQRT R25, R28 ;  /* 0x0000001c00197308 */ /* 0x000e220000002000 */
[----:B--2---:R-:W-:Y:S01]  /*0bf0*/  FMUL.FTZ R26, R4, R13 ;  /* 0x0000000d041a7220 */ /* 0x004fe20000410000 */
[----:B0-----:R-:W-:-:S06]  /*0c00*/  FADD.FTZ R25, R25, UR22 ;  /* 0x0000001619197e21 */ /* 0x001fcc0008010000 */
[----:B------:R-:W0:Y:S02]  /*0c10*/  MUFU.RCP R25, R25 ;  /* 0x0000001900197308 */ /* 0x000e240000001000 */
[----:B0-----:R-:W-:Y:S01]  /*0c20*/  FMUL.FTZ R29, R26, R25 ;  /* 0x000000191a1d7220 */ /* 0x001fe20000410000 */
[----:B------:R-:W-:-:S03]  /*0c30*/  FMUL.FTZ R26, R9, R23 ;  /* 0x00000017091a7220 */ /* 0x000fc60000410000 */
[----:B------:R-:W-:-:S03]  /*0c40*/  FFMA.FTZ R29, R24, UR34, R29 ;  /* 0x00000022181d7c23 */ /* 0x000fc6000801001d */
[----:B------:R-:W0:Y:S01]  /*0c50*/  MUFU.SQRT R26, R26 ;  /* 0x0000001a001a7308 */ /* 0x000e220000002000 */
[----:B------:R-:W-:Y:S01]  /*0c60*/  FFMA.FTZ R25, -R29, UR23, R24 ;  /* 0x000000171d197c23 */ /* 0x000fe20008010118 */
[----:B------:R-:W-:Y:S01]  /*0c70*/  FMUL.FTZ R24, R5, R13 ;  /* 0x0000000d05187220 */ /* 0x000fe20000410000 */
[----:B0-----:R-:W-:-:S05]  /*0c80*/  FADD.FTZ R28, R26, UR22 ;  /* 0x000000161a1c7e21 */ /* 0x001fca0008010000 */
[----:B------:R-:W0:Y:S02]  /*0c90*/  MUFU.RCP R27, R28 ;  /* 0x0000001c001b7308 */ /* 0x000e240000001000 */
[----:B0-----:R-:W-:Y:S01]  /*0ca0*/  FMUL.FTZ R27, R24, R27 ;  /* 0x0000001b181b7220 */ /* 0x001fe20000410000 */
[----:B------:R-:W-:-:S03]  /*0cb0*/  FMUL.FTZ R24, R14, R14 ;  /* 0x0000000e0e187220 */ /* 0x000fc60000410000 */
[----:B------:R-:W-:Y:S01]  /*0cc0*/  FFMA.FTZ R27, R20, UR34, R27 ;  /* 0x00000022141b7c23 */ /* 0x000fe2000801001b */
[----:B------:R-:W-:-:S03]  /*0cd0*/  FFMA.FTZ R29, R24, -UR33, R24 ;  /* 0x80000021181d7c23 */ /* 0x000fc60008010018 */
[----:B------:R-:W-:Y:S01]  /*0ce0*/  FFMA.FTZ R20, -R27, UR23, R20 ;  /* 0x000000171b147c23 */ /* 0x000fe20008010114 */
[----:B------:R-:W-:Y:S01]  /*0cf0*/  FFMA.FTZ R10, R10, UR33, R29 ;  /* 0x000000210a0a7c23 */ /* 0x000fe2000801001d */
[----:B------:R-:W-:Y:S01]  /*0d00*/  FFMA.FTZ R29, R14, -UR32, R14 ;  /* 0x800000200e1d7c23 */ /* 0x000fe2000801000e */
[----:B------:R-:W-:Y:S02]  /*0d10*/  FMUL.FTZ R14, R15, R15 ;  /* 0x0000000f0f0e7220 */ /* 0x000fe40000410000 */
[----:B------:R-:W-:Y:S01]  /*0d20*/  FMUL.FTZ R26, R10, R23 ;  /* 0x000000170a1a7220 */ /* 0x000fe20000410000 */
[----:B------:R-:W-:Y:S01]  /*0d30*/  FFMA.FTZ R6, R6, UR32, R29 ;  /* 0x0000002006067c23 */ /* 0x000fe2000801001d */
[----:B------:R-:W-:-:S03]  /*0d40*/  FFMA.FTZ R14, R14, -UR33, R14 ;  /* 0x800000210e0e7c23 */ /* 0x000fc6000801000e */
[----:B------:R-:W-:Y:S01]  /*0d50*/  FMUL.FTZ R29, R6, R13 ;  /* 0x0000000d061d7220 */ /* 0x000fe20000410000 */
[----:B------:R-:W0:Y:S01]  /*0d60*/  MUFU.SQRT R26, R26 ;  /* 0x0000001a001a7308 */ /* 0x000e220000002000 */
[----:B------:R-:W-:-:S04]  /*0d70*/  FFMA.FTZ R11, R11, UR33, R14 ;  /* 0x000000210b0b7c23 */ /* 0x000fc8000801000e */
[----:B------:R-:W-:-:S06]  /*0d80*/  FMUL.FTZ R23, R11, R23 ;  /* 0x000000170b177220 */ /* 0x000fcc0000410000 */
[----:B------:R-:W2:Y:S01]  /*0d90*/  MUFU.SQRT R23, R23 ;  /* 0x0000001700177308 */ /* 0x000ea20000002000 */
[----:B0-----:R-:W-:-:S07]  /*0da0*/  FADD.FTZ R24, R26, UR22 ;  /* 0x000000161a187e21 */ /* 0x001fce0008010000 */
[----:B------:R-:W0:Y:S01]  /*0db0*/  MUFU.RCP R24, R24 ;  /* 0x0000001800187308 */ /* 0x000e220000001000 */
[----:B--2---:R-:W-:Y:S01]  /*0dc0*/  FADD.FTZ R14, R23, UR22 ;  /* 0x00000016170e7e21 */ /* 0x004fe20008010000 */
[----:B------:R-:W-:-:S06]  /*0dd0*/  PRMT R23, R25, 0x7632, R23 ;  /* 0x0000763219177816 */ /* 0x000fcc0000000017 */
[----:B------:R-:W2:Y:S01]  /*0de0*/  MUFU.RCP R14, R14 ;  /* 0x0000000e000e7308 */ /* 0x000ea20000001000 */
[----:B0-----:R-:W-:Y:S01]  /*0df0*/  FMUL.FTZ R29, R29, R24 ;  /* 0x000000181d1d7220 */ /* 0x001fe20000410000 */
[----:B------:R-:W-:-:S03]  /*0e00*/  FFMA.FTZ R24, R15, -UR32, R15 ;  /* 0x800000200f187c23 */ /* 0x000fc6000801000f */
[----:B------:R-:W-:Y:S01]  /*0e10*/  FFMA.FTZ R29, R22, UR34, R29 ;  /* 0x00000022161d7c23 */ /* 0x000fe2000801001d */
[----:B------:R-:W-:-:S03]  /*0e20*/  FFMA.FTZ R7, R7, UR32, R24 ;  /* 0x0000002007077c23 */ /* 0x000fc60008010018 */
[----:B------:R-:W-:Y:S01]  /*0e30*/  FFMA.FTZ R21, -R29, UR23, R22 ;  /* 0x000000171d157c23 */ /* 0x000fe20008010116 */
[----:B------:R-:W-:Y:S01]  /*0e40*/  FMUL.FTZ R13, R7, R13 ;  /* 0x0000000d070d7220 */ /* 0x000fe20000410000 */
[----:B------:R-:W-:Y:S02]  /*0e50*/  LOP3.LUT R22, R25, 0xffff, RZ, 0xc0, !PT ;  /* 0x0000ffff19167812 */ /* 0x000fe400078ec0ff */
[----:B------:R-:W-:Y:S01]  /*0e60*/  PRMT R29, R20, 0x7632, R29 ;  /* 0x00007632141d7816 */ /* 0x000fe2000000001d */
[----:B--2---:R-:W-:Y:S01]  /*0e70*/  FMUL.FTZ R13, R13, R14 ;  /* 0x0000000e0d0d7220 */ /* 0x004fe20000410000 */
[C---:B------:R-:W-:Y:S02]  /*0e80*/  PRMT R14, R21.reuse, 0x7632, R14 ;  /* 0x00007632150e7816 */ /* 0x040fe4000000000e */
[----:B------:R-:W-:Y:S01]  /*0e90*/  LOP3.LUT R15, R21, 0xffff, RZ, 0xc0, !PT ;  /* 0x0000ffff150f7812 */ /* 0x000fe200078ec0ff */
[----:B------:R-:W-:Y:S01]  /*0ea0*/  FFMA.FTZ R13, R12, UR34, R13 ;  /* 0x000000220c0d7c23 */ /* 0x000fe2000801000d */
[----:B------:R-:W-:-:S02]  /*0eb0*/  LEA.HI R23, R22, R23, RZ, 0x11 ;  /* 0x0000001716177211 */ /* 0x000fc400078f88ff */
[----:B------:R-:W-:Y:S01]  /*0ec0*/  LEA.HI R14, R15, R14, RZ, 0x11 ;  /* 0x0000000e0f0e7211 */ /* 0x000fe200078f88ff */
[----:B------:R-:W-:Y:S01]  /*0ed0*/  FFMA.FTZ R27, -R13, UR23, R12 ;  /* 0x000000170d1b7c23 */ /* 0x000fe2000801010c */
[----:B------:R-:W-:-:S04]  /*0ee0*/  LOP3.LUT R12, R20, 0xffff, RZ, 0xc0, !PT ;  /* 0x0000ffff140c7812 */ /* 0x000fc800078ec0ff */
[C---:B------:R-:W-:Y:S02]  /*0ef0*/  PRMT R15, R27.reuse, 0x7632, R15 ;  /* 0x000076321b0f7816 */ /* 0x040fe4000000000f */
[----:B------:R-:W-:Y:S02]  /*0f00*/  LOP3.LUT R22, R27, 0xffff, RZ, 0xc0, !PT ;  /* 0x0000ffff1b167812 */ /* 0x000fe400078ec0ff */
[----:B------:R-:W-:Y:S02]  /*0f10*/  LEA.HI R29, R12, R29, RZ, 0x11 ;  /* 0x0000001d0c1d7211 */ /* 0x000fe400078f88ff */
        /* <DEDUP_REMOVED lines=18> */
.L_x_34:
[C---:B------:R-:W-:Y:S01]  /*1040*/  IADD3 R12, PT, PT, R0.reuse, 0x1, RZ ;  /* 0x00000001000c7810 */ /* 0x040fe20007ffe0ff */
[C---:B------:R-:W-:Y:S01]  /*1050*/  VIADD R13, R0.reuse, 0x3 ;  /* 0x00000003000d7836 */ /* 0x040fe20000000000 */
[----:B------:R-:W-:Y:S01]  /*1060*/  ISETP.GE.AND P1, PT, R0, UR17, PT ;  /* 0x0000001100007c0c */ /* 0x000fe2000bf26270 */
[----:B------:R-:W-:Y:S01]  /*1070*/  IMAD.MOV.U32 R22, RZ, RZ, 0x2 ;  /* 0x00000002ff167424 */ /* 0x000fe200078e00ff */
[----:B------:R-:W-:Y:S01]  /*1080*/  ISETP.GE.AND P2, PT, R12, UR17, PT ;  /* 0x000000110c007c0c */ /* 0x000fe2000bf46270 */
[----:B------:R-:W-:Y:S01]  /*1090*/  HFMA2 R24, -RZ, RZ, 0, 1.1920928955078125e-07 ;  /* 0x00000002ff187431 */ /* 0x000fe200000001ff */
[----:B------:R-:W-:Y:S01]  /*10a0*/  IADD3 R12, PT, PT, R0, 0x2, RZ ;  /* 0x00000002000c7810 */ /* 0x000fe20007ffe0ff */
[----:B------:R-:W-:Y:S01]  /*10b0*/  IMAD.MOV.U32 R26, RZ, RZ, 0x2 ;  /* 0x00000002ff1a7424 */ /* 0x000fe200078e00ff */
[----:B------:R-:W-:Y:S02]  /*10c0*/  ISETP.GE.AND P4, PT, R13, UR17, PT ;  /* 0x000000110d007c0c */ /* 0x000fe4000bf86270 */
[----:B------:R-:W-:-:S05]  /*10d0*/  ISETP.GE.AND P3, PT, R12, UR17, PT ;  /* 0x000000110c007c0c */ /* 0x000fca000bf66270 */
[C---:B------:R-:W-:Y:S01]  /*10e0*/  @!P1 IMAD.WIDE R12, R0.reuse, R22, UR18 ;  /* 0x00000012000c9e25 */ /* 0x040fe2000f8e0216 */
        /* <DEDUP_REMOVED lines=11> */
[----:B--2---:R-:W-:-:S03]  /*11a0*/  @!P4 IMAD.WIDE R4, R0, R26, UR18 ;  /* 0x000000120004ce25 */ /* 0x004fc6000f8e021a */
[----:B------:R3:W-:Y:S04]  /*11b0*/  @!P3 STG.E desc[UR28][R16.64+0x8], R6 ;  /* 0x000008061000b986 */ /* 0x0007e8000c10191c */
[----:B------:R3:W-:Y:S04]  /*11c0*/  @!P3 STG.E desc[UR28][R18.64+0x8], R10 ;  /* 0x0000080a1200b986 */ /* 0x0007e8000c10191c */
[----:B------:R3:W-:Y:S04]  /*11d0*/  @!P3 STG.E.U16 desc[UR28][R12.64+0x4], R14 ;  /* 0x0000040e0c00b986 */ /* 0x0007e8000c10151c */
[----:B------:R3:W-:Y:S04]  /*11e0*/  @!P4 STG.E.U16 desc[UR28][R2.64+0x6], R27 ;  /* 0x0000061b0200c986 */ /* 0x0007e8000c10151c */
[----:B------:R3:W-:Y:S04]  /*11f0*/  @!P4 STG.E desc[UR28][R16.64+0xc], R7 ;  /* 0x00000c071000c986 */ /* 0x0007e8000c10191c */
[----:B------:R3:W-:Y:S04]  /*1200*/  @!P4 STG.E desc[UR28][R18.64+0xc], R11 ;  /* 0x00000c0b1200c986 */ /* 0x0007e8000c10191c */
[----:B------:R3:W-:Y:S02]  /*1210*/  @!P4 STG.E.U16 desc[UR28][R4.64+0x6], R15 ;  /* 0x0000060f0400c986 */ /* 0x0007e4000c10151c */
.L_x_35:
[----:B01-3--:R-:W-:-:S05]  /*1220*/  MOV R3, UR30 ;  /* 0x0000001e00037c02 */ /* 0x00bfca0008000f00 */
[----:B------:R-:W-:-:S05]  /*1230*/  IMAD R0, R3, 0x4, R0 ;  /* 0x0000000403007824 */ /* 0x000fca00078e0200 */
[----:B------:R-:W-:-:S13]  /*1240*/  ISETP.GE.AND P1, PT, R0, UR17, PT ;  /* 0x0000001100007c0c */ /* 0x000fda000bf26270 */
[----:B------:R-:W-:Y:S05]  /*1250*/  @!P1 BRA `(.L_x_36) ;  /* 0xfffffff000889947 */ /* 0x000fea000383ffff */
[----:B------:R-:W-:Y:S05]  /*1260*/  BSYNC.RECONVERGENT B0 ;  /* 0x0000000000007941 */ /* 0x000fea0003800200 */
.L_x_31:
[----:B------:R-:W-:Y:S05]  /*1270*/  EXIT ;  /* 0x000000000000794d */ /* 0x000fea0003800000 */
.L_x_30:
[----:B------:R-:W-:Y:S01]  /*1280*/  BSSY.RECONVERGENT B0, `(.L_x_37) ;  /* 0x00000f1000007945 */ /* 0x000fe20003800200 */
.L_x_44:
[----:B------:R-:W-:Y:S04]  /*1290*/  BSSY.RECONVERGENT B1, `(.L_x_38) ;  /* 0x000005c000017945 */ /* 0x000fe80003800200 */
[----:B------:R-:W-:Y:S05]  /*12a0*/  @P0 BRA `(.L_x_39) ;  /* 0x0000000400080947 */ /* 0x000fea0003800000 */
[C---:B------:R-:W-:Y:S01]  /*12b0*/  ISETP.GE.AND P1, PT, R0.reuse, UR17, PT ;  /* 0x0000001100007c0c */ /* 0x040fe2000bf26270 */
[C---:B------:R-:W-:Y:S01]  /*12c0*/  VIADD R4, R0.reuse, 0x1 ;  /* 0x0000000100047836 */ /* 0x040fe20000000000 */
[----:B------:R-:W-:Y:S02]  /*12d0*/  IADD3 R5, PT, PT, R0, 0x2, RZ ;  /* 0x0000000200057810 */ /* 0x000fe40007ffe0ff */
[----:B------:R-:W-:Y:S02]  /*12e0*/  MOV R3, 0x2 ;  /* 0x0000000200037802 */ /* 0x000fe40000000f00 */
[----:B------:R-:W-:Y:S02]  /*12f0*/  ISETP.GE.AND P2, PT, R4, UR17, PT ;  /* 0x0000001104007c0c */ /* 0x000fe4000bf46270 */
[----:B------:R-:W-:Y:S01]  /*1300*/  ISETP.GE.AND P3, PT, R5, UR17, PT ;  /* 0x0000001105007c0c */ /* 0x000fe2000bf66270 */
[----:B------:R-:W-:Y:S01]  /*1310*/  HFMA2 R7, -RZ, RZ, 0, 1.1920928955078125e-07 ;  /* 0x00000002ff077431 */ /* 0x000fe200000001ff */
[----:B------:R-:W-:Y:S01]  /*1320*/  PRMT R29, RZ, 0x7610, R29 ;  /* 0x00007610ff1d7816 */ /* 0x000fe2000000001d */
[----:B------:R-:W-:Y:S01]  /*1330*/  IMAD.MOV.U32 R11, RZ, RZ, 0x2 ;  /* 0x00000002ff0b7424 */ /* 0x000fe200078e00ff */
[----:B------:R-:W-:Y:S01]  /*1340*/  MOV R15, 0x2 ;  /* 0x00000002000f7802 */ /* 0x000fe20000000f00 */
[----:B------:R-:W-:Y:S01]  /*1350*/  @!P1 IMAD.WIDE R2, R0, R3, UR4 ;  /* 0x0000000400029e25 */ /* 0x000fe2000f8e0203 */
[----:B------:R-:W-:-:S03]  /*1360*/  PRMT R27, RZ, 0x7610, R27 ;  /* 0x00007610ff1b7816 */ /* 0x000fc6000000001b */
[----:B------:R-:W-:Y:S01]  /*1370*/  IMAD.MOV.U32 R5, RZ, RZ, 0x2 ;  /* 0x00000002ff057424 */ /* 0x000fe200078e00ff */
[----:B------:R-:W-:Y:S01]  /*1380*/  PRMT R25, RZ, 0x7610, R25 ;  /* 0x00007610ff197816 */ /* 0x000fe20000000019 */
[----:B------:R-:W-:Y:S01]  /*1390*/  IMAD.MOV.U32 R17, RZ, RZ, 0x2 ;  /* 0x00000002ff117424 */ /* 0x000fe200078e00ff */
[----:B------:R-:W-:Y:S01]  /*13a0*/  PRMT R26, RZ, 0x7610, R26 ;  /* 0x00007610ff1a7816 */ /* 0x000fe2000000001a */
[----:B------:R0:W5:Y:S01]  /*13b0*/  @!P1 LDG.E.U16 R29, desc[UR28][R2.64] ;  /* 0x0000001c021d9981 */ /* 0x000162000c1e1500 */
[----:B------:R-:W-:Y:S01]  /*13c0*/  PRMT R28, RZ, 0x7610, R28 ;  /* 0x00007610ff1c7816 */ /* 0x000fe2000000001c */
[----:B------:R-:W-:Y:S01]  /*13d0*/  @!P2 IMAD.WIDE R6, R0, R7, UR4 ;  /* 0x000000040006ae25 */ /* 0x000fe2000f8e0207 */
[----:B------:R-:W-:-:S03]  /*13e0*/  PRMT R24, RZ, 0x7610, R24 ;  /* 0x00007610ff187816 */ /* 0x000fc60000000018 */
[----:B------:R-:W-:Y:S02]  /*13f0*/  HFMA2 R19, -RZ, RZ, 0, 2.384185791015625e-07 ;  /* 0x00000004ff137431 */ /* 0x000fe400000001ff */
[C---:B------:R-:W-:Y:S01]  /*1400*/  @!P2 IMAD.WIDE R10, R0.reuse, R11, UR6 ;  /* 0x00000006000aae25 */ /* 0x040fe2000f8e020b */
[----:B------:R-:W-:Y:S01]  /*1410*/  MOV R23, 0x4 ;  /* 0x0000000400177802 */ /* 0x000fe20000000f00 */
[----:B------:R1:W5:Y:S02]  /*1420*/  @!P2 LDG.E.U16 R27, desc[UR28][R6.64+0x2] ;  /* 0x0000021c061ba981 */ /* 0x000364000c1e1500 */
[C---:B------:R-:W-:Y:S01]  /*1430*/  @!P3 IMAD.WIDE R14, R0.reuse, R15, UR4 ;  /* 0x00000004000ebe25 */ /* 0x040fe2000f8e020f */
[----:B------:R-:W-:Y:S01]  /*1440*/  CS2R R8, SRZ ;  /* 0x0000000000087805 */ /* 0x000fe2000001ff00 */
[----:B------:R2:W5:Y:S02]  /*1450*/  @!P2 LDG.E.U16 R25, desc[UR28][R10.64+0x2] ;  /* 0x0000021c0a19a981 */ /* 0x000564000c1e1500 */
[----:B0-----:R-:W-:-:S04]  /*1460*/  @!P1 IMAD.WIDE R2, R0, R5, UR6 ;  /* 0x0000000600029e25 */ /* 0x001fc8000f8e0205 */
[----:B------:R-:W-:Y:S01]  /*1470*/  @!P3 IMAD.WIDE R16, R0, R17, UR6 ;  /* 0x000000060010be25 */ /* 0x000fe2000f8e0211 */
[----:B------:R0:W5:Y:S03]  /*1480*/  @!P3 LDG.E.U16 R26, desc[UR28][R14.64+0x4] ;  /* 0x0000041c0e1ab981 */ /* 0x000166000c1e1500 */
[----:B------:R-:W-:Y:S01]  /*1490*/  IMAD.MOV.U32 R21, RZ, RZ, 0x4 ;  /* 0x00000004ff157424 */ /* 0x000fe200078e00ff */
[----:B------:R3:W5:Y:S01]  /*14a0*/  @!P1 LDG.E.U16 R28, desc[UR28][R2.64] ;  /* 0x0000001c021c9981 */ /* 0x000762000c1e1500 */
[----:B------:R-:W-:Y:S02]  /*14b0*/  CS2R R4, SRZ ;  /* 0x0000000000047805 */ /* 0x000fe4000001ff00 */
[----:B------:R-:W-:Y:S01]  /*14c0*/  CS2R R12, SRZ ;  /* 0x00000000000c7805 */ /* 0x000fe2000001ff00 */
[----:B-1----:R-:W-:Y:S01]  /*14d0*/  IMAD.MOV.U32 R6, RZ, RZ, RZ ;  /* 0x000000ffff067224 */ /* 0x002fe200078e00ff */
[----:B------:R1:W5:Y:S01]  /*14e0*/  @!P3 LDG.E.U16 R24, desc[UR28][R16.64+0x4] ;  /* 0x0000041c1018b981 */ /* 0x000362000c1e1500 */
[----:B--2---:R-:W-:-:S02]  /*14f0*/  CS2R R10, SRZ ;  /* 0x00000000000a7805 */ /* 0x004fc4000001ff00 */
[----:B0-----:R-:W-:Y:S01]  /*1500*/  CS2R R14, SRZ ;  /* 0x00000000000e7805 */ /* 0x001fe2000001ff00 */
[----:B------:R-:W-:-:S04]  /*1510*/  IMAD.WIDE R22, R0, R23, UR12 ;  /* 0x0000000c00167e25 */ /* 0x000fc8000f8e0217 */
[C---:B---3--:R-:W-:Y:S01]  /*1520*/  IMAD.WIDE R2, R0.reuse, R19, UR8 ;  /* 0x0000000800027e25 */ /* 0x048fe2000f8e0213 */
[----:B------:R0:W5:Y:S03]  /*1530*/  @!P2 LDG.E R13, desc[UR28][R22.64+0x4] ;  /* 0x0000041c160da981 */ /* 0x000166000c1e1900 */
[C---:B-1----:R-:W-:Y:S01]  /*1540*/  IMAD.WIDE R16, R0.reuse, R21, UR10 ;  /* 0x0000000a00107e25 */ /* 0x042fe2000f8e0215 */
[----:B------:R0:W5:Y:S04]  /*1550*/  @!P2 LDG.E R5, desc[UR28][R2.64+0x4] ;  /* 0x0000041c0205a981 */ /* 0x000168000c1e1900 */
[----:B------:R0:W5:Y:S04]  /*1560*/  @!P2 LDG.E R9, desc[UR28][R16.64+0x4] ;  /* 0x0000041c1009a981 */ /* 0x000168000c1e1900 */
[----:B------:R0:W5:Y:S04]  /*1570*/  @!P3 LDG.E R6, desc[UR28][R2.64+0x8] ;  /* 0x0000081c0206b981 */ /* 0x000168000c1e1900 */
[----:B------:R0:W5:Y:S04]  /*1580*/  @!P3 LDG.E R10, desc[UR28][R16.64+0x8] ;  /* 0x0000081c100ab981 */ /* 0x000168000c1e1900 */
[----:B------:R0:W5:Y:S01]  /*1590*/  @!P3 LDG.E R14, desc[UR28][R22.64+0x8] ;  /* 0x0000081c160eb981 */ /* 0x000162000c1e1900 */
[----:B------:R-:W-:-:S03]  /*15a0*/  IADD3 R7, PT, PT, R0, 0x3, RZ ;  /* 0x0000000300077810 */ /* 0x000fc60007ffe0ff */
[----:B------:R0:W5:Y:S04]  /*15b0*/  @!P1 LDG.E R4, desc[UR28][R2.64] ;  /* 0x0000001c02049981 */ /* 0x000168000c1e1900 */
[----:B------:R0:W5:Y:S04]  /*15c0*/  @!P1 LDG.E R8, desc[UR28][R16.64] ;  /* 0x0000001c10089981 */ /* 0x000168000c1e1900 */
[----:B------:R0:W5:Y:S01]  /*15d0*/  @!P1 LDG.E R12, desc[UR28][R22.64] ;  /* 0x0000001c160c9981 */ /* 0x000162000c1e1900 */
[----:B------:R-:W-:Y:S01]  /*15e0*/  ISETP.GE.AND P1, PT, R7, UR17, PT ;  /* 0x0000001107007c0c */ /* 0x000fe2000bf26270 */
[----:B------:R-:W-:Y:S01]  /*15f0*/  IMAD.MOV.U32 R7, RZ, RZ, RZ ;  /* 0x000000ffff077224 */ /* 0x000fe200078e00ff */
[----:B------:R-:W-:-:S02]  /*1600*/  PRMT R18, RZ, 0x7610, R18 ;  /* 0x00007610ff127816 */ /* 0x000fc40000000012 */
[----:B------:R-:W-:-:S09]  /*1610*/  PRMT R20, RZ, 0x7610, R20 ;  /* 0x00007610ff147816 */ /* 0x000fd20000000014 */
[----:B0-----:R-:W-:Y:S05]  /*1620*/  @P1 BRA `(.L_x_40) ;  /* 0x0000000000881947 */ /* 0x001fea0003800000 */
[----:B------:R-:W-:Y:S01]  /*1630*/  MOV R19, 0x2 ;  /* 0x0000000200137802 */ /* 0x000fe20000000f00 */
[----:B------:R-:W-:Y:S01]  /*1640*/  IMAD.MOV.U32 R21, RZ, RZ, 0x2 ;  /* 0x00000002ff157424 */ /* 0x000fe200078e00ff */
[----:B------:R0:W5:Y:S03]  /*1650*/  LDG.E R15, desc[UR28][R22.64+0xc] ;  /* 0x00000c1c160f7981 */ /* 0x000166000c1e1900 */
[C---:B------:R-:W-:Y:S01]  /*1660*/  IMAD.WIDE R18, R0.reuse, R19, UR4 ;  /* 0x0000000400127e25 */ /* 0x040fe2000f8e0213 */
[----:B------:R0:W5:Y:S03]  /*1670*/  LDG.E R7, desc[UR28][R2.64+0xc] ;  /* 0x00000c1c02077981 */ /* 0x000166000c1e1900 */
[----:B------:R-:W-:Y:S01]  /*1680*/  IMAD.WIDE R20, R0, R21, UR6 ;  /* 0x0000000600147e25 */ /* 0x000fe2000f8e0215 */
[----:B------:R0:W5:Y:S04]  /*1690*/  LDG.E R11, desc[UR28][R16.64+0xc] ;  /* 0x00000c1c100b7981 */ /* 0x000168000c1e1900 */
[----:B------:R0:W5:Y:S04]  /*16a0*/  LDG.E.U16 R18, desc[UR28][R18.64+0x6] ;  /* 0x0000061c12127981 */ /* 0x000168000c1e1500 */
[----:B------:R0:W5:Y:S01]  /*16b0*/  LDG.E.U16 R20, desc[UR28][R20.64+0x6] ;  /* 0x0000061c14147981 */ /* 0x000162000c1e1500 */
[----:B------:R-:W-:Y:S05]  /*16c0*/  BRA `(.L_x_40) ;  /* 0x0000000000607947 */ /* 0x000fea0003800000 */
.L_x_39:
[----:B------:R-:W-:Y:S02]  /*16d0*/  HFMA2 R21, -RZ, RZ, 0, 1.1920928955078125e-07 ;  /* 0x00000002ff157431 */ /* 0x000fe400000001ff */
[----:B------:R-:W-:Y:S01]  /*16e0*/  IMAD.MOV.U32 R19, RZ, RZ, 0x2 ;  /* 0x00000002ff137424 */ /* 0x000fe200078e00ff */
[----:B------:R-:W-:Y:S02]  /*16f0*/  MOV R13, 0x4 ;  /* 0x00000004000d7802 */ /* 0x000fe40000000f00 */
[----:B------:R-:W-:-:S04]  /*1700*/  IMAD.WIDE R20, R0, R21, UR4 ;  /* 0x0000000400147e25 */ /* 0x000fc8000f8e0215 */
[----:B------:R-:W-:Y:S02]  /*1710*/  HFMA2 R17, -RZ, RZ, 0, 2.384185791015625e-07 ;  /* 0x00000004ff117431 */ /* 0x000fe400000001ff */
[C---:B------:R-:W-:Y:S01]  /*1720*/  IMAD.WIDE R18, R0.reuse, R19, UR6 ;  /* 0x0000000600127e25 */ /* 0x040fe2000f8e0213 */
[----:B------:R-:W2:Y:S03]  /*1730*/  LDG.E.64 R20, desc[UR28][R20.64] ;  /* 0x0000001c14147981 */ /* 0x000ea6000c1e1b00 */
[----:B------:R-:W-:Y:S02]  /*1740*/  IMAD.MOV.U32 R3, RZ, RZ, 0x4 ;  /* 0x00000004ff037424 */ /* 0x000fe400078e00ff */
[C---:B------:R-:W-:Y:S01]  /*1750*/  IMAD.WIDE R12, R0.reuse, R13, UR12 ;  /* 0x0000000c000c7e25 */ /* 0x040fe2000f8e020d */
[----:B------:R-:W3:Y:S03]  /*1760*/  LDG.E.64 R18, desc[UR28][R18.64] ;  /* 0x0000001c12127981 */ /* 0x000ee6000c1e1b00 */
[----:B------:R-:W-:-:S02]  /*1770*/  IMAD.WIDE R2, R0, R3, UR8 ;  /* 0x0000000800027e25 */ /* 0x000fc4000f8e0203 */
[----:B------:R-:W5:Y:S02]  /*1780*/  LDG.E.128 R12, desc[UR28][R12.64] ;  /* 0x0000001c0c0c7981 */ /* 0x000f64000c1e1d00 */
[----:B------:R-:W-:Y:S02]  /*1790*/  IMAD.WIDE R16, R0, R17, UR10 ;  /* 0x0000000a00107e25 */ /* 0x000fe4000f8e0211 */
[----:B------:R0:W5:Y:S04]  /*17a0*/  LDG.E.128 R4, desc[UR28][R2.64] ;  /* 0x0000001c02047981 */ /* 0x000168000c1e1d00 */
[----:B------:R0:W5:Y:S01]  /*17b0*/  LDG.E.128 R8, desc[UR28][R16.64] ;  /* 0x0000001c10087981 */ /* 0x000162000c1e1d00 */
[--C-:B--2---:R-:W-:Y:S02]  /*17c0*/  SHF.R.U32.HI R22, RZ, 0x10, R21.reuse ;  /* 0x00000010ff167819 */ /* 0x104fe40000011615 */
[----:B------:R-:W-:-:S02]  /*17d0*/  SHF.R.U64 R27, R20, 0x10, R21 ;  /* 0x00000010141b7819 */ /* 0x000fc40000001215 */
[----:B------:R-:W-:Y:S02]  /*17e0*/  PRMT R29, R20, 0x7610, R29 ;  /* 0x00007610141d7816 */ /* 0x000fe4000000001d */
[C-C-:B---3--:R-:W-:Y:S02]  /*17f0*/  SHF.R.U64 R25, R18.reuse, 0x10, R19.reuse ;  /* 0x0000001012197819 */ /* 0x148fe40000001213 */
[----:B------:R-:W-:Y:S02]  /*1800*/  PRMT R28, R18, 0x7610, R28 ;  /* 0x00007610121c7816 */ /* 0x000fe4000000001c */
[----:B------:R-:W-:Y:S02]  /*1810*/  PRMT R26, R21, 0x7610, R26 ;  /* 0x00007610151a7816 */ /* 0x000fe4000000001a */
[----:B------:R-:W-:Y:S02]  /*1820*/  SHF.R.U32.HI R20, RZ, 0x10, R19 ;  /* 0x00000010ff147819 */ /* 0x000fe40000011613 */
[----:B------:R-:W-:-:S02]  /*1830*/  PRMT R24, R19, 0x7610, R24 ;  /* 0x0000761013187816 */ /* 0x000fc40000000018 */
[----:B0-----:R-:W-:-:S07]  /*1840*/  PRMT R18, R22, 0x7610, R18 ;  /* 0x0000761016127816 */ /* 0x001fce0000000012 */
.L_x_40:
[----:B------:R-:W-:Y:S05]  /*1850*/  BSYNC.RECONVERGENT B1 ;  /* 0x0000000000017941 */ /* 0x000fea0003800200 */
.L_x_38:
[----:B0----5:R-:W-:Y:S01]  /*1860*/  PRMT R22, R28, 0x9910, RZ ;  /* 0x000099101c167816 */ /* 0x021fe200000000ff */
[----:B------:R-:W-:Y:S01]  /*1870*/  BSSY.RECONVERGENT B1, `(.L_x_41) ;  /* 0x000008d000017945 */ /* 0x000fe20003800200 */
[----:B------:R-:W-:Y:S02]  /*1880*/  PRMT R19, R24, 0x9910, RZ ;  /* 0x0000991018137816 */ /* 0x000fe400000000ff */
[----:B------:R-:W-:Y:S02]  /*1890*/  LEA.HI.SX32 R29, R22, R29, 0x11 ;  /* 0x0000001d161d7211 */ /* 0x000fe400078f8aff */
[----:B------:R-:W-:Y:S02]  /*18a0*/  PRMT R22, R25, 0x9910, RZ ;  /* 0x0000991019167816 */ /* 0x000fe400000000ff */
[----:B------:R-:W-:Y:S02]  /*18b0*/  PRMT R28, R28, 0x5410, R29 ;  /* 0x000054101c1c7816 */ /* 0x000fe4000000001d */
[----:B------:R-:W-:-:S02]  /*18c0*/  LEA.HI.SX32 R19, R19, R26, 0x11 ;  /* 0x0000001a13137211 */ /* 0x000fc400078f8aff */
[----:B------:R-:W-:Y:S01]  /*18d0*/  PRMT R21, R20, 0x9910, RZ ;  /* 0x0000991014157816 */ /* 0x000fe200000000ff */
[----:B------:R-:W-:Y:S01]  /*18e0*/  FMUL.FTZ R23, R28, UR35 ;  /* 0x000000231c177c20 */ /* 0x000fe20008410000 */
[----:B------:R-:W-:Y:S02]  /*18f0*/  LEA.HI.SX32 R22, R22, R27, 0x11 ;  /* 0x0000001b16167211 */ /* 0x000fe400078f8aff */
[----:B------:R-:W-:Y:S01]  /*1900*/  LEA.HI.SX32 R21, R21, R18, 0x11 ;  /* 0x0000001215157211 */ /* 0x000fe200078f8aff */
[----:B------:R-:W-:Y:S01]  /*1910*/  FFMA.FTZ R18, R12, UR14, R23 ;  /* 0x0000000e0c127c23 */ /* 0x000fe20008010017 */
[----:B------:R-:W-:Y:S01]  /*1920*/  PRMT R24, R24, 0x5410, R19 ;  /* 0x0000541018187816 */ /* 0x000fe20000000013 */
[----:B------:R-:W0:Y:S01]  /*1930*/  MUFU.RCP R12, UR25 ;  /* 0x00000019000c7d08 */ /* 0x000e220008001000 */
[----:B------:R-:W-:Y:S01]  /*1940*/  PRMT R25, R25, 0x5410, R22 ;  /* 0x0000541019197816 */ /* 0x000fe20000000016 */
[----:B------:R-:W-:Y:S01]  /*1950*/  FMUL.FTZ R19, R18, R18 ;  /* 0x0000001212137220 */ /* 0x000fe20000410000 */
[----:B------:R-:W-:Y:S01]  /*1960*/  PRMT R20, R20, 0x5410, R21 ;  /* 0x0000541014147816 */ /* 0x000fe20000000015 */
[----:B------:R-:W-:-:S02]  /*1970*/  FMUL.FTZ R21, R24, UR35 ;  /* 0x0000002318157c20 */ /* 0x000fc40008410000 */
[----:B------:R-:W-:Y:S01]  /*1980*/  FMUL.FTZ R22, R25, UR35 ;  /* 0x0000002319167c20 */ /* 0x000fe20008410000 */
[----:B------:R-:W-:Y:S01]  /*1990*/  FFMA.FTZ R19, R19, -UR37, R19 ;  /* 0x8000002513137c23 */ /* 0x000fe20008010013 */
[----:B------:R-:W-:Y:S02]  /*19a0*/  FFMA.FTZ R14, R14, UR14, R21 ;  /* 0x0000000e0e0e7c23 */ /* 0x000fe40008010015 */
[----:B------:R-:W-:Y:S01]  /*19b0*/  FFMA.FTZ R13, R13, UR14, R22 ;  /* 0x0000000e0d0d7c23 */ /* 0x000fe20008010016 */
[----:B------:R-:W-:Y:S01]  /*19c0*/  FMUL.FTZ R22, R20, UR35 ;  /* 0x0000002314167c20 */ /* 0x000fe20008410000 */
[----:B------:R-:W-:Y:S01]  /*19d0*/  FMUL.FTZ R21, R14, R14 ;  /* 0x0000000e0e157220 */ /* 0x000fe20000410000 */
[----:B------:R-:W-:Y:S01]  /*19e0*/  FFMA.FTZ R8, R8, UR37, R19 ;  /* 0x0000002508087c23 */ /* 0x000fe20008010013 */
[----:B------:R-:W-:Y:S01]  /*19f0*/  FMUL.FTZ R19, R13, R13 ;  /* 0x0000000d0d137220 */ /* 0x000fe20000410000 */
[----:B------:R-:W-:Y:S01]  /*1a00*/  FFMA.FTZ R15, R15, UR14, R22 ;  /* 0x0000000e0f0f7c23 */ /* 0x000fe20008010016 */
[----:B------:R-:W-:-:S02]  /*1a10*/  FFMA.FTZ R21, R21, -UR37, R21 ;  /* 0x8000002515157c23 */ /* 0x000fc40008010015 */
[----:B------:R-:W-:Y:S01]  /*1a20*/  FFMA.FTZ R22, R19, -UR37, R19 ;  /* 0x8000002513167c23 */ /* 0x000fe20008010013 */
[----:B0-----:R-:W-:Y:S01]  /*1a30*/  FMUL.FTZ R19, R8, R12 ;  /* 0x0000000c08137220 */ /* 0x001fe20000410000 */
[----:B------:R-:W-:Y:S01]  /*1a40*/  FFMA.FTZ R10, R10, UR37, R21 ;  /* 0x000000250a0a7c23 */ /* 0x000fe20008010015 */
[----:B------:R-:W-:Y:S01]  /*1a50*/  FMUL.FTZ R21, R15, R15 ;  /* 0x0000000f0f157220 */ /* 0x000fe20000410000 */
[----:B------:R-:W-:-:S03]  /*1a60*/  FFMA.FTZ R9, R9, UR37, R22 ;  /* 0x0000002509097c23 */ /* 0x000fc60008010016 */
[----:B------:R-:W-:Y:S01]  /*1a70*/  FFMA.FTZ R22, R21, -UR37, R21 ;  /* 0x8000002515167c23 */ /* 0x000fe20008010015 */
[-C--:B------:R-:W-:Y:S01]  /*1a80*/  FMUL.FTZ R26, R9, R12.reuse ;  /* 0x0000000c091a7220 */ /* 0x080fe20000410000 */
[----:B------:R-:W0:Y:S01]  /*1a90*/  MUFU.SQRT R19, R19 ;  /* 0x0000001300137308 */ /* 0x000e220000002000 */
[----:B------:R-:W-:Y:S01]  /*1aa0*/  FMUL.FTZ R21, R10, R12 ;  /* 0x0000000c0a157220 */ /* 0x000fe20000410000 */
[----:B------:R-:W-:-:S04]  /*1ab0*/  FFMA.FTZ R11, R11, UR37, R22 ;  /* 0x000000250b0b7c23 */ /* 0x000fc80008010016 */
[----:B------:R-:W-:Y:S02]  /*1ac0*/  FMUL.FTZ R22, R11, R12 ;  /* 0x0000000c0b167220 */ /* 0x000fe40000410000 */
[----:B------:R-:W1:Y:S08]  /*1ad0*/  MUFU.SQRT R23, R26 ;  /* 0x0000001a00177308 */ /* 0x000e700000002000 */
[----:B------:R-:W2:Y:S01]  /*1ae0*/  MUFU.SQRT R21, R21 ;  /* 0x0000001500157308 */ /* 0x000ea20000002000 */
[----:B0-----:R-:W-:-:S07]  /*1af0*/  FADD.FTZ R12, R19, UR26 ;  /* 0x0000001a130c7e21 */ /* 0x001fce0008010000 */
[----:B------:R-:W0:Y:S01]  /*1b00*/  MUFU.SQRT R22, R22 ;  /* 0x0000001600167308 */ /* 0x000e220000002000 */
[----:B-1----:R-:W-:Y:S01]  /*1b10*/  FADD.FTZ R19, R23, UR26 ;  /* 0x0000001a17137e21 */ /* 0x002fe20008010000 */
[----:B------:R-:W-:-:S04]  /*1b20*/  FFMA.FTZ R23, R18, -UR36, R18 ;  /* 0x8000002412177c23 */ /* 0x000fc80008010012 */
[----:B------:R-:W-:Y:S02]  /*1b30*/  FFMA.FTZ R4, R4, UR36, R23 ;  /* 0x0000002404047c23 */ /* 0x000fe40008010017 */
[----:B------:R-:W1:Y:S01]  /*1b40*/  MUFU.RCP R18, UR24 ;  /* 0x0000001800127d08 */ /* 0x000e620008001000 */
[----:B------:R-:W-:Y:S01]  /*1b50*/  FFMA.FTZ R23, R14, -UR36, R14 ;  /* 0x800000240e177c23 */ /* 0x000fe2000801000e */
[----:B--2---:R-:W-:Y:S01]  /*1b60*/  FADD.FTZ R26, R21, UR26 ;  /* 0x0000001a151a7e21 */ /* 0x004fe20008010000 */
[----:B------:R-:W-:Y:S02]  /*1b70*/  FFMA.FTZ R14, R15, -UR36, R15 ;  /* 0x800000240f0e7c23 */ /* 0x000fe4000801000f */
[----:B------:R-:W-:Y:S02]  /*1b80*/  FFMA.FTZ R6, R6, UR36, R23 ;  /* 0x0000002406067c23 */ /* 0x000fe40008010017 */
[----:B------:R-:W-:Y:S01]  /*1b90*/  FFMA.FTZ R7, R7, UR36, R14 ;  /* 0x0000002407077c23 */ /* 0x000fe2000801000e */
[----:B------:R-:W2:Y:S01]  /*1ba0*/  MUFU.RCP R12, R12 ;  /* 0x0000000c000c7308 */ /* 0x000ea20000001000 */
[----:B0-----:R-:W-:Y:S01]  /*1bb0*/  FADD.FTZ R27, R22, UR26 ;  /* 0x0000001a161b7e21 */ /* 0x001fe20008010000 */
[----:B------:R-:W-:-:S04]  /*1bc0*/  FFMA.FTZ R22, R13, -UR36, R13 ;  /* 0x800000240d167c23 */ /* 0x000fc8000801000d */
[----:B------:R-:W-:Y:S02]  /*1bd0*/  FFMA.FTZ R5, R5, UR36, R22 ;  /* 0x0000002405057c23 */ /* 0x000fe40008010016 */
[----:B------:R-:W0:Y:S01]  /*1be0*/  MUFU.RCP R19, R19 ;  /* 0x0000001300137308 */ /* 0x000e220000001000 */
[-C--:B-1----:R-:W-:Y:S01]  /*1bf0*/  FMUL.FTZ R15, R4, R18.reuse ;  /* 0x00000012040f7220 */ /* 0x082fe20000410000 */
[----:B------:R-:W-:-:S06]  /*1c00*/  FMUL.FTZ R14, R6, R18 ;  /* 0x00000012060e7220 */ /* 0x000fcc0000410000 */
[----:B------:R-:W1:Y:S01]  /*1c10*/  MUFU.RCP R21, R26 ;  /* 0x0000001a00157308 */ /* 0x000e620000001000 */
[----:B--2---:R-:W-:Y:S01]  /*1c20*/  FMUL.FTZ R15, R15, R12 ;  /* 0x0000000c0f0f7220 */ /* 0x004fe20000410000 */
[-C--:B------:R-:W-:Y:S01]  /*1c30*/  FMUL.FTZ R12, R5, R18.reuse ;  /* 0x00000012050c7220 */ /* 0x080fe20000410000 */
[----:B------:R-:W-:-:S05]  /*1c40*/  FMUL.FTZ R18, R7, R18 ;  /* 0x0000001207127220 */ /* 0x000fca0000410000 */
[----:B------:R2:W3:Y:S01]  /*1c50*/  MUFU.RCP R13, R27 ;  /* 0x0000001b000d7308 */ /* 0x0004e20000001000 */
[----:B0-----:R-:W-:-:S04]  /*1c60*/  FMUL.FTZ R12, R12, R19 ;  /* 0x000000130c0c7220 */ /* 0x001fc80000410000 */
[----:B------:R-:W-:Y:S01]  /*1c70*/  FFMA.FTZ R29, -R12, UR27, R25 ;  /* 0x0000001b0c1d7c23 */ /* 0x000fe20008010119 */
[----:B--2---:R-:W-:Y:S01]  /*1c80*/  FFMA.FTZ R27, -R15, UR27, R28 ;  /* 0x0000001b0f1b7c23 */ /* 0x004fe2000801011c */
[----:B-1----:R-:W-:-:S03]  /*1c90*/  FMUL.FTZ R21, R14, R21 ;  /* 0x000000150e157220 */ /* 0x002fc60000410000 */
[C---:B------:R-:W-:Y:S02]  /*1ca0*/  PRMT R23, R29.reuse, 0x7632, R23 ;  /* 0x000076321d177816 */ /* 0x040fe40000000017 */
[----:B------:R-:W-:Y:S01]  /*1cb0*/  LOP3.LUT R12, R29, 0xffff, RZ, 0xc0, !PT ;  /* 0x0000ffff1d0c7812 */ /* 0x000fe200078ec0ff */
[----:B------:R-:W-:Y:S01]  /*1cc0*/  FFMA.FTZ R24, -R21, UR27, R24 ;  /* 0x0000001b15187c23 */ /* 0x000fe20008010118 */
[C---:B------:R-:W-:Y:S02]  /*1cd0*/  PRMT R25, R27.reuse, 0x7632, R25 ;  /* 0x000076321b197816 */ /* 0x040fe40000000019 */
[----:B------:R-:W-:Y:S01]  /*1ce0*/  LOP3.LUT R14, R27, 0xffff, RZ, 0xc0, !PT ;  /* 0x0000ffff1b0e7812 */ /* 0x000fe200078ec0ff */
[----:B---3--:R-:W-:Y:S01]  /*1cf0*/  FMUL.FTZ R13, R18, R13 ;  /* 0x0000000d120d7220 */ /* 0x008fe20000410000 */
[C---:B------:R-:W-:Y:S02]  /*1d00*/  PRMT R21, R24.reuse, 0x7632, R21 ;  /* 0x0000763218157816 */ /* 0x040fe40000000015 */
[----:B------:R-:W-:Y:S01]  /*1d10*/  LOP3.LUT R18, R24, 0xffff, RZ, 0xc0, !PT ;  /* 0x0000ffff18127812 */ /* 0x000fe200078ec0ff */
[----:B------:R-:W-:Y:S01]  /*1d20*/  FFMA.FTZ R22, -R13, UR27, R20 ;  /* 0x0000001b0d167c23 */ /* 0x000fe20008010114 */
[----:B------:R-:W-:-:S02]  /*1d30*/  LEA.HI R25, R14, R25, RZ, 0x11 ;  /* 0x000000190e197211 */ /* 0x000fc400078f88ff */
[----:B------:R-:W-:Y:S02]  /*1d40*/  LEA.HI R21, R18, R21, RZ, 0x11 ;  /* 0x0000001512157211 */ /* 0x000fe400078f88ff */
[C---:B------:R-:W-:Y:S02]  /*1d50*/  PRMT R20, R22.reuse, 0x7632, R20 ;  /* 0x0000763216147816 */ /* 0x040fe40000000014 */
[----:B------:R-:W-:Y:S02]  /*1d60*/  LOP3.LUT R15, R22, 0xffff, RZ, 0xc0, !PT ;  /* 0x0000ffff160f7812 */ /* 0x000fe400078ec0ff */
[----:B------:R-:W-:Y:S02]  /*1d70*/  LEA.HI R23, R12, R23, RZ, 0x11 ;  /* 0x000000170c177211 */ /* 0x000fe400078f88ff */
[----:B------:R-:W-:Y:S01]  /*1d80*/  LEA.HI R20, R15, R20, RZ, 0x11 ;  /* 0x000000140f147211 */ /* 0x000fe200078f88ff */
[----:B------:R-:W-:Y:S06]  /*1d90*/  @P0 BRA `(.L_x_42) ;  /* 0x0000000000a40947 */ /* 0x000fec0003800000 */
[C---:B------:R-:W-:Y:S01]  /*1da0*/  VIADD R12, R0.reuse, 0x1 ;  /* 0x00000001000c7836 */ /* 0x040fe20000000000 */
[----:B------:R-:W-:Y:S01]  /*1db0*/  ISETP.GE.AND P1, PT, R0, UR17, PT ;  /* 0x0000001100007c0c */ /* 0x000fe2000bf26270 */
[----:B------:R-:W-:Y:S01]  /*1dc0*/  HFMA2 R13, -RZ, RZ, 0, 1.1920928955078125e-07 ;  /* 0x00000002ff0d7431 */ /* 0x000fe200000001ff */
[----:B------:R-:W-:Y:S01]  /*1dd0*/  MOV R19, 0x2 ;  /* 0x0000000200137802 */ /* 0x000fe20000000f00 */
[----:B------:R-:W-:Y:S01]  /*1de0*/  IMAD.MOV.U32 R15, RZ, RZ, 0x2 ;  /* 0x00000002ff0f7424 */ /* 0x000fe200078e00ff */
[----:B------:R-:W-:Y:S01]  /*1df0*/  ISETP.GE.AND P2, PT, R12, UR17, PT ;  /* 0x000000110c007c0c */ /* 0x000fe2000bf46270 */
[----:B------:R-:W-:Y:S01]  /*1e00*/  VIADD R12, R0, 0x2 ;  /* 0x00000002000c7836 */ /* 0x000fe20000000000 */
[----:B------:R-:W-:Y:S01]  /*1e10*/  MOV R26, 0x2 ;  /* 0x00000002001a7802 */ /* 0x000fe20000000f00 */
[----:B------:R-:W-:-:S03]  /*1e20*/  IMAD.MOV.U32 R28, RZ, RZ, 0x2 ;  /* 0x00000002ff1c7424 */ /* 0x000fc600078e00ff */
[----:B------:R-:W-:-:S03]  /*1e30*/  ISETP.GE.AND P3, PT, R12, UR17, PT ;  /* 0x000000110c007c0c */ /* 0x000fc6000bf66270 */
[----:B------:R-:W-:-:S04]  /*1e40*/  @!P1 IMAD.WIDE R18, R0, R19, UR6 ;  /* 0x0000000600129e25 */ /* 0x000fc8000f8e0213 */
[C---:B------:R-:W-:Y:S01]  /*1e50*/  @!P1 IMAD.WIDE R12, R0.reuse, R13, UR18 ;  /* 0x00000012000c9e25 */ /* 0x040fe2000f8e020d */
[----:B------:R0:W-:Y:S03]  /*1e60*/  @!P1 STG.E.U16 desc[UR28][R18.64], R27 ;  /* 0x0000001b12009986 */ /* 0x0001e6000c10151c */
[----:B------:R-:W-:Y:S01]  /*1e70*/  @!P2 IMAD.WIDE R14, R0, R15, UR6 ;  /* 0x00000006000eae25 */ /* 0x000fe2000f8e020f */
[----:B------:R1:W-:Y:S04]  /*1e80*/  @!P1 STG.E desc[UR28][R2.64], R4 ;  /* 0x0000000402009986 */ /* 0x0003e8000c10191c */
[----:B------:R-:W-:Y:S04]  /*1e90*/  @!P1 STG.E desc[UR28][R16.64], R8 ;  /* 0x0000000810009986 */ /* 0x000fe8000c10191c */
[----:B------:R2:W-:Y:S01]  /*1ea0*/  @!P1 STG.E.U16 desc[UR28][R12.64], R25 ;  /* 0x000000190c009986 */ /* 0x0005e2000c10151c */
[----:B0-----:R-:W-:-:S02]  /*1eb0*/  HFMA2 R27, -RZ, RZ, 0, 1.1920928955078125e-07 ;  /* 0x00000002ff1b7431 */ /* 0x001fc400000001ff */
[C---:B------:R-:W-:Y:S01]  /*1ec0*/  @!P3 IMAD.WIDE R18, R0.reuse, R28, UR6 ;  /* 0x000000060012be25 */ /* 0x040fe2000f8e021c */
[----:B------:R0:W-:Y:S01]  /*1ed0*/  @!P2 STG.E.U16 desc[UR28][R14.64+0x2], R29 ;  /* 0x0000021d0e00a986 */ /* 0x0001e2000c10151c */
[----:B-1----:R-:W-:-:S03]  /*1ee0*/  IADD3 R4, PT, PT, R0, 0x3, RZ ;  /* 0x0000000300047810 */ /* 0x002fc60007ffe0ff */
[----:B------:R0:W-:Y:S01]  /*1ef0*/  @!P2 STG.E desc[UR28][R2.64+0x4], R5 ;  /* 0x000004050200a986 */ /* 0x0001e2000c10191c */
[----:B------:R-:W-:Y:S01]  /*1f00*/  ISETP.GE.AND P1, PT, R4, UR17, PT ;  /* 0x0000001104007c0c */ /* 0x000fe2000bf26270 */
[C---:B--2---:R-:W-:Y:S02]  /*1f10*/  @!P2 IMAD.WIDE R12, R0.reuse, R26, UR18 ;  /* 0x00000012000cae25 */ /* 0x044fe4000f8e021a */
[----:B------:R0:W-:Y:S02]  /*1f20*/  @!P2 STG.E desc[UR28][R16.64+0x4], R9 ;  /* 0x000004091000a986 */ /* 0x0001e4000c10191c */
[----:B------:R-:W-:Y:S02]  /*1f30*/  @!P3 IMAD.WIDE R26, R0, R27, UR18 ;  /* 0x00000012001abe25 */ /* 0x000fe4000f8e021b */
[----:B------:R0:W-:Y:S04]  /*1f40*/  @!P2 STG.E.U16 desc[UR28][R12.64+0x2], R23 ;  /* 0x000002170c00a986 */ /* 0x0001e8000c10151c */
[----:B------:R0:W-:Y:S04]  /*1f50*/  @!P3 STG.E.U16 desc[UR28][R18.64+0x4], R24 ;  /* 0x000004181200b986 */ /* 0x0001e8000c10151c */
[----:B------:R0:W-:Y:S04]  /*1f60*/  @!P3 STG.E desc[UR28][R2.64+0x8], R6 ;  /* 0x000008060200b986 */ /* 0x0001e8000c10191c */
[----:B------:R0:W-:Y:S04]  /*1f70*/  @!P3 STG.E desc[UR28][R16.64+0x8], R10 ;  /* 0x0000080a1000b986 */ /* 0x0001e8000c10191c */
[----:B------:R0:W-:Y:S01]  /*1f80*/  @!P3 STG.E.U16 desc[UR28][R26.64+0x4], R21 ;  /* 0x000004151a00b986 */ /* 0x0001e2000c10151c */
[----:B------:R-:W-:Y:S05]  /*1f90*/  @P1 BRA `(.L_x_43) ;  /* 0x0000000000681947 */ /* 0x000fea0003800000 */
[----:B0-----:R-:W-:Y:S01]  /*1fa0*/  IMAD.MOV.U32 R5, RZ, RZ, 0x2 ;  /* 0x00000002ff057424 */ /* 0x001fe200078e00ff */
[----:B------:R-:W-:-:S03]  /*1fb0*/  MOV R9, 0x2 ;  /* 0x0000000200097802 */ /* 0x000fc60000000f00 */
[----:B------:R-:W-:-:S04]  /*1fc0*/  IMAD.WIDE R4, R0, R5, UR6 ;  /* 0x0000000600047e25 */ /* 0x000fc8000f8e0205 */
[----:B------:R-:W-:Y:S01]  /*1fd0*/  IMAD.WIDE R8, R0, R9, UR18 ;  /* 0x0000001200087e25 */ /* 0x000fe2000f8e0209 */
[----:B------:R1:W-:Y:S04]  /*1fe0*/  STG.E.U16 desc[UR28][R4.64+0x6], R22 ;  /* 0x0000061604007986 */ /* 0x0003e8000c10151c */
[----:B------:R1:W-:Y:S04]  /*1ff0*/  STG.E desc[UR28][R2.64+0xc], R7 ;  /* 0x00000c0702007986 */ /* 0x0003e8000c10191c */
[----:B------:R1:W-:Y:S04]  /*2000*/  STG.E desc[UR28][R16.64+0xc], R11 ;  /* 0x00000c0b10007986 */ /* 0x0003e8000c10191c */
[----:B------:R1:W-:Y:S01]  /*2010*/  STG.E.U16 desc[UR28][R8.64+0x6], R20 ;  /* 0x0000061408007986 */ /* 0x0003e2000c10151c */
[----:B------:R-:W-:Y:S05]  /*2020*/  BRA `(.L_x_43) ;  /* 0x0000000000447947 */ /* 0x000fea0003800000 */
.L_x_42:
[----:B------:R-:W-:Y:S01]  /*2030*/  LOP3.LUT R14, R23, 0xffff, RZ, 0xc0, !PT ;  /* 0x0000ffff170e7812 */ /* 0x000fe200078ec0ff */
[----:B------:R-:W-:Y:S01]  /*2040*/  IMAD.WIDE.U32 R12, R12, 0x10000, RZ ;  /* 0x000100000c0c7825 */ /* 0x000fe200078e00ff */
[----:B------:R-:W-:Y:S02]  /*2050*/  PRMT R19, R24, 0x5410, R15 ;  /* 0x0000541018137816 */ /* 0x000fe4000000000f */
[----:B------:R-:W-:Y:S01]  /*2060*/  MOV R23, 0x2 ;  /* 0x0000000200177802 */ /* 0x000fe20000000f00 */
[----:B------:R-:W-:Y:S01]  /*2070*/  IMAD.WIDE.U32 R14, R14, 0x10000, RZ ;  /* 0x000100000e0e7825 */ /* 0x000fe200078e00ff */
[----:B------:R-:W-:Y:S02]  /*2080*/  PRMT R21, R21, 0x5410, R20 ;  /* 0x0000541015157816 */ /* 0x000fe40000000014 */
[----:B------:R-:W-:Y:S01]  /*2090*/  LOP3.LUT R12, R12, 0xffff, R27, 0xf8, !PT ;  /* 0x0000ffff0c0c7812 */ /* 0x000fe200078ef81b */
[----:B------:R-:W-:Y:S01]  /*20a0*/  IMAD.MOV.U32 R27, RZ, RZ, 0x2 ;  /* 0x00000002ff1b7424 */ /* 0x000fe200078e00ff */
[----:B------:R-:W-:Y:S01]  /*20b0*/  LOP3.LUT R13, R19, R13, RZ, 0xfc, !PT ;  /* 0x0000000d130d7212 */ /* 0x000fe200078efcff */
[----:B------:R-:W-:Y:S01]  /*20c0*/  IMAD.WIDE R18, R0, R23, UR6 ;  /* 0x0000000600127e25 */ /* 0x000fe2000f8e0217 */
[----:B------:R-:W-:-:S02]  /*20d0*/  LOP3.LUT R15, R21, R15, RZ, 0xfc, !PT ;  /* 0x0000000f150f7212 */ /* 0x000fc400078efcff */
[----:B------:R-:W-:Y:S01]  /*20e0*/  LOP3.LUT R14, R14, 0xffff, R25, 0xf8, !PT ;  /* 0x0000ffff0e0e7812 */ /* 0x000fe200078ef819 */
[----:B------:R-:W-:Y:S01]  /*20f0*/  IMAD.WIDE R20, R0, R27, UR18 ;  /* 0x0000001200147e25 */ /* 0x000fe2000f8e021b */
[----:B------:R2:W-:Y:S04]  /*2100*/  STG.E.64 desc[UR28][R18.64], R12 ;  /* 0x0000000c12007986 */ /* 0x0005e8000c101b1c */
[----:B------:R2:W-:Y:S04]  /*2110*/  STG.E.128 desc[UR28][R2.64], R4 ;  /* 0x0000000402007986 */ /* 0x0005e8000c101d1c */
[----:B------:R2:W-:Y:S04]  /*2120*/  STG.E.128 desc[UR28][R16.64], R8 ;  /* 0x0000000810007986 */ /* 0x0005e8000c101d1c */
[----:B------:R2:W-:Y:S02]  /*2130*/  STG.E.64 desc[UR28][R20.64], R14 ;  /* 0x0000000e14007986 */ /* 0x0005e4000c101b1c */
.L_x_43:
[----:B------:R-:W-:Y:S05]  /*2140*/  BSYNC.RECONVERGENT B1 ;  /* 0x0000000000017941 */ /* 0x000fea0003800200 */
.L_x_41:
[----:B012---:R-:W-:-:S04]  /*2150*/  MOV R3, UR30 ;  /* 0x0000001e00037c02 */ /* 0x007fc80008000f00 */
[----:B------:R-:W-:-:S04]  /*2160*/  LEA R0, R3, R0, 0x2 ;  /* 0x0000000003007211 */ /* 0x000fc800078e10ff */
[----:B------:R-:W-:-:S13]  /*2170*/  ISETP.GE.AND P1, PT, R0, UR17, PT ;  /* 0x0000001100007c0c */ /* 0x000fda000bf26270 */
[----:B------:R-:W-:Y:S05]  /*2180*/  @!P1 BRA `(.L_x_44) ;  /* 0xfffffff000409947 */ /* 0x000fea000383ffff */
[----:B------:R-:W-:Y:S05]  /*2190*/  BSYNC.RECONVERGENT B0 ;  /* 0x0000000000007941 */ /* 0x000fea0003800200 */
.L_x_37:
[----:B------:R-:W-:Y:S05]  /*21a0*/  EXIT ;  /* 0x000000000000794d */ /* 0x000fea0003800000 */
.L_x_45:
        /* <DEDUP_REMOVED lines=13> */
.L_x_1089:


//--------------------- .text._Z25multi_tensor_apply_kernelI18TensorListMetadataILi5EE25DistAdamCapturableFunctorIN3c108BFloat16ES4_S4_EJPfffPiifS6_10adamMode_tfEEvlPViT_T0_DpT1_ --------------------------
	.section	.text._Z25multi_tensor_apply_kernelI18TensorListMetadataILi5EE25DistAdamCapturableFunctorIN3c108BFloat16ES4_S4_EJPfffPiifS6_10adamMode_tfEEvlPViT_T0_DpT1_,"ax",@progbits
	.align	128
        .global         _Z25multi_tensor_apply_kernelI18TensorListMetadataILi5EE25DistAdamCapturableFunctorIN3c108BFloat16ES4_S4_EJPfffPiifS6_10adamMode_tfEEvlPViT_T0_DpT1_
        .type           _Z25multi_tensor_apply_kernelI18TensorListMetadataILi5EE25DistAdamCapturableFunctorIN3c108BFloat16ES4_S4_EJPfffPiifS6_10adamMode_tfEEvlPViT_T0_DpT1_,@function
        .size           _Z25multi_tensor_apply_kernelI18TensorListMetadataILi5EE25DistAdamCapturableFunctorIN3c108BFloat16ES4_S4_EJPfffPiifS6_10adamMode_tfEEvlPViT_T0_DpT1_,(.L_x_1060 - _Z25multi_tensor_apply_kernelI18TensorListMetadataILi5EE25DistAdamCapturableFunctorIN3c108BFloat16ES4_S4_EJPfffPiifS6_10adamMode_tfEEvlPViT_T0_DpT1_)
        .other          _Z25multi_tensor_apply_kernelI18TensorListMetadataILi5EE25DistAdamCapturableFunctorIN3c108BFloat16ES4_S4_EJPfffPiifS6_10adamMode_tfEEvlPViT_T0_DpT1_,@"STO_CUDA_ENTRY STV_DEFAULT"
_Z25multi_tensor_apply_kernelI18TensorListMetadataILi5EE25DistAdamCapturableFunctorIN3c108BFloat16ES4_S4_EJPfffPiifS6_10adamMode_tfEEvlPViT_T0_DpT1_:
.text._Z25multi_tensor_apply_kernelI18TensorListMetadataILi5EE25DistAdamCapturableFunctorIN3c108BFloat16ES4_S4_EJPfffPiifS6_10adamMode_tfEEvlPViT_T0_DpT1_:
[----:B------:R-:W0:Y:S01]  /*0000*/  LDC R1, c[0x0][0x37c] ;  /* 0x0000df00ff017b82 */ /* 0x000e220000000800 */
[----:B------:R-:W1:Y:S02]  /*0010*/  LDCU.64 UR4, c[0x0][0x388] ;  /* 0x00007100ff0477ac */ /* 0x000e640008000a00 */
[----:B-1----:R-:W-:-:S04]  /*0020*/  UISETP.NE.U32.AND UP0, UPT, UR4, URZ, UPT ;  /* 0x000000ff0400728c */ /* 0x002fc8000bf05070 */
[----:B------:R-:W-:-:S09]  /*0030*/  UISETP.NE.AND.EX UP0, UPT, UR5, URZ, UPT, UP0 ;  /* 0x000000ff0500728c */ /* 0x000fd2000bf05300 */
[----:B------:R-:W-:Y:S05]  /*0040*/  BRA.U UP0, `(.L_x_46) ;  /* 0x0000000100407547 */ /* 0x000fea000b800000 */
[----:B------:R-:W-:Y:S01]  /*0050*/  MOV R0, 0x1e0 ;  /* 0x000001e000007802 */ /* 0x000fe20000000f00 */
[----:B------:R-:W1:Y:S01]  /*0060*/  LDCU.64 UR4, c[0x4][0x1b8] ;  /* 0x01003700ff0477ac */ /* 0x000e620008000a00 */
[----:B------:R-:W-:Y:S02]  /*0070*/  IMAD.MOV.U32 R8, RZ, RZ, 0xda ;  /* 0x000000daff087424 */ /* 0x000fe400078e00ff */
[----:B------:R2:W3:Y:S01]  /*0080*/  LDC.64 R2, c[0x4][R0] ;  /* 0x0100000000027b82 */ /* 0x0004e20000000a00 */
[----:B------:R-:W4:Y:S01]  /*0090*/  LDCU.64 UR6, c[0x4][0x1c0] ;  /* 0x01003800ff0677ac */ /* 0x000f220008000a00 */
[----:B------:R-:W-:Y:S02]  /*00a0*/  IMAD.MOV.U32 R12, RZ, RZ, 0x1 ;  /* 0x00000001ff0c7424 */ /* 0x000fe400078e00ff */
[----:B------:R-:W-:Y:S01]  /*00b0*/  IMAD.MOV.U32 R13, RZ, RZ, RZ ;  /* 0x000000ffff0d7224 */ /* 0x000fe200078e00ff */
[----:B------:R-:W5:Y:S01]  /*00c0*/  LDCU.64 UR8, c[0x4][0xd0] ;  /* 0x01001a00ff0877ac */ /* 0x000f620008000a00 */
[----:B-1----:R-:W-:-:S02]  /*00d0*/  IMAD.U32 R4, RZ, RZ, UR4 ;  /* 0x00000004ff047e24 */ /* 0x002fc4000f8e00ff */
[----:B------:R-:W-:Y:S02]  /*00e0*/  IMAD.U32 R5, RZ, RZ, UR5 ;  /* 0x00000005ff057e24 */ /* 0x000fe4000f8e00ff */
[----:B----4-:R-:W-:Y:S02]  /*00f0*/  IMAD.U32 R6, RZ, RZ, UR6 ;  /* 0x00000006ff067e24 */ /* 0x010fe4000f8e00ff */
[----:B------:R-:W-:Y:S02]  /*0100*/  IMAD.U32 R7, RZ, RZ, UR7 ;  /* 0x00000007ff077e24 */ /* 0x000fe4000f8e00ff */
[----:B-----5:R-:W-:Y:S02]  /*0110*/  IMAD.U32 R10, RZ, RZ, UR8 ;  /* 0x00000008ff0a7e24 */ /* 0x020fe4000f8e00ff */
[----:B--2---:R-:W-:-:S07]  /*0120*/  IMAD.U32 R11, RZ, RZ, UR9 ;  /* 0x00000009ff0b7e24 */ /* 0x004fce000f8e00ff */
[----:B------:R-:W-:-:S07]  /*0130*/  LEPC R20, `(.L_x_46) ;  /* 0x000000001014794e */ /* 0x000fce0000000000 */
[----:B0--3--:R-:W-:Y:S05]  /*0140*/  CALL.ABS.NOINC R2 ;  /* 0x0000000002007343 */ /* 0x009fea0003c00000 */
.L_x_46:
        /* <DEDUP_REMOVED lines=20> */
.L_x_47:
        /* <DEDUP_REMOVED lines=20> */
.L_x_48:
[----:B------:R-:W1:Y:S01]  /*03d0*/  LDCU.64 UR4, c[0x0][0xfa0] ;  /* 0x0001f400ff0477ac */ /* 0x000e620008000a00 */
[----:B------:R-:W2:Y:S01]  /*03e0*/  LDC.64 R16, c[0x0][0x358] ;  /* 0x0000d600ff107b82 */ /* 0x000ea20000000a00 */
[----:B-1----:R-:W-:-:S04]  /*03f0*/  UISETP.NE.U32.AND UP0, UPT, UR4, URZ, UPT ;  /* 0x000000ff0400728c */ /* 0x002fc8000bf05070 */
[----:B------:R-:W-:-:S09]  /*0400*/  UISETP.NE.AND.EX UP0, UPT, UR5, URZ, UPT, UP0 ;  /* 0x000000ff0500728c */ /* 0x000fd2000bf05300 */
[----:B------:R-:W-:Y:S05]  /*0410*/  BRA.U UP0, `(.L_x_49) ;  /* 0x0000000100407547 */ /* 0x000fea000b800000 */
[----:B------:R-:W-:Y:S01]  /*0420*/  MOV R0, 0x1e0 ;  /* 0x000001e000007802 */ /* 0x000fe20000000f00 */
[----:B------:R-:W1:Y:S01]  /*0430*/  LDCU.64 UR4, c[0x4][0x1d8] ;  /* 0x01003b00ff0477ac */ /* 0x000e620008000a00 */
[----:B------:R-:W-:Y:S02]  /*0440*/  IMAD.MOV.U32 R8, RZ, RZ, 0xdd ;  /* 0x000000ddff087424 */ /* 0x000fe400078e00ff */
[----:B------:R3:W4:Y:S01]  /*0450*/  LDC.64 R2, c[0x4][R0] ;  /* 0x0100000000027b82 */ /* 0x0007220000000a00 */
[----:B------:R-:W5:Y:S01]  /*0460*/  LDCU.64 UR6, c[0x4][0x1c0] ;  /* 0x01003800ff0677ac */ /* 0x000f620008000a00 */
[----:B------:R-:W-:Y:S02]  /*0470*/  IMAD.MOV.U32 R12, RZ, RZ, 0x1 ;  /* 0x00000001ff0c7424 */ /* 0x000fe400078e00ff */
[----:B------:R-:W-:Y:S01]  /*0480*/  IMAD.MOV.U32 R13, RZ, RZ, RZ ;  /* 0x000000ffff0d7224 */ /* 0x000fe200078e00ff */
[----:B------:R-:W0:Y:S01]  /*0490*/  LDCU.64 UR8, c[0x4][0xd0] ;  /* 0x01001a00ff0877ac */ /* 0x000e220008000a00 */
[----:B-1----:R-:W-:-:S02]  /*04a0*/  IMAD.U32 R4, RZ, RZ, UR4 ;  /* 0x00000004ff047e24 */ /* 0x002fc4000f8e00ff */
[----:B------:R-:W-:Y:S02]  /*04b0*/  IMAD.U32 R5, RZ, RZ, UR5 ;  /* 0x00000005ff057e24 */ /* 0x000fe4000f8e00ff */
[----:B-----5:R-:W-:Y:S02]  /*04c0*/  IMAD.U32 R6, RZ, RZ, UR6 ;  /* 0x00000006ff067e24 */ /* 0x020fe4000f8e00ff */
[----:B------:R-:W-:Y:S02]  /*04d0*/  IMAD.U32 R7, RZ, RZ, UR7 ;  /* 0x00000007ff077e24 */ /* 0x000fe4000f8e00ff */
[----:B0-----:R-:W-:Y:S02]  /*04e0*/  IMAD.U32 R10, RZ, RZ, UR8 ;  /* 0x00000008ff0a7e24 */ /* 0x001fe4000f8e00ff */
[----:B---3--:R-:W-:-:S07]  /*04f0*/  IMAD.U32 R11, RZ, RZ, UR9 ;  /* 0x00000009ff0b7e24 */ /* 0x008fce000f8e00ff */
[----:B------:R-:W-:-:S07]  /*0500*/  LEPC R20, `(.L_x_49) ;  /* 0x000000001014794e */ /* 0x000fce0000000000 */
[----:B--2-4-:R-:W-:Y:S05]  /*0510*/  CALL.ABS.NOINC R2 ;  /* 0x0000000002007343 */ /* 0x014fea0003c00000 */
.L_x_49:
[----:B------:R-:W1:Y:S01]  /*0520*/  LDC.64 R2, c[0x0][0x388] ;  /* 0x0000e200ff027b82 */ /* 0x000e620000000a00 */
[----:B--2---:R-:W-:Y:S02]  /*0530*/  R2UR UR4, R16 ;  /* 0x00000000100472ca */ /* 0x004fe400000e0000 */
[----:B------:R-:W-:-:S13]  /*0540*/  R2UR UR5, R17 ;  /* 0x00000000110572ca */ /* 0x000fda00000e0000 */
[----:B-1----:R-:W2:Y:S02]  /*0550*/  LDG.E.STRONG.SYS R2, desc[UR4][R2.64] ;  /* 0x0000000402027981 */ /* 0x002ea4000c1f5900 */
[----:B--2---:R-:W-:-:S13]  /*0560*/  ISETP.NE.AND P0, PT, R2, 0x1, PT ;  /* 0x000000010200780c */ /* 0x004fda0003f05270 */
[----:B------:R-:W-:Y:S05]  /*0570*/  @!P0 EXIT ;  /* 0x000000000000894d */ /* 0x000fea0003800000 */
[----:B------:R-:W1:Y:S01]  /*0580*/  LDCU UR4, c[0x0][0xf98] ;  /* 0x0001f300ff0477ac */ /* 0x000e620008000800 */
[----:B------:R-:W-:Y:S02]  /*0590*/  IMAD.MOV.U32 R6, RZ, RZ, 0x3f800000 ;  /* 0x3f800000ff067424 */ /* 0x000fe400078e00ff */
[----:B------:R-:W-:Y:S01]  /*05a0*/  IMAD.MOV.U32 R5, RZ, RZ, 0x3f800000 ;  /* 0x3f800000ff057424 */ /* 0x000fe200078e00ff */
[----:B-1----:R-:W-:-:S09]  /*05b0*/  UISETP.NE.AND UP0, UPT, UR4, 0x1, UPT ;  /* 0x000000010400788c */ /* 0x002fd2000bf05270 */
[----:B------:R-:W-:Y:S05]  /*05c0*/  BRA.U UP0, `(.L_x_50) ;  /* 0x0000000900807547 */ /* 0x000fea000b800000 */
[----:B------:R-:W1:Y:S01]  /*05d0*/  LDC.64 R6, c[0x0][0xf90] ;  /* 0x0003e400ff067b82 */ /* 0x000e620000000a00 */
[----:B------:R-:W-:Y:S02]  /*05e0*/  R2UR UR4, R16 ;  /* 0x00000000100472ca */ /* 0x000fe400000e0000 */
[----:B------:R-:W-:-:S05]  /*05f0*/  R2UR UR5, R17 ;  /* 0x00000000110572ca */ /* 0x000fca00000e0000 */
[----:B------:R-:W2:Y:S08]  /*0600*/  LDC R10, c[0x0][0xf88] ;  /* 0x0003e200ff0a7b82 */ /* 0x000eb00000000800 */
[----:B-1----:R1:W3:Y:S01]  /*0610*/  LDG.E R2, desc[UR4][R6.64] ;  /* 0x0000000406027981 */ /* 0x0022e2000c1e1900 */
[----:B--2---:R-:W-:-:S06]  /*0620*/  FMUL.FTZ R10, R10, 1 ;  /* 0x3f8000000a0a7820 */ /* 0x004fcc0000410000 */
[----:B------:R-:W1:-:S15]  /*0630*/  F2F.F64.F32 R10, R10 ;  /* 0x0000000a000a7310 */ /* 0x000e5e0000201800 */
[----:B------:R-:W-:-:S15]  /*0640*/  NOP ;  /* 0x0000000000007918 */ /* 0x000fde0000000000 */
[----:B------:R-:W-:-:S15]  /*0650*/  NOP ;  /* 0x0000000000007918 */ /* 0x000fde0000000000 */
[----:B------:R-:W-:-:S15]  /*0660*/  NOP ;  /* 0x0000000000007918 */ /* 0x000fde0000000000 */
[----:B------:R-:W-:-:S04]  /*0670*/  NOP ;  /* 0x0000000000007918 */ /* 0x000fc80000000000 */
[----:B-1----:R-:W1:Y:S02]  /*0680*/  DADD R6, -RZ, |R10| ;  /* 0x00000000ff067229 */ /* 0x002e64000000050a */
[----:B-1----:R-:W-:Y:S02]  /*0690*/  IMAD.MOV.U32 R21, RZ, RZ, R7 ;  /* 0x000000ffff157224 */ /* 0x002fe400078e0007 */
[----:B------:R-:W-:-:S15]  /*06a0*/  IMAD.MOV.U32 R26, RZ, RZ, R6 ;  /* 0x000000ffff1a7224 */ /* 0x000fde00078e0006 */
[----:B------:R-:W-:-:S15]  /*06b0*/  NOP ;  /* 0x0000000000007918 */ /* 0x000fde0000000000 */
[----:B------:R-:W-:-:S15]  /*06c0*/  NOP ;  /* 0x0000000000007918 */ /* 0x000fde0000000000 */
[----:B------:R-:W-:-:S15]  /*06d0*/  NOP ;  /* 0x0000000000007918 */ /* 0x000fde0000000000 */
[----:B---3--:R-:W1:Y:S02]  /*06e0*/  I2F.F64 R8, R2 ;  /* 0x0000000200087312 */ /* 0x008e640000201c00 */
[----:B-1----:R-:W-:Y:S01]  /*06f0*/  SHF.R.U32.HI R0, RZ, 0x14, R9 ;  /* 0x00000014ff007819 */ /* 0x002fe20000011609 */
[----:B------:R-:W-:-:S03]  /*0700*/  IMAD.MOV.U32 R7, RZ, RZ, R8 ;  /* 0x000000ffff077224 */ /* 0x000fc600078e0008 */
[----:B------:R-:W-:-:S05]  /*0710*/  LOP3.LUT R0, R0, 0x7ff, RZ, 0xc0, !PT ;  /* 0x000007ff00007812 */ /* 0x000fca00078ec0ff */
[----:B------:R-:W-:Y:S01]  /*0720*/  VIADD R5, R0, 0xfffffc0c ;  /* 0xfffffc0c00057836 */ /* 0x000fe20000000000 */
[----:B------:R-:W-:-:S04]  /*0730*/  MOV R0, 0x7b0 ;  /* 0x000007b000007802 */ /* 0x000fc80000000f00 */
[CC--:B------:R-:W-:Y:S02]  /*0740*/  SHF.L.U32 R3, R8.reuse, R5.reuse, RZ ;  /* 0x0000000508037219 */ /* 0x0c0fe400000006ff */
[--C-:B------:R-:W-:Y:S01]  /*0750*/  SHF.L.U64.HI R4, R8, R5, R9.reuse ;  /* 0x0000000508047219 */ /* 0x100fe20000010209 */
[----:B------:R-:W-:Y:S01]  /*0760*/  IMAD.MOV.U32 R5, RZ, RZ, R9 ;  /* 0x000000ffff057224 */ /* 0x000fe200078e0009 */
[----:B------:R-:W-:-:S04]  /*0770*/  ISETP.NE.U32.AND P0, PT, R3, RZ, PT ;  /* 0x000000ff0300720c */ /* 0x000fc80003f05070 */
[----:B------:R-:W-:-:S04]  /*0780*/  ISETP.NE.AND.EX P0, PT, R4, -0x80000000, PT, P0 ;  /* 0x800000000400780c */ /* 0x000fc80003f05300 */
[----:B------:R-:W-:-:S13]  /*0790*/  PLOP3.LUT P0, PT, P0, PT, PT, 0x8, 0x80 ;  /* 0x000000000080781c */ /* 0x000fda000070e170 */
[----:B0-----:R-:W-:Y:S05]  /*07a0*/  CALL.REL.NOINC `($_Z25multi_tensor_apply_kernelI18TensorListMetadataILi5EE25DistAdamCapturableFunctorIN3c108BFloat16ES4_S4_EJPfffPiifS6_10adamMode_tfEEvlPViT_T0_DpT1_$__internal_accurate_pow) ;  /* 0x0000002c00dc7944 */ /* 0x001fea0003c00000 */
[----:B------:R-:W0:Y:S01]  /*07b0*/  LDC R14, c[0x0][0xf88] ;  /* 0x0003e200ff0e7b82 */ /* 0x000e220000000800 */
[----:B------:R-:W-:Y:S01]  /*07c0*/  IMAD.MOV.U32 R13, RZ, RZ, R5 ;  /* 0x000000ffff0d7224 */ /* 0x000fe200078e0005 */
[----:B------:R-:W1:Y:S01]  /*07d0*/  DADD R6, R10, R8 ;  /* 0x000000000a067229 */ /* 0x000e620000000008 */
[----:B------:R-:W-:Y:S02]  /*07e0*/  ISETP.GE.AND P2, PT, R11, RZ, PT ;  /* 0x000000ff0b00720c */ /* 0x000fe40003f46270 */
[----:B-1----:R-:W-:Y:S02]  /*07f0*/  LOP3.LUT R0, R7, 0x7ff00000, RZ, 0xc0, !PT ;  /* 0x7ff0000007007812 */ /* 0x002fe400078ec0ff */
[----:B------:R-:W-:Y:S02]  /*0800*/  PLOP3.LUT P1, PT, P0, PT, PT, 0x80, 0x8 ;  /* 0x000000000008781c */ /* 0x000fe4000072f070 */
[----:B------:R-:W-:Y:S02]  /*0810*/  ISETP.NE.AND P3, PT, R0, 0x7ff00000, PT ;  /* 0x7ff000000000780c */ /* 0x000fe40003f65270 */
[----:B0-----:R-:W-:-:S15]  /*0820*/  FSETP.NEU.FTZ.AND P4, PT, R14, RZ, PT ;  /* 0x000000ff0e00720b */ /* 0x001fde0003f9d000 */
[----:B------:R-:W-:-:S15]  /*0830*/  NOP ;  /* 0x0000000000007918 */ /* 0x000fde0000000000 */
[----:B------:R-:W-:-:S15]  /*0840*/  NOP ;  /* 0x0000000000007918 */ /* 0x000fde0000000000 */
[----:B------:R-:W-:-:S10]  /*0850*/  NOP ;  /* 0x0000000000007918 */ /* 0x000fd40000000000 */
[----:B------:R-:W0:Y:S02]  /*0860*/  DADD R6, -RZ, -R12 ;  /* 0x00000000ff067229 */ /* 0x000e24000000090c */
[-C--:B0-----:R-:W-:Y:S02]  /*0870*/  FSEL R13, R6, R12.reuse, P0 ;  /* 0x0000000c060d7208 */ /* 0x081fe40000000000 */
[-C--:B------:R-:W-:Y:S02]  /*0880*/  FSEL R6, R7, R5.reuse, P0 ;  /* 0x0000000507067208 */ /* 0x080fe40000000000 */
[----:B------:R-:W-:Y:S02]  /*0890*/  FSEL R12, R13, R12, !P2 ;  /* 0x0000000c0d0c7208 */ /* 0x000fe40005000000 */
[----:B------:R-:W-:Y:S01]  /*08a0*/  FSEL R13, R6, R5, !P2 ;  /* 0x00000005060d7208 */ /* 0x000fe20005000000 */
[----:B------:R-:W-:Y:S06]  /*08b0*/  @P4 BRA `(.L_x_51) ;  /* 0x00000000001c4947 */ /* 0x000fec0003800000 */
[----:B------:R-:W-:Y:S01]  /*08c0*/  ISETP.NE.U32.AND P1, PT, R3, RZ, PT ;  /* 0x000000ff0300720c */ /* 0x000fe20003f25070 */
[----:B------:R-:W-:Y:S01]  /*08d0*/  IMAD.MOV.U32 R12, RZ, RZ, RZ ;  /* 0x000000ffff0c7224 */ /* 0x000fe200078e00ff */
[----:B------:R-:W-:Y:S02]  /*08e0*/  ISETP.GE.AND P4, PT, R9, RZ, PT ;  /* 0x000000ff0900720c */ /* 0x000fe40003f86270 */
[----:B------:R-:W-:-:S13]  /*08f0*/  ISETP.NE.AND.EX P1, PT, R4, -0x80000000, PT, P1 ;  /* 0x800000000400780c */ /* 0x000fda0003f25310 */
[----:B------:R-:W0:Y:S02]  /*0900*/  DSETP.NEU.AND P1, PT, |R8|, 0.5, !P1 ;  /* 0x3fe000000800742a */ /* 0x000e240004f2d200 */
[----:B0-----:R-:W-:-:S04]  /*0910*/  SEL R13, R11, RZ, P1 ;  /* 0x000000ff0b0d7207 */ /* 0x001fc80000800000 */
[----:B------:R-:W-:-:S07]  /*0920*/  @!P4 LOP3.LUT R13, R13, 0x7ff00000, RZ, 0xfc, !PT ;  /* 0x7ff000000d0dc812 */ /* 0x000fce00078efcff */
.L_x_51:
[----:B------:R-:W-:Y:S05]  /*0930*/  @P3 BRA `(.L_x_52) ;  /* 0x0000000000343947 */ /* 0x000fea0003800000 */
[----:B------:R-:W-:-:S13]  /*0940*/  FSETP.NAN.FTZ.AND P3, PT, R14, R14, PT ;  /* 0x0000000e0e00720b */ /* 0x000fda0003f78000 */
[----:B------:R0:W1:Y:S02]  /*0950*/  @P3 DADD R12, R10, R8 ;  /* 0x000000000a0c3229 */ /* 0x0000640000000008 */
[----:B01----:R-:W-:Y:S05]  /*0960*/  @P3 BRA `(.L_x_52) ;  /* 0x0000000000283947 */ /* 0x003fea0003800000 */
[----:B------:R-:W0:Y:S02]  /*0970*/  DSETP.NEU.AND P3, PT, |R10|, +INF , PT ;  /* 0x7ff000000a00742a */ /* 0x000e240003f6d200 */
[----:B0-----:R-:W-:Y:S05]  /*0980*/  @P3 BRA `(.L_x_52) ;  /* 0x0000000000203947 */ /* 0x001fea0003800000 */
[C---:B------:R-:W-:Y:S01]  /*0990*/  ISETP.GE.AND P3, PT, R9.reuse, RZ, PT ;  /* 0x000000ff0900720c */ /* 0x040fe20003f66270 */
[----:B------:R-:W-:Y:S01]  /*09a0*/  IMAD.MOV.U32 R12, RZ, RZ, RZ ;  /* 0x000000ffff0c7224 */ /* 0x000fe200078e00ff */
[----:B------:R-:W-:Y:S02]  /*09b0*/  LOP3.LUT R0, R9, 0x7fffffff, RZ, 0xc0, !PT ;  /* 0x7fffffff09007812 */ /* 0x000fe400078ec0ff */
[----:B------:R-:W-:Y:S02]  /*09c0*/  SEL R13, RZ, 0x7ff00000, !P3 ;  /* 0x7ff00000ff0d7807 */ /* 0x000fe40005800000 */
[----:B------:R-:W-:-:S03]  /*09d0*/  ISETP.NE.AND P3, PT, R0, 0x3fe00000, PT ;  /* 0x3fe000000000780c */ /* 0x000fc60003f65270 */
[----:B------:R-:W-:-:S05]  /*09e0*/  VIADD R0, R13, 0x80000000 ;  /* 0x800000000d007836 */ /* 0x000fca0000000000 */
[----:B------:R-:W-:-:S04]  /*09f0*/  SEL R0, R0, R13, P3 ;  /* 0x0000000d00007207 */ /* 0x000fc80001800000 */
[----:B------:R-:W-:-:S07]  /*0a00*/  @!P2 SEL R13, R0, R13, P1 ;  /* 0x0000000d000da207 */ /* 0x000fce0000800000 */
.L_x_52:
[----:B------:R-:W0:Y:S01]  /*0a10*/  LDC R10, c[0x0][0xf8c] ;  /* 0x0003e300ff0a7b82 */ /* 0x000e220000000800 */
[----:B------:R-:W1:Y:S01]  /*0a20*/  DADD R12, -R12, 1 ;  /* 0x3ff000000c0c7429 */ /* 0x000e620000000100 */
[----:B------:R-:W-:Y:S01]  /*0a30*/  UMOV UR4, 0xf0000000 ;  /* 0xf000000000047882 */ /* 0x000fe20000000000 */
[----:B------:R-:W-:-:S15]  /*0a40*/  UMOV UR5, 0x380fffff ;  /* 0x380fffff00057882 */ /* 0x000fde0000000000 */
[----:B------:R-:W-:-:S15]  /*0a50*/  NOP ;  /* 0x0000000000007918 */ /* 0x000fde0000000000 */
[----:B------:R-:W-:-:S15]  /*0a60*/  NOP ;  /* 0x0000000000007918 */ /* 0x000fde0000000000 */
[----:B------:R-:W-:-:S15]  /*0a70*/  NOP ;  /* 0x0000000000007918 */ /* 0x000fde0000000000 */
[----:B------:R-:W-:-:S02]  /*0a80*/  NOP ;  /* 0x0000000000007918 */ /* 0x000fc40000000000 */
[----:B-1----:R-:W1:Y:S01]  /*0a90*/  F2F.F32.F64 R0, R12 ;  /* 0x0000000c00007310 */ /* 0x002e620000301000 */
[----:B------:R-:W-:Y:S01]  /*0aa0*/  FSETP.NEU.FTZ.AND P2, PT, R14, 1, PT ;  /* 0x3f8000000e00780b */ /* 0x000fe20003f5d000 */
[----:B------:R-:W-:Y:S01]  /*0ab0*/  IMAD.MOV.U32 R5, RZ, RZ, R9 ;  /* 0x000000ffff057224 */ /* 0x000fe200078e0009 */
[----:B------:R-:W-:-:S04]  /*0ac0*/  ISETP.NE.U32.AND P1, PT, R3, RZ, PT ;  /* 0x000000ff0300720c */ /* 0x000fc80003f25070 */
[----:B------:R-:W-:Y:S01]  /*0ad0*/  ISETP.NE.AND.EX P1, PT, R4, -0x80000000, PT, P1 ;  /* 0x800000000400780c */ /* 0x000fe20003f25310 */
[----:B0-----:R-:W-:-:S15]  /*0ae0*/  FMUL.FTZ R10, R10, 1 ;  /* 0x3f8000000a0a7820 */ /* 0x001fde0000410000 */
[----:B------:R-:W-:-:S15]  /*0af0*/  NOP ;  /* 0x0000000000007918 */ /* 0x000fde0000000000 */
[----:B------:R-:W-:-:S15]  /*0b00*/  NOP ;  /* 0x0000000000007918 */ /* 0x000fde0000000000 */
[----:B------:R-:W-:-:S11]  /*0b10*/  NOP ;  /* 0x0000000000007918 */ /* 0x000fd60000000000 */
[----:B------:R-:W1:Y:S02]  /*0b20*/  DSETP.GEU.AND P3, PT, |R12|, UR4, PT ;  /* 0x000000040c007e2a */ /* 0x000e64000bf6e200 */
[----:B-1----:R-:W-:Y:S01]  /*0b30*/  @!P3 FMUL R0, R0, 1.175494350822287508e-38 ;  /* 0x008000000000b820 */ /* 0x002fe20000400000 */
[----:B------:R-:W-:-:S15]  /*0b40*/  ISETP.NE.AND P3, PT, R2, RZ, PT ;  /* 0x000000ff0200720c */ /* 0x000fde0003f65270 */
[----:B------:R-:W-:-:S15]  /*0b50*/  NOP ;  /* 0x0000000000007918 */ /* 0x000fde0000000000 */
[----:B------:R-:W-:-:S15]  /*0b60*/  NOP ;  /* 0x0000000000007918 */ /* 0x000fde0000000000 */
[----:B------:R-:W-:-:S15]  /*0b70*/  NOP ;  /* 0x0000000000007918 */ /* 0x000fde0000000000 */
[----:B------:R-:W-:-:S01]  /*0b80*/  NOP ;  /* 0x0000000000007918 */ /* 0x000fc20000000000 */
[----:B------:R-:W0:Y:S01]  /*0b90*/  F2F.F64.F32 R10, R10 ;  /* 0x0000000a000a7310 */ /* 0x000e220000201800 */
[----:B------:R-:W-:-:S15]  /*0ba0*/  FSEL R0, R0, RZ, P3 ;  /* 0x000000ff00007208 */ /* 0x000fde0001800000 */
[----:B------:R-:W-:-:S15]  /*0bb0*/  NOP ;  /* 0x0000000000007918 */ /* 0x000fde0000000000 */
[----:B------:R-:W-:-:S15]  /*0bc0*/  NOP ;  /* 0x0000000000007918 */ /* 0x000fde0000000000 */
[----:B------:R-:W-:-:S15]  /*0bd0*/  NOP ;  /* 0x0000000000007918 */ /* 0x000fde0000000000 */
[----:B------:R-:W-:-:S03]  /*0be0*/  NOP ;  /* 0x0000000000007918 */ /* 0x000fc60000000000 */
[----:B0-----:R-:W0:Y:S02]  /*0bf0*/  DADD R6, -RZ, |R10| ;  /* 0x00000000ff067229 */ /* 0x001e24000000050a */
[----:B0-----:R-:W-:Y:S01]  /*0c00*/  IMAD.MOV.U32 R26, RZ, RZ, R6 ;  /* 0x000000ffff1a7224 */ /* 0x001fe200078e0006 */
[----:B------:R-:W-:Y:S01]  /*0c10*/  FSEL R6, R0, RZ, P2 ;  /* 0x000000ff00067208 */ /* 0x000fe20001000000 */
[----:B------:R-:W-:Y:S01]  /*0c20*/  IMAD.MOV.U32 R21, RZ, RZ, R7 ;  /* 0x000000ffff157224 */ /* 0x000fe200078e0007 */
[----:B------:R-:W-:Y:S01]  /*0c30*/  MOV R0, 0xc60 ;  /* 0x00000c6000007802 */ /* 0x000fe20000000f00 */
[----:B------:R-:W-:-:S07]  /*0c40*/  IMAD.MOV.U32 R7, RZ, RZ, R8 ;  /* 0x000000ffff077224 */ /* 0x000fce00078e0008 */
[----:B------:R-:W-:Y:S05]  /*0c50*/  CALL.REL.NOINC `($_Z25multi_tensor_apply_kernelI18TensorListMetadataILi5EE25DistAdamCapturableFunctorIN3c108BFloat16ES4_S4_EJPfffPiifS6_10adamMode_tfEEvlPViT_T0_DpT1_$__internal_accurate_pow) ;  /* 0x0000002800b07944 */ /* 0x000fea0003c00000 */
[----:B------:R-:W0:Y:S01]  /*0c60*/  LDC R7, c[0x0][0xf8c] ;  /* 0x0003e300ff077b82 */ /* 0x000e220000000800 */
[----:B------:R-:W-:Y:S01]  /*0c70*/  IMAD.MOV.U32 R13, RZ, RZ, R5 ;  /* 0x000000ffff0d7224 */ /* 0x000fe200078e0005 */
[----:B------:R-:W1:Y:S01]  /*0c80*/  DADD R14, R8, R10 ;  /* 0x00000000080e7229 */ /* 0x000e62000000000a */
[----:B------:R-:W-:Y:S02]  /*0c90*/  ISETP.GE.AND P2, PT, R11, RZ, PT ;  /* 0x000000ff0b00720c */ /* 0x000fe40003f46270 */
[----:B-1----:R-:W-:Y:S02]  /*0ca0*/  LOP3.LUT R0, R15, 0x7ff00000, RZ, 0xc0, !PT ;  /* 0x7ff000000f007812 */ /* 0x002fe400078ec0ff */
[----:B0-----:R-:W-:-:S15]  /*0cb0*/  FSETP.NEU.FTZ.AND P3, PT, R7, RZ, PT ;  /* 0x000000ff0700720b */ /* 0x001fde0003f7d000 */
[----:B------:R-:W-:-:S15]  /*0cc0*/  NOP ;  /* 0x0000000000007918 */ /* 0x000fde0000000000 */
[----:B------:R-:W-:-:S15]  /*0cd0*/  NOP ;  /* 0x0000000000007918 */ /* 0x000fde0000000000 */
[----:B------:R-:W-:-:S14]  /*0ce0*/  NOP ;  /* 0x0000000000007918 */ /* 0x000fdc0000000000 */
[----:B------:R-:W0:Y:S02]  /*0cf0*/  DADD R14, -RZ, -R12 ;  /* 0x00000000ff0e7229 */ /* 0x000e24000000090c */
[-C--:B0-----:R-:W-:Y:S02]  /*0d00*/  FSEL R13, R14, R12.reuse, !P1 ;  /* 0x0000000c0e0d7208 */ /* 0x081fe40004800000 */
[-C--:B------:R-:W-:Y:S02]  /*0d10*/  FSEL R14, R15, R5.reuse, !P1 ;  /* 0x000000050f0e7208 */ /* 0x080fe40004800000 */
[----:B------:R-:W-:Y:S02]  /*0d20*/  FSEL R12, R13, R12, !P2 ;  /* 0x0000000c0d0c7208 */ /* 0x000fe40005000000 */
[----:B------:R-:W-:Y:S02]  /*0d30*/  ISETP.NE.AND P1, PT, R0, 0x7ff00000, PT ;  /* 0x7ff000000000780c */ /* 0x000fe40003f25270 */
[----:B------:R-:W-:Y:S01]  /*0d40*/  FSEL R13, R14, R5, !P2 ;  /* 0x000000050e0d7208 */ /* 0x000fe20005000000 */
[----:B------:R-:W-:Y:S10]  /*0d50*/  @P3 BRA `(.L_x_53) ;  /* 0x00000000001c3947 */ /* 0x000ff40003800000 */
[----:B------:R-:W-:Y:S01]  /*0d60*/  ISETP.NE.U32.AND P0, PT, R3, RZ, PT ;  /* 0x000000ff0300720c */ /* 0x000fe20003f05070 */
[----:B------:R-:W-:Y:S01]  /*0d70*/  IMAD.MOV.U32 R12, RZ, RZ, RZ ;  /* 0x000000ffff0c7224 */ /* 0x000fe200078e00ff */
[----:B------:R-:W-:Y:S02]  /*0d80*/  ISETP.GE.AND P3, PT, R9, RZ, PT ;  /* 0x000000ff0900720c */ /* 0x000fe40003f66270 */
[----:B------:R-:W-:-:S13]  /*0d90*/  ISETP.NE.AND.EX P0, PT, R4, -0x80000000, PT, P0 ;  /* 0x800000000400780c */ /* 0x000fda0003f05300 */
[----:B------:R-:W0:Y:S02]  /*0da0*/  DSETP.NEU.AND P0, PT, |R8|, 0.5, !P0 ;  /* 0x3fe000000800742a */ /* 0x000e24000470d200 */
[----:B0-----:R-:W-:-:S04]  /*0db0*/  SEL R13, R11, RZ, P0 ;  /* 0x000000ff0b0d7207 */ /* 0x001fc80000000000 */
[----:B------:R-:W-:-:S07]  /*0dc0*/  @!P3 LOP3.LUT R13, R13, 0x7ff00000, RZ, 0xfc, !PT ;  /* 0x7ff000000d0db812 */ /* 0x000fce00078efcff */
.L_x_53:
        /* <DEDUP_REMOVED lines=14> */
.L_x_54:
[----:B------:R-:W0:Y:S01]  /*0eb0*/  DADD R12, -R12, 1 ;  /* 0x3ff000000c0c7429 */ /* 0x000e220000000100 */
[----:B------:R-:W-:Y:S01]  /*0ec0*/  UMOV UR4, 0xf0000000 ;  /* 0xf000000000047882 */ /* 0x000fe20000000000 */
[----:B------:R-:W-:-:S15]  /*0ed0*/  UMOV UR5, 0x380fffff ;  /* 0x380fffff00057882 */ /* 0x000fde0000000000 */
[----:B------:R-:W-:-:S15]  /*0ee0*/  NOP ;  /* 0x0000000000007918 */ /* 0x000fde0000000000 */
[----:B------:R-:W-:-:S15]  /*0ef0*/  NOP ;  /* 0x0000000000007918 */ /* 0x000fde0000000000 */
[----:B------:R-:W-:-:S15]  /*0f00*/  NOP ;  /* 0x0000000000007918 */ /* 0x000fde0000000000 */
[----:B------:R-:W-:-:S02]  /*0f10*/  NOP ;  /* 0x0000000000007918 */ /* 0x000fc40000000000 */
[----:B0-----:R-:W0:Y:S01]  /*0f20*/  F2F.F32.F64 R0, R12 ;  /* 0x0000000c00007310 */ /* 0x001e220000301000 */
[----:B------:R-:W-:-:S15]  /*0f30*/  ISETP.NE.AND P1, PT, R2, RZ, PT ;  /* 0x000000ff0200720c */ /* 0x000fde0003f25270 */
[----:B------:R-:W-:-:S15]  /*0f40*/  NOP ;  /* 0x0000000000007918 */ /* 0x000fde0000000000 */
[----:B------:R-:W-:-:S15]  /*0f50*/  NOP ;  /* 0x0000000000007918 */ /* 0x000fde0000000000 */
[----:B------:R-:W-:-:S15]  /*0f60*/  NOP ;  /* 0x0000000000007918 */ /* 0x000fde0000000000 */
[----:B------:R-:W-:-:S03]  /*0f70*/  NOP ;  /* 0x0000000000007918 */ /* 0x000fc60000000000 */
[----:B------:R-:W0:Y:S02]  /*0f80*/  DSETP.GEU.AND P0, PT, |R12|, UR4, PT ;  /* 0x000000040c007e2a */ /* 0x000e24000bf0e200 */
[----:B0-----:R-:W-:Y:S01]  /*0f90*/  @!P0 FMUL R0, R0, 1.175494350822287508e-38 ;  /* 0x0080000000008820 */ /* 0x001fe20000400000 */
[----:B------:R-:W-:-:S04]  /*0fa0*/  FSETP.NEU.FTZ.AND P0, PT, R7, 1, PT ;  /* 0x3f8000000700780b */ /* 0x000fc80003f1d000 */
[----:B------:R-:W-:-:S04]  /*0fb0*/  FSEL R0, R0, RZ, P1 ;  /* 0x000000ff00007208 */ /* 0x000fc80000800000 */
[----:B------:R-:W-:-:S07]  /*0fc0*/  FSEL R5, R0, RZ, P0 ;  /* 0x000000ff00057208 */ /* 0x000fce0000000000 */
.L_x_50:
[----:B------:R-:W1:Y:S01]  /*0fd0*/  S2R R3, SR_CTAID.X ;  /* 0x0000000000037919 */ /* 0x000e620000002500 */
[----:B------:R-:W-:Y:S01]  /*0fe0*/  IMAD.MOV.U32 R7, RZ, RZ, 0x10 ;  /* 0x00000010ff077424 */ /* 0x000fe200078e00ff */
[----:B------:R-:W2:Y:S01]  /*0ff0*/  LDCU UR4, c[0x0][0x380] ;  /* 0x00007000ff0477ac */ /* 0x000ea20008000800 */
[----:B------:R-:W3:Y:S01]  /*1000*/  S2R R23, SR_TID.X ;  /* 0x0000000000177919 */ /* 0x000ee20000002100 */
[----:B-1----:R-:W1:Y:S01]  /*1010*/  LDC.U8 R0, c[0x0][R3+0x930] ;  /* 0x00024c0003007b82 */ /* 0x002e620000000000 */
[----:B------:R-:W-:Y:S02]  /*1020*/  VIADD R2, R3, 0x10 ;  /* 0x0000001003027836 */ /* 0x000fe40000000000 */
[----:B---3--:R-:W-:Y:S02]  /*1030*/  IMAD.SHL.U32 R23, R23, 0x4, RZ ;  /* 0x0000000417177824 */ /* 0x008fe400078e00ff */
[----:B------:R-:W-:-:S06]  /*1040*/  IMAD R2, R3, 0x3, R2 ;  /* 0x0000000303027824 */ /* 0x000fcc00078e0202 */
[----:B------:R-:W2:Y:S01]  /*1050*/  LDC R2, c[0x0][R2+0xa60] ;  /* 0x0002980002027b82 */ /* 0x000ea20000000800 */
[----:B-1----:R-:W-:-:S07]  /*1060*/  IMAD R0, R0, 0x8, R7 ;  /* 0x0000000800007824 */ /* 0x002fce00078e0207 */
[----:B------:R-:W1:Y:S01]  /*1070*/  LDC R4, c[0x0][R0+0x830] ;  /* 0x00020c0000047b82 */ /* 0x000e620000000800 */
[----:B--2---:R-:W-:-:S05]  /*1080*/  IMAD R7, R2, UR4, RZ ;  /* 0x0000000402077c24 */ /* 0x004fca000f8e02ff */
[----:B-1----:R-:W-:-:S04]  /*1090*/  VIADDMNMX R4, R4, -R7, UR4, PT ;  /* 0x0000000404047e46 */ /* 0x002fc8000b800907 */
[----:B------:R-:W-:-:S13]  /*10a0*/  ISETP.GE.AND P0, PT, R23, R4, PT ;  /* 0x000000041700720c */ /* 0x000fda0003f06270 */
[----:B------:R-:W-:Y:S05]  /*10b0*/  @P0 EXIT ;  /* 0x000000000000094d */ /* 0x000fea0003800000 */
[----:B------:R-:W1:Y:S01]  /*10c0*/  LDC.64 R10, c[0x0][R0+0x380] ;  /* 0x0000e000000a7b82 */ /* 0x000e620000000a00 */
[----:B------:R-:W-:Y:S02]  /*10d0*/  R2UR UR4, R16 ;  /* 0x00000000100472ca */ /* 0x000fe400000e0000 */
[----:B------:R-:W-:-:S05]  /*10e0*/  R2UR UR5, R17 ;  /* 0x00000000110572ca */ /* 0x000fca00000e0000 */
[----:B------:R-:W2:Y:S08]  /*10f0*/  LDC.64 R12, c[0x0][R0+0x470] ;  /* 0x00011c00000c7b82 */ /* 0x000eb00000000a00 */
[----:B------:R-:W3:Y:S08]  /*1100*/  LDC.64 R14, c[0x0][R0+0x560] ;  /* 0x00015800000e7b82 */ /* 0x000ef00000000a00 */
[----:B------:R-:W4:Y:S08]  /*1110*/  LDC.64 R18, c[0x0][R0+0x650] ;  /* 0x0001940000127b82 */ /* 0x000f300000000a00 */
[----:B------:R-:W0:Y:S01]  /*1120*/  LDC.64 R2, c[0x0][0xf80] ;  /* 0x0003e000ff027b82 */ /* 0x000e220000000a00 */
[----:B-1----:R-:W-:-:S04]  /*1130*/  IMAD.WIDE R10, R7, 0x2, R10 ;  /* 0x00000002070a7825 */ /* 0x002fc800078e020a */
[----:B--2---:R-:W-:-:S03]  /*1140*/  IMAD.WIDE R12, R7, 0x2, R12 ;  /* 0x00000002070c7825 */ /* 0x004fc600078e020c */
[----:B------:R-:W1:Y:S01]  /*1150*/  LDC.64 R8, c[0x0][R0+0x740] ;  /* 0x0001d00000087b82 */ /* 0x000e620000000a00 */
[C---:B---3--:R-:W-:Y:S01]  /*1160*/  IMAD.WIDE R14, R7.reuse, 0x2, R14 ;  /* 0x00000002070e7825 */ /* 0x048fe200078e020e */
[----:B------:R-:W-:Y:S02]  /*1170*/  LOP3.LUT P2, RZ, R4, 0x3, RZ, 0xc0, !PT ;  /* 0x0000000304ff7812 */ /* 0x000fe4000784c0ff */
[----:B------:R-:W-:Y:S02]  /*1180*/  LOP3.LUT P3, RZ, R10, 0x7, RZ, 0xc0, !PT ;  /* 0x000000070aff7812 */ /* 0x000fe4000786c0ff */
[----:B------:R-:W-:Y:S01]  /*1190*/  LOP3.LUT P4, RZ, R12, 0x7, RZ, 0xc0, !PT ;  /* 0x000000070cff7812 */ /* 0x000fe2000788c0ff */
[----:B----4-:R-:W-:Y:S01]  /*11a0*/  IMAD.WIDE R18, R7, 0x2, R18 ;  /* 0x0000000207127825 */ /* 0x010fe200078e0212 */
[----:B------:R-:W-:Y:S02]  /*11b0*/  LOP3.LUT P1, RZ, R14, 0x7, RZ, 0xc0, !PT ;  /* 0x000000070eff7812 */ /* 0x000fe4000782c0ff */
[----:B------:R-:W-:-:S02]  /*11c0*/  PLOP3.LUT P2, PT, P4, P2, P3, 0xfe, 0x0 ;  /* 0x000000000000781c */ /* 0x000fc40002745f36 */
[----:B------:R-:W-:Y:S01]  /*11d0*/  LOP3.LUT P0, RZ, R18, 0x7, RZ, 0xc0, !PT ;  /* 0x0000000712ff7812 */ /* 0x000fe2000780c0ff */
[----:B0-----:R0:W5:Y:S01]  /*11e0*/  LDG.E R3, desc[UR4][R2.64] ;  /* 0x0000000402037981 */ /* 0x001162000c1e1900 */
[----:B------:R-:W2:Y:S02]  /*11f0*/  LDCU UR4, c[0x0][0xfa8] ;  /* 0x0001f500ff0477ac */ /* 0x000ea40008000800 */
[----:B------:R-:W-:Y:S02]  /*1200*/  PLOP3.LUT P0, PT, P0, P2, P1, 0xfe, 0x0 ;  /* 0x000000000000781c */ /* 0x000fe40000705f16 */
[----:B------:R-:W-:Y:S02]  /*1210*/  PLOP3.LUT P1, PT, PT, PT, PT, 0x8, 0x80 ;  /* 0x000000000080781c */ /* 0x000fe40003f2e170 */
[----:B-1----:R-:W-:Y:S01]  /*1220*/  LEA R20, P3, R7, R8, 0x1 ;  /* 0x0000000807147211 */ /* 0x002fe200078608ff */
[----:B0-----:R-:W-:-:S08]  /*1230*/  IMAD.MOV.U32 R2, RZ, RZ, R23 ;  /* 0x000000ffff027224 */ /* 0x001fd000078e0017 */
[----:B------:R-:W-:Y:S01]  /*1240*/  @!P0 IMAD.U32 R0, R7, 0x2, R8 ;  /* 0x0000000207008824 */ /* 0x000fe200078e0008 */
[----:B--2---:R-:W-:-:S04]  /*1250*/  UISETP.NE.AND UP0, UPT, UR4, URZ, UPT ;  /* 0x000000ff0400728c */ /* 0x004fc8000bf05270 */
[----:B------:R-:W-:Y:S02]  /*1260*/  @!P0 LOP3.LUT P2, RZ, R0, 0x7, RZ, 0xc0, !PT ;  /* 0x0000000700ff8812 */ /* 0x000fe4000784c0ff */
[----:B------:R-:W-:Y:S02]  /*1270*/  SHF.R.S32.HI R0, RZ, 0x1f, R7 ;  /* 0x0000001fff007819 */ /* 0x000fe40000011407 */
[----:B------:R-:W-:Y:S02]  /*1280*/  @!P0 PLOP3.LUT P1, PT, P2, PT, PT, 0x8, 0x80 ;  /* 0x000000000080881c */ /* 0x000fe4000172e170 */
[----:B------:R-:W-:Y:S01]  /*1290*/  LEA.HI.X R21, R7, R9, R0, 0x1, P3 ;  /* 0x0000000907157211 */ /* 0x000fe200018f0c00 */
[----:B------:R-:W-:Y:S10]  /*12a0*/  BRA.U !UP0, `(.L_x_55) ;  /* 0x0000001108907547 */ /* 0x000ff4000b800000 */
.L_x_60:
[----:B0-2---:R-:W-:-:S04]  /*12b0*/  IMAD.WIDE R24, R2, 0x2, R10 ;  /* 0x0000000202187825 */ /* 0x005fc800078e020a */
[----:B------:R-:W-:-:S04]  /*12c0*/  IMAD.WIDE R32, R2, 0x2, R12 ;  /* 0x0000000202207825 */ /* 0x000fc800078e020c */
[----:B------:R-:W-:Y:S01]  /*12d0*/  IMAD.WIDE R8, R2, 0x2, R14 ;  /* 0x0000000202087825 */ /* 0x000fe200078e020e */
[----:B------:R-:W-:Y:S06]  /*12e0*/  @!P1 BRA `(.L_x_56) ;  /* 0x00000000005c9947 */ /* 0x000fec0003800000 */
[C---:B------:R-:W-:Y:S02]  /*12f0*/  R2UR UR4, R16.reuse ;  /* 0x00000000100472ca */ /* 0x040fe400000e0000 */
[C---:B------:R-:W-:Y:S02]  /*1300*/  R2UR UR5, R17.reuse ;  /* 0x00000000110572ca */ /* 0x040fe400000e0000 */
[C---:B------:R-:W-:Y:S02]  /*1310*/  R2UR UR6, R16.reuse ;  /* 0x00000000100672ca */ /* 0x040fe400000e0000 */
[C---:B------:R-:W-:Y:S02]  /*1320*/  R2UR UR7, R17.reuse ;  /* 0x00000000110772ca */ /* 0x040fe400000e0000 */
[----:B------:R-:W-:Y:S02]  /*1330*/  R2UR UR8, R16 ;  /* 0x00000000100872ca */ /* 0x000fe400000e0000 */
[----:B------:R-:W-:-:S02]  /*1340*/  R2UR UR9, R17 ;  /* 0x00000000110972ca */ /* 0x000fc400000e0000 */
[----:B------:R-:W-:Y:S02]  /*1350*/  R2UR UR10, R16 ;  /* 0x00000000100a72ca */ /* 0x000fe400000e0000 */
[----:B------:R-:W-:Y:S01]  /*1360*/  R2UR UR11, R17 ;  /* 0x00000000110b72ca */ /* 0x000fe200000e0000 */
[----:B------:R-:W-:Y:S01]  /*1370*/  IMAD.WIDE R26, R2, 0x2, R18 ;  /* 0x00000002021a7825 */ /* 0x000fe200078e0212 */
[----:B------:R-:W2:Y:S04]  /*1380*/  LDG.E.64 R28, desc[UR4][R24.64] ;  /* 0x00000004181c7981 */ /* 0x000ea8000c1e1b00 */
[----:B------:R-:W3:Y:S04]  /*1390*/  LDG.E.64 R22, desc[UR6][R32.64] ;  /* 0x0000000620167981 */ /* 0x000ee8000c1e1b00 */
[----:B------:R-:W4:Y:S04]  /*13a0*/  LDG.E.64 R24, desc[UR8][R8.64] ;  /* 0x0000000808187981 */ /* 0x000f28000c1e1b00 */
[----:B------:R-:W4:Y:S01]  /*13b0*/  LDG.E.64 R26, desc[UR10][R26.64] ;  /* 0x0000000a1a1a7981 */ /* 0x000f22000c1e1b00 */
[----:B--2---:R-:W-:-:S02]  /*13c0*/  SHF.R.U64 R0, R28, 0x10, R29 ;  /* 0x000000101c007819 */ /* 0x004fc4000000121d */
[----:B------:R-:W-:Y:S02]  /*13d0*/  PRMT R7, R28, 0x7610, R7 ;  /* 0x000076101c077816 */ /* 0x000fe40000000007 */
[----:B------:R-:W-:Y:S02]  /*13e0*/  SHF.R.U32.HI R28, RZ, 0x10, R29 ;  /* 0x00000010ff1c7819 */ /* 0x000fe4000001161d */
[--C-:B---3--:R-:W-:Y:S02]  /*13f0*/  SHF.R.U64 R30, R22, 0x10, R23.reuse ;  /* 0x00000010161e7819 */ /* 0x108fe40000001217 */
[----:B------:R-:W-:Y:S02]  /*1400*/  SHF.R.U32.HI R31, RZ, 0x10, R23 ;  /* 0x00000010ff1f7819 */ /* 0x000fe40000011617 */
[--C-:B----4-:R-:W-:Y:S02]  /*1410*/  SHF.R.U64 R32, R24, 0x10, R25.reuse ;  /* 0x0000001018207819 */ /* 0x110fe40000001219 */
[----:B------:R-:W-:-:S02]  /*1420*/  SHF.R.U32.HI R33, RZ, 0x10, R25 ;  /* 0x00000010ff217819 */ /* 0x000fc40000011619 */
[--C-:B------:R-:W-:Y:S02]  /*1430*/  SHF.R.U64 R34, R26, 0x10, R27.reuse ;  /* 0x000000101a227819 */ /* 0x100fe4000000121b */
[----:B------:R-:W-:Y:S01]  /*1440*/  SHF.R.U32.HI R35, RZ, 0x10, R27 ;  /* 0x00000010ff237819 */ /* 0x000fe2000001161b */
[----:B------:R-:W-:Y:S06]  /*1450*/  BRA `(.L_x_57) ;  /* 0x0000000400247947 */ /* 0x000fec0003800000 */
.L_x_56:
[C---:B------:R-:W-:Y:S01]  /*1460*/  VIADD R7, R2.reuse, 0x1 ;  /* 0x0000000102077836 */ /* 0x040fe20000000000 */
[C---:B------:R-:W-:Y:S01]  /*1470*/  ISETP.GE.AND P0, PT, R2.reuse, R4, PT ;  /* 0x000000040200720c */ /* 0x040fe20003f06270 */
[----:B------:R-:W-:-:S03]  /*1480*/  VIADD R23, R2, 0x2 ;  /* 0x0000000202177836 */ /* 0x000fc60000000000 */
[-C--:B------:R-:W-:Y:S01]  /*1490*/  ISETP.GE.AND P2, PT, R7, R4.reuse, PT ;  /* 0x000000040700720c */ /* 0x080fe20003f46270 */
[----:B------:R-:W-:Y:S01]  /*14a0*/  VIADD R7, R2, 0x3 ;  /* 0x0000000302077836 */ /* 0x000fe20000000000 */
[----:B------:R-:W-:-:S04]  /*14b0*/  ISETP.GE.AND P3, PT, R23, R4, PT ;  /* 0x000000041700720c */ /* 0x000fc80003f66270 */
[----:B------:R-:W-:-:S03]  /*14c0*/  ISETP.GE.AND P4, PT, R7, R4, PT ;  /* 0x000000040700720c */ /* 0x000fc60003f86270 */
[C---:B------:R-:W-:Y:S02]  /*14d0*/  @!P0 R2UR UR4, R16.reuse ;  /* 0x00000000100482ca */ /* 0x040fe400000e0000 */
[C---:B------:R-:W-:Y:S02]  /*14e0*/  @!P0 R2UR UR5, R17.reuse ;  /* 0x00000000110582ca */ /* 0x040fe400000e0000 */
[----:B------:R-:W-:Y:S01]  /*14f0*/  @!P2 R2UR UR8, R16 ;  /* 0x000000001008a2ca */ /* 0x000fe200000e0000 */
[C---:B------:R-:W-:Y:S01]  /*1500*/  @!P2 IMAD.WIDE R30, R2.reuse, 0x2, R18 ;  /* 0x00000002021ea825 */ /* 0x040fe200078e0212 */
[----:B------:R-:W-:Y:S02]  /*1510*/  @!P2 R2UR UR9, R17 ;  /* 0x000000001109a2ca */ /* 0x000fe400000e0000 */
[----:B------:R-:W-:Y:S01]  /*1520*/  @P2 PRMT R34, RZ, 0x7610, R34 ;  /* 0x00007610ff222816 */ /* 0x000fe20000000022 */
[----:B------:R-:W-:Y:S01]  /*1530*/  @!P3 IMAD.WIDE R36, R2, 0x2, R18 ;  /* 0x000000020224b825 */ /* 0x000fe200078e0212 */
[----:B------:R-:W-:-:S02]  /*1540*/  @!P3 R2UR UR10, R16 ;  /* 0x00000000100ab2ca */ /* 0x000fc400000e0000 */
[C---:B------:R-:W-:Y:S02]  /*1550*/  @!P3 R2UR UR11, R17.reuse ;  /* 0x00000000110bb2ca */ /* 0x040fe400000e0000 */
[C---:B------:R-:W-:Y:S02]  /*1560*/  @!P4 R2UR UR14, R16.reuse ;  /* 0x00000000100ec2ca */ /* 0x040fe400000e0000 */
[C---:B------:R-:W-:Y:S02]  /*1570*/  @!P2 R2UR UR6, R16.reuse ;  /* 0x000000001006a2ca */ /* 0x040fe400000e0000 */
[C---:B------:R-:W-:Y:S01]  /*1580*/  @!P2 R2UR UR7, R17.reuse ;  /* 0x000000001107a2ca */ /* 0x040fe200000e0000 */
[----:B------:R-:W5:Y:S01]  /*1590*/  @!P2 LDG.E.U16 R34, desc[UR8][R30.64+0x2] ;  /* 0x000002081e22a981 */ /* 0x000f62000c1e1500 */
[C---:B------:R-:W-:Y:S02]  /*15a0*/  @!P4 R2UR UR15, R17.reuse ;  /* 0x00000000110fc2ca */ /* 0x040fe400000e0000 */
[----:B------:R-:W-:Y:S01]  /*15b0*/  @!P4 R2UR UR8, R16 ;  /* 0x000000001008c2ca */ /* 0x000fe200000e0000 */
[----:B------:R-:W-:Y:S01]  /*15c0*/  @!P4 IMAD.WIDE R22, R2, 0x2, R18 ;  /* 0x000000020216c825 */ /* 0x000fe200078e0212 */
[----:B------:R-:W-:Y:S01]  /*15d0*/  @!P4 R2UR UR9, R17 ;  /* 0x000000001109c2ca */ /* 0x000fe200000e0000 */
[----:B------:R-:W5:Y:S01]  /*15e0*/  @!P0 LDG.E.U16 R7, desc[UR4][R24.64] ;  /* 0x0000000418078981 */ /* 0x000f62000c1e1500 */
[----:B------:R-:W-:-:S02]  /*15f0*/  @!P3 R2UR UR12, R16 ;  /* 0x00000000100cb2ca */ /* 0x000fc400000e0000 */
[----:B------:R-:W-:Y:S02]  /*1600*/  @!P3 R2UR UR13, R17 ;  /* 0x00000000110db2ca */ /* 0x000fe400000e0000 */
[----:B------:R-:W-:Y:S02]  /*1610*/  @P3 PRMT R29, RZ, 0x7610, R29 ;  /* 0x00007610ff1d3816 */ /* 0x000fe4000000001d */
[----:B------:R-:W-:Y:S02]  /*1620*/  @P4 PRMT R28, RZ, 0x7610, R28 ;  /* 0x00007610ff1c4816 */ /* 0x000fe4000000001c */
[----:B------:R-:W-:Y:S02]  /*1630*/  @P4 PRMT R35, RZ, 0x7610, R35 ;  /* 0x00007610ff234816 */ /* 0x000fe40000000023 */
[----:B------:R-:W-:Y:S01]  /*1640*/  @P2 PRMT R0, RZ, 0x7610, R0 ;  /* 0x00007610ff002816 */ /* 0x000fe20000000000 */
[----:B------:R-:W5:Y:S01]  /*1650*/  @!P3 LDG.E.U16 R29, desc[UR10][R24.64+0x4] ;  /* 0x0000040a181db981 */ /* 0x000f62000c1e1500 */
[----:B------:R-:W-:-:S02]  /*1660*/  @P3 PRMT R27, RZ, 0x7610, R27 ;  /* 0x00007610ff1b3816 */ /* 0x000fc4000000001b */
[C---:B------:R-:W-:Y:S01]  /*1670*/  @!P2 R2UR UR10, R16.reuse ;  /* 0x00000000100aa2ca */ /* 0x040fe200000e0000 */
[----:B------:R-:W5:Y:S01]  /*1680*/  @!P4 LDG.E.U16 R28, desc[UR14][R24.64+0x6] ;  /* 0x0000060e181cc981 */ /* 0x000f62000c1e1500 */
[C---:B------:R-:W-:Y:S02]  /*1690*/  @!P2 R2UR UR11, R17.reuse ;  /* 0x00000000110ba2ca */ /* 0x040fe400000e0000 */
[C---:B------:R-:W-:Y:S01]  /*16a0*/  @!P3 R2UR UR14, R16.reuse ;  /* 0x00000000100eb2ca */ /* 0x040fe200000e0000 */
[----:B------:R-:W5:Y:S01]  /*16b0*/  @!P4 LDG.E.U16 R35, desc[UR8][R22.64+0x6] ;  /* 0x000006081623c981 */ /* 0x000f62000c1e1500 */
[C---:B------:R-:W-:Y:S02]  /*16c0*/  @!P3 R2UR UR15, R17.reuse ;  /* 0x00000000110fb2ca */ /* 0x040fe400000e0000 */
[----:B------:R-:W-:Y:S01]  /*16d0*/  @!P4 R2UR UR18, R16 ;  /* 0x000000001012c2ca */ /* 0x000fe200000e0000 */
[----:B------:R0:W5:Y:S01]  /*16e0*/  @!P2 LDG.E.U16 R0, desc[UR6][R24.64+0x2] ;  /* 0x000002061800a981 */ /* 0x000162000c1e1500 */
[----:B------:R-:W-:-:S02]  /*16f0*/  @!P4 R2UR UR19, R17 ;  /* 0x000000001113c2ca */ /* 0x000fc400000e0000 */
[C---:B------:R-:W-:Y:S01]  /*1700*/  @!P0 R2UR UR8, R16.reuse ;  /* 0x00000000100882ca */ /* 0x040fe200000e0000 */
[----:B------:R-:W5:Y:S01]  /*1710*/  @!P3 LDG.E.U16 R27, desc[UR12][R36.64+0x4] ;  /* 0x0000040c241bb981 */ /* 0x000f62000c1e1500 */
[C---:B------:R-:W-:Y:S02]  /*1720*/  @!P0 R2UR UR9, R17.reuse ;  /* 0x00000000110982ca */ /* 0x040fe400000e0000 */
[----:B------:R-:W-:Y:S01]  /*1730*/  @!P0 R2UR UR6, R16 ;  /* 0x00000000100682ca */ /* 0x000fe200000e0000 */
[----:B------:R-:W5:Y:S01]  /*1740*/  @!P0 LDG.E.U16 R22, desc[UR4][R32.64] ;  /* 0x0000000420168981 */ /* 0x000f62000c1e1500 */
[C---:B------:R-:W-:Y:S01]  /*1750*/  @!P0 R2UR UR7, R17.reuse ;  /* 0x00000000110782ca */ /* 0x040fe200000e0000 */
[----:B0-----:R-:W-:Y:S01]  /*1760*/  @!P0 IMAD.WIDE R24, R2, 0x2, R18 ;  /* 0x0000000202188825 */ /* 0x001fe200078e0212 */
[----:B------:R-:W-:Y:S02]  /*1770*/  @!P2 R2UR UR12, R16 ;  /* 0x00000000100ca2ca */ /* 0x000fe400000e0000 */
[----:B------:R-:W-:-:S02]  /*1780*/  @!P2 R2UR UR13, R17 ;  /* 0x00000000110da2ca */ /* 0x000fc400000e0000 */
[----:B------:R-:W-:Y:S02]  /*1790*/  @P2 PRMT R30, RZ, 0x7610, R30 ;  /* 0x00007610ff1e2816 */ /* 0x000fe4000000001e */
[----:B------:R-:W-:Y:S01]  /*17a0*/  @P3 PRMT R23, RZ, 0x7610, R23 ;  /* 0x00007610ff173816 */ /* 0x000fe20000000017 */
[----:B------:R0:W5:Y:S01]  /*17b0*/  @!P0 LDG.E.U16 R26, desc[UR8][R24.64] ;  /* 0x00000008181a8981 */ /* 0x000162000c1e1500 */
[C---:B------:R-:W-:Y:S02]  /*17c0*/  @!P3 R2UR UR16, R16.reuse ;  /* 0x000000001010b2ca */ /* 0x040fe400000e0000 */
[C---:B------:R-:W-:Y:S01]  /*17d0*/  @!P3 R2UR UR17, R17.reuse ;  /* 0x000000001111b2ca */ /* 0x040fe200000e0000 */
[----:B------:R-:W5:Y:S01]  /*17e0*/  @!P2 LDG.E.U16 R30, desc[UR10][R32.64+0x2] ;  /* 0x0000020a201ea981 */ /* 0x000f62000c1e1500 */
[----:B------:R-:W-:Y:S02]  /*17f0*/  @!P4 R2UR UR20, R16 ;  /* 0x000000001014c2ca */ /* 0x000fe400000e0000 */
[----:B------:R-:W-:Y:S01]  /*1800*/  @!P4 R2UR UR21, R17 ;  /* 0x000000001115c2ca */ /* 0x000fe200000e0000 */
[----:B------:R-:W5:Y:S01]  /*1810*/  @!P3 LDG.E.U16 R23, desc[UR14][R32.64+0x4] ;  /* 0x0000040e2017b981 */ /* 0x000f62000c1e1500 */
[----:B------:R-:W-:-:S02]  /*1820*/  @P4 PRMT R31, RZ, 0x7610, R31 ;  /* 0x00007610ff1f4816 */ /* 0x000fc4000000001f */
[----:B0-----:R-:W-:Y:S01]  /*1830*/  @P3 PRMT R25, RZ, 0x7610, R25 ;  /* 0x00007610ff193816 */ /* 0x001fe20000000019 */
[----:B------:R-:W5:Y:S04]  /*1840*/  @!P0 LDG.E.U16 R24, desc[UR6][R8.64] ;  /* 0x0000000608188981 */ /* 0x000f68000c1e1500 */
[----:B------:R0:W5:Y:S04]  /*1850*/  @!P4 LDG.E.U16 R31, desc[UR18][R32.64+0x6] ;  /* 0x00000612201fc981 */ /* 0x000168000c1e1500 */
[----:B------:R1:W5:Y:S01]  /*1860*/  @!P3 LDG.E.U16 R25, desc[UR16][R8.64+0x4] ;  /* 0x000004100819b981 */ /* 0x000362000c1e1500 */
[----:B0-----:R-:W-:-:S02]  /*1870*/  @P2 PRMT R32, RZ, 0x7610, R32 ;  /* 0x00007610ff202816 */ /* 0x001fc40000000020 */
[----:B------:R-:W-:-:S04]  /*1880*/  @P4 PRMT R33, RZ, 0x7610, R33 ;  /* 0x00007610ff214816 */ /* 0x000fc80000000021 */
[----:B------:R1:W5:Y:S04]  /*1890*/  @!P2 LDG.E.U16 R32, desc[UR12][R8.64+0x2] ;  /* 0x0000020c0820a981 */ /* 0x000368000c1e1500 */
[----:B------:R1:W5:Y:S01]  /*18a0*/  @!P4 LDG.E.U16 R33, desc[UR20][R8.64+0x6] ;  /* 0x000006140821c981 */ /* 0x000362000c1e1500 */
[----:B------:R-:W-:Y:S02]  /*18b0*/  @P0 PRMT R7, RZ, 0x7610, R7 ;  /* 0x00007610ff070816 */ /* 0x000fe40000000007 */
[----:B------:R-:W-:Y:S02]  /*18c0*/  @P0 PRMT R22, RZ, 0x7610, R22 ;  /* 0x00007610ff160816 */ /* 0x000fe40000000016 */
[----:B------:R-:W-:Y:S02]  /*18d0*/  @P0 PRMT R26, RZ, 0x7610, R26 ;  /* 0x00007610ff1a0816 */ /* 0x000fe4000000001a */
[----:B-1----:R-:W-:-:S07]  /*18e0*/  @P0 PRMT R24, RZ, 0x7610, R24 ;  /* 0x00007610ff180816 */ /* 0x002fce0000000018 */
.L_x_57:
[----:B------:R-:W0:Y:S01]  /*18f0*/  LDCU.64 UR4, c[0x0][0xf88] ;  /* 0x0001f100ff0477ac */ /* 0x000e220008000a00 */
[----:B-----5:R-:W-:Y:S01]  /*1900*/  IMAD.U32 R26, R26, 0x10000, RZ ;  /* 0x000100001a1a7824 */ /* 0x020fe200078e00ff */
[----:B------:R-:W-:Y:S01]  /*1910*/  R2UR UR6, R16 ;  /* 0x00000000100672ca */ /* 0x000fe200000e0000 */
[----:B------:R-:W-:Y:S01]  /*1920*/  IMAD.U32 R22, R22, 0x10000, RZ ;  /* 0x0001000016167824 */ /* 0x000fe200078e00ff */
[----:B------:R-:W-:Y:S01]  /*1930*/  R2UR UR7, R17 ;  /* 0x00000000110772ca */ /* 0x000fe200000e0000 */
[C---:B------:R-:W-:Y:S01]  /*1940*/  FMUL.FTZ R26, R3.reuse, R26 ;  /* 0x0000001a031a7220 */ /* 0x040fe20000410000 */
[----:B------:R-:W-:Y:S02]  /*1950*/  IMAD.U32 R34, R34, 0x10000, RZ ;  /* 0x0001000022227824 */ /* 0x000fe400078e00ff */
[----:B------:R-:W-:Y:S02]  /*1960*/  IMAD.U32 R24, R24, 0x10000, RZ ;  /* 0x0001000018187824 */ /* 0x000fe400078e00ff */
[----:B------:R-:W-:Y:S01]  /*1970*/  FMUL.FTZ R34, R3, R34 ;  /* 0x0000002203227220 */ /* 0x000fe20000410000 */
[----:B------:R-:W-:-:S02]  /*1980*/  IMAD.U32 R32, R32, 0x10000, RZ ;  /* 0x0001000020207824 */ /* 0x000fc400078e00ff */
[----:B------:R-:W-:Y:S02]  /*1990*/  IMAD.U32 R23, R23, 0x10000, RZ ;  /* 0x0001000017177824 */ /* 0x000fe400078e00ff */
[----:B------:R-:W-:Y:S02]  /*19a0*/  IMAD.U32 R36, R35, 0x10000, RZ ;  /* 0x0001000023247824 */ /* 0x000fe400078e00ff */
[----:B------:R-:W-:Y:S02]  /*19b0*/  IMAD.U32 R30, R30, 0x10000, RZ ;  /* 0x000100001e1e7824 */ /* 0x000fe400078e00ff */
[C---:B0-----:R-:W-:Y:S01]  /*19c0*/  FFMA.FTZ R37, R26.reuse, -UR4, R26 ;  /* 0x800000041a257c23 */ /* 0x041fe2000801001a */
[----:B------:R-:W-:Y:S01]  /*19d0*/  FMUL.FTZ R26, R26, R26 ;  /* 0x0000001a1a1a7220 */ /* 0x000fe20000410000 */
[----:B------:R-:W-:Y:S02]  /*19e0*/  IMAD.U32 R25, R25, 0x10000, RZ ;  /* 0x0001000019197824 */ /* 0x000fe400078e00ff */
[----:B------:R-:W-:Y:S01]  /*19f0*/  FFMA.FTZ R22, R22, UR4, R37 ;  /* 0x0000000416167c23 */ /* 0x000fe20008010025 */
[----:B------:R-:W-:Y:S01]  /*1a00*/  FFMA.FTZ R37, R26, -UR5, R26 ;  /* 0x800000051a257c23 */ /* 0x000fe2000801001a */
[----:B------:R-:W-:-:S02]  /*1a10*/  IMAD.U32 R31, R31, 0x10000, RZ ;  /* 0x000100001f1f7824 */ /* 0x000fc400078e00ff */
[----:B------:R-:W-:Y:S02]  /*1a20*/  IMAD.U32 R33, R33, 0x10000, RZ ;  /* 0x0001000021217824 */ /* 0x000fe400078e00ff */
[----:B------:R-:W-:Y:S01]  /*1a30*/  FFMA.FTZ R26, R24, UR5, R37 ;  /* 0x00000005181a7c23 */ /* 0x000fe20008010025 */
[C---:B------:R-:W-:Y:S01]  /*1a40*/  FFMA.FTZ R37, R34.reuse, -UR4, R34 ;  /* 0x8000000422257c23 */ /* 0x040fe20008010022 */
[----:B------:R-:W-:Y:S01]  /*1a50*/  FMUL.FTZ R34, R34, R34 ;  /* 0x0000002222227220 */ /* 0x000fe20000410000 */
[----:B------:R-:W-:Y:S02]  /*1a60*/  IMAD.U32 R24, R27, 0x10000, RZ ;  /* 0x000100001b187824 */ /* 0x000fe400078e00ff */
[----:B------:R-:W-:Y:S01]  /*1a70*/  FFMA.FTZ R30, R30, UR4, R37 ;  /* 0x000000041e1e7c23 */ /* 0x000fe20008010025 */
[----:B------:R-:W-:Y:S01]  /*1a80*/  FFMA.FTZ R27, R34, -UR5, R34 ;  /* 0x80000005221b7c23 */ /* 0x000fe20008010022 */
[----:B------:R-:W-:-:S03]  /*1a90*/  FMUL.FTZ R24, R3, R24 ;  /* 0x0000001803187220 */ /* 0x000fc60000410000 */
[----:B------:R-:W-:Y:S01]  /*1aa0*/  FFMA.FTZ R27, R32, UR5, R27 ;  /* 0x00000005201b7c23 */ /* 0x000fe2000801001b */
[C---:B------:R-:W-:Y:S01]  /*1ab0*/  FFMA.FTZ R32, R24.reuse, -UR4, R24 ;  /* 0x8000000418207c23 */ /* 0x040fe20008010018 */
[----:B------:R-:W-:-:S03]  /*1ac0*/  FMUL.FTZ R24, R24, R24 ;  /* 0x0000001818187220 */ /* 0x000fc60000410000 */
[----:B------:R-:W-:Y:S01]  /*1ad0*/  FFMA.FTZ R32, R23, UR4, R32 ;  /* 0x0000000417207c23 */ /* 0x000fe20008010020 */
[----:B------:R-:W-:Y:S01]  /*1ae0*/  FFMA.FTZ R34, R24, -UR5, R24 ;  /* 0x8000000518227c23 */ /* 0x000fe20008010018 */
[----:B------:R-:W0:Y:S01]  /*1af0*/  MUFU.RCP R23, R5 ;  /* 0x0000000500177308 */ /* 0x000e220000001000 */
[----:B------:R-:W-:Y:S02]  /*1b00*/  FMUL.FTZ R24, R3, R36 ;  /* 0x0000002403187220 */ /* 0x000fe40000410000 */
[----:B------:R-:W-:Y:S02]  /*1b10*/  FFMA.FTZ R34, R25, UR5, R34 ;  /* 0x0000000519227c23 */ /* 0x000fe40008010022 */
[C---:B------:R-:W-:Y:S01]  /*1b20*/  FFMA.FTZ R36, R24.reuse, -UR4, R24 ;  /* 0x8000000418247c23 */ /* 0x040fe20008010018 */
[----:B------:R-:W-:-:S03]  /*1b30*/  FMUL.FTZ R24, R24, R24 ;  /* 0x0000001818187220 */ /* 0x000fc60000410000 */
[----:B------:R-:W-:Y:S01]  /*1b40*/  FFMA.FTZ R31, R31, UR4, R36 ;  /* 0x000000041f1f7c23 */ /* 0x000fe20008010024 */
[----:B------:R-:W1:Y:S01]  /*1b50*/  LDCU UR4, c[0x0][0xf9c] ;  /* 0x0001f380ff0477ac */ /* 0x000e620008000800 */
[----:B------:R-:W-:-:S04]  /*1b60*/  FFMA.FTZ R24, R24, -UR5, R24 ;  /* 0x8000000518187c23 */ /* 0x000fc80008010018 */
[----:B------:R-:W-:Y:S01]  /*1b70*/  FFMA.FTZ R35, R33, UR5, R24 ;  /* 0x0000000521237c23 */ /* 0x000fe20008010018 */
[----:B------:R-:W2:Y:S01]  /*1b80*/  LDCU UR5, c[0x0][0xfac] ;  /* 0x0001f580ff0577ac */ /* 0x000ea20008000800 */
[----:B------:R-:W3:Y:S01]  /*1b90*/  MUFU.RCP R33, R6 ;  /* 0x0000000600217308 */ /* 0x000ee20000001000 */
[----:B0-----:R-:W-:-:S07]  /*1ba0*/  FMUL.FTZ R37, R26, R23 ;  /* 0x000000171a257220 */ /* 0x001fce0000410000 */
[----:B------:R-:W1:Y:S01]  /*1bb0*/  MUFU.SQRT R25, R37 ;  /* 0x0000002500197308 */ /* 0x000e620000002000 */
[----:B---3--:R-:W-:Y:S01]  /*1bc0*/  FMUL.FTZ R36, R22, R33 ;  /* 0x0000002116247220 */ /* 0x008fe20000410000 */
[----:B-1----:R-:W-:-:S06]  /*1bd0*/  FADD.FTZ R38, R25, UR4 ;  /* 0x0000000419267e21 */ /* 0x002fcc0008010000 */
[----:B------:R-:W0:Y:S02]  /*1be0*/  MUFU.RCP R25, R38 ;  /* 0x0000002600197308 */ /* 0x000e240000001000 */
[----:B0-----:R-:W-:Y:S02]  /*1bf0*/  FMUL.FTZ R36, R36, R25 ;  /* 0x0000001924247220 */ /* 0x001fe40000410000 */
[----:B------:R-:W0:Y:S02]  /*1c00*/  LDC.64 R24, c[0x0][0xfa0] ;  /* 0x0003e800ff187b82 */ /* 0x000e240000000a00 */
[----:B0-----:R0:W3:Y:S01]  /*1c10*/  LDG.E R24, desc[UR6][R24.64] ;  /* 0x0000000618187981 */ /* 0x0010e2000c1e1900 */
[----:B------:R-:W-:Y:S01]  /*1c20*/  IMAD.U32 R7, R7, 0x10000, RZ ;  /* 0x0001000007077824 */ /* 0x000fe200078e00ff */
[----:B------:R-:W-:Y:S01]  /*1c30*/  F2F.BF16.F32 R22, R22 ;  /* 0x0000001600167304 */ /* 0x000fe20000202000 */
[----:B------:R-:W-:Y:S02]  /*1c40*/  IMAD.U32 R0, R0, 0x10000, RZ ;  /* 0x0001000000007824 */ /* 0x000fe400078e00ff */
[----:B--2---:R-:W-:Y:S01]  /*1c50*/  FFMA.FTZ R37, R7, UR5, R36 ;  /* 0x0000000507257c23 */ /* 0x004fe20008010024 */
[----:B------:R-:W-:-:S02]  /*1c60*/  IMAD.U32 R29, R29, 0x10000, RZ ;  /* 0x000100001d1d7824 */ /* 0x000fc400078e00ff */
[----:B------:R-:W-:Y:S02]  /*1c70*/  IMAD.U32 R28, R28, 0x10000, RZ ;  /* 0x000100001c1c7824 */ /* 0x000fe400078e00ff */
[----:B0-----:R-:W-:Y:S02]  /*1c80*/  FMUL.FTZ R25, R30, R33 ;  /* 0x000000211e197220 */ /* 0x001fe40000410000 */
[----:B------:R-:W-:Y:S01]  /*1c90*/  F2F.BF16.F32 R30, R30 ;  /* 0x0000001e001e7304 */ /* 0x000fe20000202000 */
[----:B---3--:R-:W-:-:S07]  /*1ca0*/  FMUL.FTZ R37, R24, R37 ;  /* 0x0000002518257220 */ /* 0x008fce0000410000 */
[----:B------:R-:W0:Y:S02]  /*1cb0*/  F2F.BF16.F32 R37, R37 ;  /* 0x0000002500257304 */ /* 0x000e240000202000 */
[----:B0-----:R-:W-:-:S04]  /*1cc0*/  IMAD.U32 R36, R37, 0x10000, RZ ;  /* 0x0001000025247824 */ /* 0x001fc800078e00ff */
[----:B------:R-:W-:Y:S01]  /*1cd0*/  FADD.FTZ R7, R7, -R36 ;  /* 0x8000002407077221 */ /* 0x000fe20000010000 */
[----:B------:R-:W-:-:S05]  /*1ce0*/  FMUL.FTZ R36, R27, R23 ;  /* 0x000000171b247220 */ /* 0x000fca0000410000 */
[----:B------:R-:W-:Y:S08]  /*1cf0*/  F2F.BF16.F32 R7, R7 ;  /* 0x0000000700077304 */ /* 0x000ff00000202000 */
[----:B------:R-:W0:Y:S02]  /*1d00*/  MUFU.SQRT R36, R36 ;  /* 0x0000002400247308 */ /* 0x000e240000002000 */
[----:B0-----:R-:W-:Y:S01]  /*1d10*/  FADD.FTZ R38, R36, UR4 ;  /* 0x0000000424267e21 */ /* 0x001fe20008010000 */
[-C--:B------:R-:W-:Y:S01]  /*1d20*/  FMUL.FTZ R36, R32, R33.reuse ;  /* 0x0000002120247220 */ /* 0x080fe20000410000 */
[----:B------:R-:W-:-:S04]  /*1d30*/  FMUL.FTZ R33, R31, R33 ;  /* 0x000000211f217220 */ /* 0x000fc80000410000 */
[----:B------:R-:W-:Y:S08]  /*1d40*/  F2F.BF16.F32 R32, R32 ;  /* 0x0000002000207304 */ /* 0x000ff00000202000 */
[----:B------:R-:W0:Y:S08]  /*1d50*/  MUFU.RCP R38, R38 ;  /* 0x0000002600267308 */ /* 0x000e300000001000 */
[----:B------:R-:W-:Y:S01]  /*1d60*/  F2F.BF16.F32 R31, R31 ;  /* 0x0000001f001f7304 */ /* 0x000fe20000202000 */
[----:B0-----:R-:W-:-:S04]  /*1d70*/  FMUL.FTZ R25, R25, R38 ;  /* 0x0000002619197220 */ /* 0x001fc80000410000 */
[----:B------:R-:W-:-:S04]  /*1d80*/  FFMA.FTZ R25, R0, UR5, R25 ;  /* 0x0000000500197c23 */ /* 0x000fc80008010019 */
[----:B------:R-:W-:-:S06]  /*1d90*/  FMUL.FTZ R25, R24, R25 ;  /* 0x0000001918197220 */ /* 0x000fcc0000410000 */
[----:B------:R-:W0:Y:S02]  /*1da0*/  F2F.BF16.F32 R25, R25 ;  /* 0x0000001900197304 */ /* 0x000e240000202000 */
[----:B0-----:R-:W-:-:S04]  /*1db0*/  IMAD.U32 R37, R25, 0x10000, RZ ;  /* 0x0001000019257824 */ /* 0x001fc800078e00ff */
[----:B------:R-:W-:Y:S01]  /*1dc0*/  FADD.FTZ R0, R0, -R37 ;  /* 0x8000002500007221 */ /* 0x000fe20000010000 */
[-C--:B------:R-:W-:Y:S01]  /*1dd0*/  FMUL.FTZ R37, R34, R23.reuse ;  /* 0x0000001722257220 */ /* 0x080fe20000410000 */
[----:B------:R-:W-:Y:S01]  /*1de0*/  FMUL.FTZ R23, R35, R23 ;  /* 0x0000001723177220 */ /* 0x000fe20000410000 */
[----:B------:R-:W-:Y:S08]  /*1df0*/  F2F.BF16.F32 R34, R34 ;  /* 0x0000002200227304 */ /* 0x000ff00000202000 */
[----:B------:R-:W0:Y:S08]  /*1e00*/  MUFU.SQRT R37, R37 ;  /* 0x0000002500257308 */ /* 0x000e300000002000 */
[----:B------:R-:W-:Y:S08]  /*1e10*/  MUFU.SQRT R23, R23 ;  /* 0x0000001700177308 */ /* 0x000ff00000002000 */
[----:B------:R-:W-:Y:S01]  /*1e20*/  F2F.BF16.F32 R35, R35 ;  /* 0x0000002300237304 */ /* 0x000fe20000202000 */
[----:B0-----:R-:W-:-:S07]  /*1e30*/  FADD.FTZ R38, R37, UR4 ;  /* 0x0000000425267e21 */ /* 0x001fce0008010000 */
[----:B------:R-:W0:Y:S02]  /*1e40*/  MUFU.RCP R39, R38 ;  /* 0x0000002600277308 */ /* 0x000e240000001000 */
[----:B0-----:R-:W-:-:S04]  /*1e50*/  FMUL.FTZ R36, R36, R39 ;  /* 0x0000002724247220 */ /* 0x001fc80000410000 */
[----:B------:R-:W-:-:S04]  /*1e60*/  FFMA.FTZ R39, R29, UR5, R36 ;  /* 0x000000051d277c23 */ /* 0x000fc80008010024 */
[----:B------:R-:W-:-:S06]  /*1e70*/  FMUL.FTZ R39, R24, R39 ;  /* 0x0000002718277220 */ /* 0x000fcc0000410000 */
[----:B------:R-:W0:Y:S02]  /*1e80*/  F2F.BF16.F32 R39, R39 ;  /* 0x0000002700277304 */ /* 0x000e240000202000 */
[----:B0-----:R-:W-:-:S04]  /*1e90*/  IMAD.U32 R36, R39, 0x10000, RZ ;  /* 0x0001000027247824 */ /* 0x001fc800078e00ff */
[----:B------:R-:W-:Y:S01]  /*1ea0*/  FADD.FTZ R25, R29, -R36 ;  /* 0x800000241d197221 */ /* 0x000fe20000010000 */
[----:B------:R-:W-:Y:S02]  /*1eb0*/  FADD.FTZ R29, R23, UR4 ;  /* 0x00000004171d7e21 */ /* 0x000fe40008010000 */
[----:B------:R-:W-:Y:S08]  /*1ec0*/  F2F.BF16.F32 R23, R26 ;  /* 0x0000001a00177304 */ /* 0x000ff00000202000 */
[----:B------:R-:W0:Y:S08]  /*1ed0*/  MUFU.RCP R36, R29 ;  /* 0x0000001d00247308 */ /* 0x000e300000001000 */
[----:B------:R1:W-:Y:S02]  /*1ee0*/  F2F.BF16.F32 R29, R27 ;  /* 0x0000001b001d7304 */ /* 0x0003e40000202000 */
[----:B-1----:R-:W-:-:S04]  /*1ef0*/  IMAD.WIDE R26, R2, 0x2, R12 ;  /* 0x00000002021a7825 */ /* 0x002fc800078e020c */
[----:B0-----:R-:W-:Y:S02]  /*1f00*/  FMUL.FTZ R33, R33, R36 ;  /* 0x0000002421217220 */ /* 0x001fe40000410000 */
[----:B------:R-:W-:Y:S02]  /*1f10*/  F2F.BF16.F32 R36, R0 ;  /* 0x0000000000247304 */ /* 0x000fe40000202000 */
[----:B------:R-:W-:-:S04]  /*1f20*/  FFMA.FTZ R33, R28, UR5, R33 ;  /* 0x000000051c217c23 */ /* 0x000fc80008010021 */
[----:B------:R-:W-:Y:S02]  /*1f30*/  FMUL.FTZ R24, R24, R33 ;  /* 0x0000002118187220 */ /* 0x000fe40000410000 */
[----:B------:R-:W-:Y:S08]  /*1f40*/  F2F.BF16.F32 R0, R25 ;  /* 0x0000001900007304 */ /* 0x000ff00000202000 */
[----:B------:R-:W0:Y:S02]  /*1f50*/  F2F.BF16.F32 R24, R24 ;  /* 0x0000001800187304 */ /* 0x000e240000202000 */
[----:B0-----:R-:W-:-:S02]  /*1f60*/  IMAD.U32 R33, R24, 0x10000, RZ ;  /* 0x0001000018217824 */ /* 0x001fc400078e00ff */
[----:B------:R-:W-:-:S04]  /*1f70*/  IMAD.WIDE R24, R2, 0x2, R10 ;  /* 0x0000000202187825 */ /* 0x000fc800078e020a */
[----:B------:R-:W-:-:S06]  /*1f80*/  FADD.FTZ R28, R28, -R33 ;  /* 0x800000211c1c7221 */ /* 0x000fcc0000010000 */
[----:B------:R-:W0:Y:S01]  /*1f90*/  F2F.BF16.F32 R28, R28 ;  /* 0x0000001c001c7304 */ /* 0x000e220000202000 */
[----:B------:R-:W-:Y:S05]  /*1fa0*/  @!P1 BRA `(.L_x_58) ;  /* 0x0000000000689947 */ /* 0x000fea0003800000 */
[----:B0-----:R-:W-:Y:S01]  /*1fb0*/  IMAD.U32 R33, R28, 0x10000, RZ ;  /* 0x000100001c217824 */ /* 0x001fe200078e00ff */
[----:B------:R-:W-:Y:S01]  /*1fc0*/  R2UR UR4, R16 ;  /* 0x00000000100472ca */ /* 0x000fe200000e0000 */
[----:B------:R-:W-:Y:S01]  /*1fd0*/  IMAD.WIDE.U32 R36, R36, 0x10000, RZ ;  /* 0x0001000024247825 */ /* 0x000fe200078e00ff */
[----:B------:R-:W-:Y:S02]  /*1fe0*/  R2UR UR5, R17 ;  /* 0x00000000110572ca */ /* 0x000fe400000e0000 */
[----:B------:R-:W-:Y:S01]  /*1ff0*/  R2UR UR6, R16 ;  /* 0x00000000100672ca */ /* 0x000fe200000e0000 */
[----:B------:R-:W-:Y:S01]  /*2000*/  IMAD.U32 R35, R35, 0x10000, RZ ;  /* 0x0001000023237824 */ /* 0x000fe200078e00ff */
[----:B------:R-:W-:Y:S01]  /*2010*/  LOP3.LUT R37, R37, R33, R0, 0xfe, !PT ;  /* 0x0000002125257212 */ /* 0x000fe200078efe00 */
[----:B------:R-:W-:Y:S01]  /*2020*/  IMAD.U32 R33, R31, 0x10000, RZ ;  /* 0x000100001f217824 */ /* 0x000fe200078e00ff */
[----:B------:R-:W-:Y:S01]  /*2030*/  R2UR UR7, R17 ;  /* 0x00000000110772ca */ /* 0x000fe200000e0000 */
[----:B------:R-:W-:Y:S01]  /*2040*/  IMAD.WIDE.U32 R30, R30, 0x10000, RZ ;  /* 0x000100001e1e7825 */ /* 0x000fe200078e00ff */
[----:B------:R-:W-:-:S02]  /*2050*/  R2UR UR8, R16 ;  /* 0x00000000100872ca */ /* 0x000fc400000e0000 */
[----:B------:R-:W-:Y:S01]  /*2060*/  R2UR UR9, R17 ;  /* 0x00000000110972ca */ /* 0x000fe200000e0000 */
[----:B------:R-:W-:Y:S01]  /*2070*/  IMAD.WIDE.U32 R28, R29, 0x10000, RZ ;  /* 0x000100001d1c7825 */ /* 0x000fe200078e00ff */
[----:B------:R-:W-:Y:S02]  /*2080*/  R2UR UR10, R16 ;  /* 0x00000000100a72ca */ /* 0x000fe400000e0000 */
[----:B------:R-:W-:Y:S02]  /*2090*/  R2UR UR11, R17 ;  /* 0x00000000110b72ca */ /* 0x000fe400000e0000 */
[----:B------:R-:W-:Y:S02]  /*20a0*/  LOP3.LUT R36, R36, R7, RZ, 0xfc, !PT ;  /* 0x0000000724247212 */ /* 0x000fe400078efcff */
[----:B------:R-:W-:Y:S02]  /*20b0*/  LOP3.LUT R33, R31, R33, R32, 0xfe, !PT ;  /* 0x000000211f217212 */ /* 0x000fe400078efe20 */
[----:B------:R-:W-:Y:S01]  /*20c0*/  LOP3.LUT R32, R30, R22, RZ, 0xfc, !PT ;  /* 0x000000161e207212 */ /* 0x000fe200078efcff */
[----:B------:R0:W-:Y:S01]  /*20d0*/  STG.E.64 desc[UR4][R24.64], R36 ;  /* 0x0000002418007986 */ /* 0x0001e2000c101b04 */
[----:B------:R-:W-:-:S02]  /*20e0*/  LOP3.LUT R35, R29, R35, R34, 0xfe, !PT ;  /* 0x000000231d237212 */ /* 0x000fc400078efe22 */
[----:B------:R-:W-:Y:S01]  /*20f0*/  LOP3.LUT R34, R28, R23, RZ, 0xfc, !PT ;  /* 0x000000171c227212 */ /* 0x000fe200078efcff */
[----:B------:R-:W-:Y:S01]  /*2100*/  IMAD.WIDE R22, R2, 0x2, R20 ;  /* 0x0000000202167825 */ /* 0x000fe200078e0214 */
[----:B------:R0:W-:Y:S04]  /*2110*/  STG.E.64 desc[UR6][R26.64], R32 ;  /* 0x000000201a007986 */ /* 0x0001e8000c101b06 */
[----:B------:R0:W-:Y:S04]  /*2120*/  STG.E.64 desc[UR8][R8.64], R34 ;  /* 0x0000002208007986 */ /* 0x0001e8000c101b08 */
[----:B------:R0:W-:Y:S01]  /*2130*/  STG.E.64 desc[UR10][R22.64], R36 ;  /* 0x0000002416007986 */ /* 0x0001e2000c101b0a */
[----:B------:R-:W-:Y:S05]  /*2140*/  BRA `(.L_x_59) ;  /* 0x0000000000d47947 */ /* 0x000fea0003800000 */
.L_x_58:
[C---:B------:R-:W-:Y:S01]  /*2150*/  ISETP.GE.AND P0, PT, R2.reuse, R4, PT ;  /* 0x000000040200720c */ /* 0x040fe20003f06270 */
[----:B------:R-:W-:-:S12]  /*2160*/  VIADD R33, R2, 0x1 ;  /* 0x0000000102217836 */ /* 0x000fd80000000000 */
[C---:B------:R-:W-:Y:S02]  /*2170*/  @!P0 R2UR UR4, R16.reuse ;  /* 0x00000000100482ca */ /* 0x040fe400000e0000 */
[C---:B------:R-:W-:Y:S02]  /*2180*/  @!P0 R2UR UR5, R17.reuse ;  /* 0x00000000110582ca */ /* 0x040fe400000e0000 */
[----:B------:R-:W-:Y:S02]  /*2190*/  @!P0 R2UR UR6, R16 ;  /* 0x00000000100682ca */ /* 0x000fe400000e0000 */
[----:B------:R-:W-:-:S09]  /*21a0*/  @!P0 R2UR UR7, R17 ;  /* 0x00000000110782ca */ /* 0x000fd200000e0000 */
[----:B------:R-:W-:Y:S04]  /*21b0*/  @!P0 STG.E.U16 desc[UR4][R24.64], R7 ;  /* 0x0000000718008986 */ /* 0x000fe8000c101504 */
[----:B------:R-:W-:Y:S04]  /*21c0*/  @!P0 STG.E.U16 desc[UR6][R26.64], R22 ;  /* 0x000000161a008986 */ /* 0x000fe8000c101506 */
[----:B------:R1:W-:Y:S02]  /*21d0*/  @!P0 STG.E.U16 desc[UR4][R8.64], R23 ;  /* 0x0000001708008986 */ /* 0x0003e4000c101504 */
[----:B-1----:R-:W-:-:S05]  /*21e0*/  @!P0 IMAD.WIDE R22, R2, 0x2, R20 ;  /* 0x0000000202168825 */ /* 0x002fca00078e0214 */
[----:B------:R1:W-:Y:S01]  /*21f0*/  @!P0 STG.E.U16 desc[UR6][R22.64], R7 ;  /* 0x0000000716008986 */ /* 0x0003e2000c101506 */
[----:B------:R-:W-:Y:S01]  /*2200*/  ISETP.GE.AND P0, PT, R33, R4, PT ;  /* 0x000000042100720c */ /* 0x000fe20003f06270 */
[----:B------:R-:W-:-:S05]  /*2210*/  VIADD R33, R2, 0x2 ;  /* 0x0000000202217836 */ /* 0x000fca0000000000 */
[----:B------:R-:W-:Y:S01]  /*2220*/  ISETP.GE.AND P2, PT, R33, R4, PT ;  /* 0x000000042100720c */ /* 0x000fe20003f46270 */
[----:B------:R-:W-:-:S05]  /*2230*/  VIADD R33, R2, 0x3 ;  /* 0x0000000302217836 */ /* 0x000fca0000000000 */
[----:B------:R-:W-:Y:S01]  /*2240*/  ISETP.GE.AND P3, PT, R33, R4, PT ;  /* 0x000000042100720c */ /* 0x000fe20003f66270 */
[----:B-1----:R-:W-:Y:S01]  /*2250*/  @!P0 IMAD.WIDE R22, R2, 0x2, R20 ;  /* 0x0000000202168825 */ /* 0x002fe200078e0214 */
[C---:B------:R-:W-:Y:S02]  /*2260*/  @!P0 R2UR UR4, R16.reuse ;  /* 0x00000000100482ca */ /* 0x040fe400000e0000 */
[C---:B------:R-:W-:Y:S02]  /*2270*/  @!P0 R2UR UR5, R17.reuse ;  /* 0x00000000110582ca */ /* 0x040fe400000e0000 */
[C---:B------:R-:W-:Y:S02]  /*2280*/  @!P0 R2UR UR6, R16.reuse ;  /* 0x00000000100682ca */ /* 0x040fe400000e0000 */
[----:B------:R-:W-:Y:S02]  /*2290*/  @!P0 R2UR UR7, R17 ;  /* 0x00000000110782ca */ /* 0x000fe400000e0000 */
[----:B------:R-:W-:-:S02]  /*22a0*/  @!P0 R2UR UR8, R16 ;  /* 0x00000000100882ca */ /* 0x000fc400000e0000 */
[C---:B------:R-:W-:Y:S02]  /*22b0*/  @!P0 R2UR UR9, R17.reuse ;  /* 0x00000000110982ca */ /* 0x040fe400000e0000 */
[C---:B------:R-:W-:Y:S02]  /*22c0*/  @!P2 R2UR UR10, R16.reuse ;  /* 0x00000000100aa2ca */ /* 0x040fe400000e0000 */
[C---:B------:R-:W-:Y:S01]  /*22d0*/  @!P2 R2UR UR11, R17.reuse ;  /* 0x00000000110ba2ca */ /* 0x040fe200000e0000 */
[----:B------:R-:W-:Y:S01]  /*22e0*/  @!P0 STG.E.U16 desc[UR4][R24.64+0x2], R36 ;  /* 0x0000022418008986 */ /* 0x000fe2000c101504 */
[C---:B------:R-:W-:Y:S02]  /*22f0*/  @!P2 R2UR UR12, R16.reuse ;  /* 0x00000000100ca2ca */ /* 0x040fe400000e0000 */
[----:B------:R-:W-:Y:S01]  /*2300*/  @!P2 R2UR UR13, R17 ;  /* 0x00000000110da2ca */ /* 0x000fe200000e0000 */
[----:B------:R-:W-:Y:S01]  /*2310*/  @!P0 STG.E.U16 desc[UR6][R26.64+0x2], R30 ;  /* 0x0000021e1a008986 */ /* 0x000fe2000c101506 */
[----:B------:R-:W-:-:S02]  /*2320*/  @!P2 R2UR UR6, R16 ;  /* 0x000000001006a2ca */ /* 0x000fc400000e0000 */
[C---:B------:R-:W-:Y:S01]  /*2330*/  @!P2 R2UR UR7, R17.reuse ;  /* 0x000000001107a2ca */ /* 0x040fe200000e0000 */
[----:B------:R-:W-:Y:S01]  /*2340*/  @!P0 STG.E.U16 desc[UR8][R8.64+0x2], R29 ;  /* 0x0000021d08008986 */ /* 0x000fe2000c101508 */
[C---:B------:R-:W-:Y:S02]  /*2350*/  @!P2 R2UR UR8, R16.reuse ;  /* 0x000000001008a2ca */ /* 0x040fe400000e0000 */
[C---:B------:R-:W-:Y:S01]  /*2360*/  @!P2 R2UR UR9, R17.reuse ;  /* 0x000000001109a2ca */ /* 0x040fe200000e0000 */
[----:B------:R1:W-:Y:S01]  /*2370*/  @!P0 STG.E.U16 desc[UR4][R22.64+0x2], R36 ;  /* 0x0000022416008986 */ /* 0x0003e2000c101504 */
[C---:B------:R-:W-:Y:S02]  /*2380*/  @!P3 R2UR UR14, R16.reuse ;  /* 0x00000000100eb2ca */ /* 0x040fe400000e0000 */
[----:B------:R-:W-:Y:S02]  /*2390*/  @!P3 R2UR UR15, R17 ;  /* 0x00000000110fb2ca */ /* 0x000fe400000e0000 */
[----:B------:R-:W-:-:S02]  /*23a0*/  @!P3 R2UR UR16, R16 ;  /* 0x000000001010b2ca */ /* 0x000fc400000e0000 */
[C---:B------:R-:W-:Y:S01]  /*23b0*/  @!P3 R2UR UR17, R17.reuse ;  /* 0x000000001111b2ca */ /* 0x040fe200000e0000 */
[----:B------:R-:W-:Y:S01]  /*23c0*/  @!P2 STG.E.U16 desc[UR6][R24.64+0x4], R0 ;  /* 0x000004001800a986 */ /* 0x000fe2000c101506 */
[----:B------:R-:W-:Y:S02]  /*23d0*/  @!P3 R2UR UR18, R16 ;  /* 0x000000001012b2ca */ /* 0x000fe400000e0000 */
[C---:B------:R-:W-:Y:S01]  /*23e0*/  @!P3 R2UR UR19, R17.reuse ;  /* 0x000000001113b2ca */ /* 0x040fe200000e0000 */
[----:B-1----:R-:W-:Y:S01]  /*23f0*/  @!P2 IMAD.WIDE R22, R2, 0x2, R20 ;  /* 0x000000020216a825 */ /* 0x002fe200078e0214 */
[----:B------:R-:W-:Y:S01]  /*2400*/  @!P3 R2UR UR20, R16 ;  /* 0x000000001014b2ca */ /* 0x000fe200000e0000 */
[----:B------:R1:W-:Y:S01]  /*2410*/  @!P2 STG.E.U16 desc[UR8][R26.64+0x4], R32 ;  /* 0x000004201a00a986 */ /* 0x0003e2000c101508 */
[----:B------:R-:W-:-:S03]  /*2420*/  @!P3 R2UR UR21, R17 ;  /* 0x000000001115b2ca */ /* 0x000fc600000e0000 */
[----:B------:R2:W-:Y:S04]  /*2430*/  @!P2 STG.E.U16 desc[UR10][R8.64+0x4], R34 ;  /* 0x000004220800a986 */ /* 0x0005e8000c10150a */
[----:B------:R2:W-:Y:S01]  /*2440*/  @!P2 STG.E.U16 desc[UR12][R22.64+0x4], R0 ;  /* 0x000004001600a986 */ /* 0x0005e2000c10150c */
[----:B-1----:R-:W-:-:S03]  /*2450*/  @!P3 IMAD.WIDE R32, R2, 0x2, R20 ;  /* 0x000000020220b825 */ /* 0x002fc600078e0214 */
[----:B0-----:R2:W-:Y:S04]  /*2460*/  @!P3 STG.E.U16 desc[UR14][R24.64+0x6], R28 ;  /* 0x0000061c1800b986 */ /* 0x0015e8000c10150e */
[----:B------:R2:W-:Y:S04]  /*2470*/  @!P3 STG.E.U16 desc[UR16][R26.64+0x6], R31 ;  /* 0x0000061f1a00b986 */ /* 0x0005e8000c101510 */
[----:B------:R2:W-:Y:S04]  /*2480*/  @!P3 STG.E.U16 desc[UR18][R8.64+0x6], R35 ;  /* 0x000006230800b986 */ /* 0x0005e8000c101512 */
[----:B------:R2:W-:Y:S02]  /*2490*/  @!P3 STG.E.U16 desc[UR20][R32.64+0x6], R28 ;  /* 0x0000061c2000b986 */ /* 0x0005e4000c101514 */
.L_x_59:
[----:B------:R-:W1:Y:S02]  /*24a0*/  LDC R7, c[0x0][0x360] ;  /* 0x0000d800ff077b82 */ /* 0x000e640000000800 */
[----:B-1----:R-:W-:-:S05]  /*24b0*/  IMAD R2, R7, 0x4, R2 ;  /* 0x0000000407027824 */ /* 0x002fca00078e0202 */
[----:B------:R-:W-:-:S13]  /*24c0*/  ISETP.GE.AND P0, PT, R2, R4, PT ;  /* 0x000000040200720c */ /* 0x000fda0003f06270 */
[----:B------:R-:W-:Y:S05]  /*24d0*/  @!P0 BRA `(.L_x_60) ;  /* 0xffffffec00748947 */ /* 0x000fea000383ffff */
[----:B------:R-:W-:Y:S05]  /*24e0*/  EXIT ;  /* 0x000000000000794d */ /* 0x000fea0003800000 */
.L_x_55:
[----:B------:R-:W0:Y:S02]  /*24f0*/  LDC R0, c[0x0][0x360] ;  /* 0x0000d800ff007b82 */ /* 0x000e240000000800 */
.L_x_66:
[----:B-123--:R-:W-:-:S04]  /*2500*/  IMAD.WIDE R26, R2, 0x2, R10 ;  /* 0x00000002021a7825 */ /* 0x00efc800078e020a */
[----:B------:R-:W-:-:S04]  /*2510*/  IMAD.WIDE R8, R2, 0x2, R12 ;  /* 0x0000000202087825 */ /* 0x000fc800078e020c */
[----:B------:R-:W-:Y:S01]  /*2520*/  IMAD.WIDE R38, R2, 0x2, R14 ;  /* 0x0000000202267825 */ /* 0x000fe200078e020e */
[----:B----4-:R-:W-:Y:S06]  /*2530*/  @P1 BRA `(.L_x_61) ;  /* 0x0000000400081947 */ /* 0x010fec0003800000 */
[C---:B------:R-:W-:Y:S01]  /*2540*/  VIADD R7, R2.reuse, 0x1 ;  /* 0x0000000102077836 */ /* 0x040fe20000000000 */
[CC--:B------:R-:W-:Y:S01]  /*2550*/  ISETP.GE.AND P0, PT, R2.reuse, R4.reuse, PT ;  /* 0x000000040200720c */ /* 0x0c0fe20003f06270 */
[C---:B------:R-:W-:Y:S02]  /*2560*/  VIADD R23, R2.reuse, 0x2 ;  /* 0x0000000202177836 */ /* 0x040fe40000000000 */
[----:B------:R-:W-:Y:S01]  /*2570*/  VIADD R25, R2, 0x3 ;  /* 0x0000000302197836 */ /* 0x000fe20000000000 */
[-C--:B------:R-:W-:Y:S02]  /*2580*/  ISETP.GE.AND P2, PT, R7, R4.reuse, PT ;  /* 0x000000040700720c */ /* 0x080fe40003f46270 */
[-C--:B------:R-:W-:Y:S02]  /*2590*/  ISETP.GE.AND P3, PT, R23, R4.reuse, PT ;  /* 0x000000041700720c */ /* 0x080fe40003f66270 */
[----:B------:R-:W-:-:S05]  /*25a0*/  ISETP.GE.AND P4, PT, R25, R4, PT ;  /* 0x000000041900720c */ /* 0x000fca0003f86270 */
[C---:B------:R-:W-:Y:S02]  /*25b0*/  @!P0 R2UR UR4, R16.reuse ;  /* 0x00000000100482ca */ /* 0x040fe400000e0000 */
[C---:B------:R-:W-:Y:S02]  /*25c0*/  @!P0 R2UR UR5, R17.reuse ;  /* 0x00000000110582ca */ /* 0x040fe400000e0000 */
[C---:B------:R-:W-:Y:S02]  /*25d0*/  @!P2 R2UR UR8, R16.reuse ;  /* 0x000000001008a2ca */ /* 0x040fe400000e0000 */
[C---:B------:R-:W-:Y:S02]  /*25e0*/  @!P2 R2UR UR9, R17.reuse ;  /* 0x000000001109a2ca */ /* 0x040fe400000e0000 */
[----:B------:R-:W-:Y:S02]  /*25f0*/  @!P3 R2UR UR12, R16 ;  /* 0x00000000100cb2ca */ /* 0x000fe400000e0000 */
[----:B------:R-:W-:-:S02]  /*2600*/  @!P3 R2UR UR13, R17 ;  /* 0x00000000110db2ca */ /* 0x000fc400000e0000 */
        /* <DEDUP_REMOVED lines=8> */
[----:B------:R-:W-:Y:S02]  /*2690*/  @!P4 R2UR UR18, R16 ;  /* 0x000000001012c2ca */ /* 0x000fe400000e0000 */
[----:B------:R-:W-:Y:S02]  /*26a0*/  @!P4 R2UR UR19, R17 ;  /* 0x000000001113c2ca */ /* 0x000fe400000e0000 */
[----:B------:R-:W-:Y:S02]  /*26b0*/  @P0 PRMT R22, RZ, 0x7610, R22 ;  /* 0x00007610ff160816 */ /* 0x000fe40000000016 */
[----:B------:R-:W-:-:S02]  /*26c0*/  @P0 PRMT R7, RZ, 0x7610, R7 ;  /* 0x00007610ff070816 */ /* 0x000fc40000000007 */
[----:B------:R-:W-:Y:S02]  /*26d0*/  @P2 PRMT R28, RZ, 0x7610, R28 ;  /* 0x00007610ff1c2816 */ /* 0x000fe4000000001c */
[----:B------:R-:W-:Y:S01]  /*26e0*/  @P3 PRMT R23, RZ, 0x7610, R23 ;  /* 0x00007610ff173816 */ /* 0x000fe20000000017 */
[----:B------:R-:W5:Y:S01]  /*26f0*/  @!P0 LDG.E.U16 R22, desc[UR4][R26.64] ;  /* 0x000000041a168981 */ /* 0x000f62000c1e1500 */
[----:B------:R-:W-:Y:S02]  /*2700*/  @P4 PRMT R30, RZ, 0x7610, R30 ;  /* 0x00007610ff1e4816 */ /* 0x000fe4000000001e */
[----:B------:R-:W-:Y:S01]  /*2710*/  @P0 PRMT R24, RZ, 0x7610, R24 ;  /* 0x00007610ff180816 */ /* 0x000fe20000000018 */
[----:B------:R-:W5:Y:S01]  /*2720*/  @!P0 LDG.E.U16 R7, desc[UR4][R38.64] ;  /* 0x0000000426078981 */ /* 0x000f62000c1e1500 */
[----:B------:R-:W-:Y:S02]  /*2730*/  @P2 PRMT R31, RZ, 0x7610, R31 ;  /* 0x00007610ff1f2816 */ /* 0x000fe4000000001f */
[----:B------:R-:W-:Y:S01]  /*2740*/  @P3 PRMT R25, RZ, 0x7610, R25 ;  /* 0x00007610ff193816 */ /* 0x000fe20000000019 */
[----:B------:R-:W5:Y:S01]  /*2750*/  @!P2 LDG.E.U16 R28, desc[UR8][R26.64+0x2] ;  /* 0x000002081a1ca981 */ /* 0x000f62000c1e1500 */
[----:B------:R-:W-:-:S02]  /*2760*/  @P4 PRMT R32, RZ, 0x7610, R32 ;  /* 0x00007610ff204816 */ /* 0x000fc40000000020 */
[----:B------:R-:W-:Y:S01]  /*2770*/  @!P2 R2UR UR4, R16 ;  /* 0x000000001004a2ca */ /* 0x000fe200000e0000 */
[----:B------:R-:W5:Y:S01]  /*2780*/  @!P3 LDG.E.U16 R23, desc[UR12][R26.64+0x4] ;  /* 0x0000040c1a17b981 */ /* 0x000f62000c1e1500 */
[----:B------:R-:W-:-:S03]  /*2790*/  @!P2 R2UR UR5, R17 ;  /* 0x000000001105a2ca */ /* 0x000fc600000e0000 */
[----:B------:R1:W5:Y:S04]  /*27a0*/  @!P4 LDG.E.U16 R30, desc[UR16][R26.64+0x6] ;  /* 0x000006101a1ec981 */ /* 0x000368000c1e1500 */
[----:B------:R-:W5:Y:S04]  /*27b0*/  @!P0 LDG.E.U16 R24, desc[UR6][R8.64] ;  /* 0x0000000608188981 */ /* 0x000f68000c1e1500 */
[----:B------:R-:W5:Y:S01]  /*27c0*/  @!P2 LDG.E.U16 R31, desc[UR10][R8.64+0x2] ;  /* 0x0000020a081fa981 */ /* 0x000f62000c1e1500 */
[----:B-1----:R-:W-:-:S03]  /*27d0*/  @P0 PRMT R26, RZ, 0x7610, R26 ;  /* 0x00007610ff1a0816 */ /* 0x002fc6000000001a */
[----:B------:R-:W5:Y:S04]  /*27e0*/  @!P3 LDG.E.U16 R25, desc[UR14][R8.64+0x4] ;  /* 0x0000040e0819b981 */ /* 0x000f68000c1e1500 */
[----:B------:R1:W5:Y:S01]  /*27f0*/  @!P4 LDG.E.U16 R32, desc[UR18][R8.64+0x6] ;  /* 0x000006120820c981 */ /* 0x000362000c1e1500 */
[----:B------:R-:W-:Y:S01]  /*2800*/  @P2 PRMT R33, RZ, 0x7610, R33 ;  /* 0x00007610ff212816 */ /* 0x000fe20000000021 */
[----:B-1----:R-:W-:-:S05]  /*2810*/  @!P0 IMAD.WIDE R8, R2, 0x2, R18 ;  /* 0x0000000202088825 */ /* 0x002fca00078e0212 */
[----:B------:R1:W5:Y:S01]  /*2820*/  @!P0 LDG.E.U16 R26, desc[UR6][R8.64] ;  /* 0x00000006081a8981 */ /* 0x000362000c1e1500 */
[----:B------:R-:W-:Y:S02]  /*2830*/  @!P3 R2UR UR6, R16 ;  /* 0x000000001006b2ca */ /* 0x000fe400000e0000 */
[----:B------:R-:W-:Y:S01]  /*2840*/  @!P3 R2UR UR7, R17 ;  /* 0x000000001107b2ca */ /* 0x000fe200000e0000 */
[----:B-1----:R-:W-:Y:S01]  /*2850*/  @!P2 IMAD.WIDE R8, R2, 0x2, R18 ;  /* 0x000000020208a825 */ /* 0x002fe200078e0212 */
[----:B------:R-:W-:-:S04]  /*2860*/  @P3 PRMT R27, RZ, 0x7610, R27 ;  /* 0x00007610ff1b3816 */ /* 0x000fc8000000001b */
[----:B------:R1:W5:Y:S01]  /*2870*/  @!P2 LDG.E.U16 R33, desc[UR4][R8.64+0x2] ;  /* 0x000002040821a981 */ /* 0x000362000c1e1500 */
[----:B------:R-:W-:Y:S02]  /*2880*/  @!P4 R2UR UR4, R16 ;  /* 0x000000001004c2ca */ /* 0x000fe400000e0000 */
[----:B------:R-:W-:Y:S02]  /*2890*/  @!P4 R2UR UR5, R17 ;  /* 0x000000001105c2ca */ /* 0x000fe400000e0000 */
[----:B------:R-:W-:Y:S01]  /*28a0*/  @P2 PRMT R34, RZ, 0x7610, R34 ;  /* 0x00007610ff222816 */ /* 0x000fe20000000022 */
[----:B-1----:R-:W-:Y:S01]  /*28b0*/  @!P3 IMAD.WIDE R8, R2, 0x2, R18 ;  /* 0x000000020208b825 */ /* 0x002fe200078e0212 */
[----:B------:R-:W-:-:S04]  /*28c0*/  @P3 PRMT R29, RZ, 0x7610, R29 ;  /* 0x00007610ff1d3816 */ /* 0x000fc8000000001d */
[----:B------:R-:W5:Y:S01]  /*28d0*/  @!P2 LDG.E.U16 R34, desc[UR8][R38.64+0x2] ;  /* 0x000002082622a981 */ /* 0x000f62000c1e1500 */
[----:B------:R-:W-:Y:S02]  /*28e0*/  @P4 PRMT R36, RZ, 0x7610, R36 ;  /* 0x00007610ff244816 */ /* 0x000fe40000000024 */
[----:B------:R-:W-:Y:S01]  /*28f0*/  @P4 PRMT R35, RZ, 0x7610, R35 ;  /* 0x00007610ff234816 */ /* 0x000fe20000000023 */
[----:B------:R1:W5:Y:S04]  /*2900*/  @!P3 LDG.E.U16 R27, desc[UR6][R8.64+0x4] ;  /* 0x00000406081bb981 */ /* 0x000368000c1e1500 */
[----:B------:R2:W5:Y:S04]  /*2910*/  @!P3 LDG.E.U16 R29, desc[UR12][R38.64+0x4] ;  /* 0x0000040c261db981 */ /* 0x000568000c1e1500 */
[----:B------:R2:W5:Y:S01]  /*2920*/  @!P4 LDG.E.U16 R36, desc[UR16][R38.64+0x6] ;  /* 0x000006102624c981 */ /* 0x000562000c1e1500 */
[----:B-1----:R-:W-:-:S05]  /*2930*/  @!P4 IMAD.WIDE R8, R2, 0x2, R18 ;  /* 0x000000020208c825 */ /* 0x002fca00078e0212 */
[----:B------:R2:W5:Y:S01]  /*2940*/  @!P4 LDG.E.U16 R35, desc[UR4][R8.64+0x6] ;  /* 0x000006040823c981 */ /* 0x000562000c1e1500 */
[----:B------:R-:W-:Y:S05]  /*2950*/  BRA `(.L_x_62) ;  /* 0x0000000000687947 */ /* 0x000fea0003800000 */
.L_x_61:
        /* <DEDUP_REMOVED lines=8> */
[C---:B------:R-:W-:Y:S01]  /*29e0*/  IMAD.WIDE R24, R2.reuse, 0x2, R12 ;  /* 0x0000000202187825 */ /* 0x040fe200078e020c */
[----:B------:R-:W2:Y:S03]  /*29f0*/  LDG.E.64 R28, desc[UR8][R38.64] ;  /* 0x00000008261c7981 */ /* 0x000ea6000c1e1b00 */
[----:B------:R-:W-:-:S04]  /*2a00*/  IMAD.WIDE R26, R2, 0x2, R18 ;  /* 0x00000002021a7825 */ /* 0x000fc800078e0212 */
[----:B------:R-:W-:Y:S01]  /*2a10*/  IMAD.WIDE R32, R2, 0x2, R10 ;  /* 0x0000000202207825 */ /* 0x000fe200078e020a */
[----:B------:R-:W3:Y:S04]  /*2a20*/  LDG.E.64 R24, desc[UR6][R24.64] ;  /* 0x0000000618187981 */ /* 0x000ee8000c1e1b00 */
[----:B------:R1:W4:Y:S04]  /*2a30*/  LDG.E.64 R22, desc[UR4][R32.64] ;  /* 0x0000000420167981 */ /* 0x000328000c1e1b00 */
[----:B------:R-:W4:Y:S01]  /*2a40*/  LDG.E.64 R26, desc[UR10][R26.64] ;  /* 0x0000000a1a1a7981 */ /* 0x000f22000c1e1b00 */
[----:B--2---:R-:W-:-:S02]  /*2a50*/  SHF.R.U64 R8, R28, 0x10, R29 ;  /* 0x000000101c087819 */ /* 0x004fc4000000121d */
[----:B------:R-:W-:Y:S02]  /*2a60*/  SHF.R.U32.HI R9, RZ, 0x10, R29 ;  /* 0x00000010ff097819 */ /* 0x000fe4000001161d */
[----:B------:R-:W-:Y:S02]  /*2a70*/  PRMT R7, R28, 0x7610, R7 ;  /* 0x000076101c077816 */ /* 0x000fe40000000007 */
[----:B------:R-:W-:Y:S02]  /*2a80*/  PRMT R34, R8, 0x7610, R34 ;  /* 0x0000761008227816 */ /* 0x000fe40000000022 */
[--C-:B---3--:R-:W-:Y:S02]  /*2a90*/  SHF.R.U64 R31, R24, 0x10, R25.reuse ;  /* 0x00000010181f7819 */ /* 0x108fe40000001219 */
[----:B-1----:R-:W-:Y:S02]  /*2aa0*/  SHF.R.U32.HI R32, RZ, 0x10, R25 ;  /* 0x00000010ff207819 */ /* 0x002fe40000011619 */
[----:B----4-:R-:W-:-:S02]  /*2ab0*/  SHF.R.U64 R28, R22, 0x10, R23 ;  /* 0x00000010161c7819 */ /* 0x010fc40000001217 */
[----:B------:R-:W-:Y:S02]  /*2ac0*/  SHF.R.U32.HI R30, RZ, 0x10, R23 ;  /* 0x00000010ff1e7819 */ /* 0x000fe40000011617 */
[--C-:B------:R-:W-:Y:S02]  /*2ad0*/  SHF.R.U64 R33, R26, 0x10, R27.reuse ;  /* 0x000000101a217819 */ /* 0x100fe4000000121b */
[----:B------:R-:W-:Y:S02]  /*2ae0*/  SHF.R.U32.HI R35, RZ, 0x10, R27 ;  /* 0x00000010ff237819 */ /* 0x000fe4000001161b */
[----:B------:R-:W-:-:S07]  /*2af0*/  PRMT R36, R9, 0x7610, R36 ;  /* 0x0000761009247816 */ /* 0x000fce0000000024 */
.L_x_62:
[----:B------:R-:W2:Y:S01]  /*2b00*/  LDCU UR4, c[0x0][0xfac] ;  /* 0x0001f580ff0477ac */ /* 0x000ea20008000800 */
[----:B-----5:R-:W-:Y:S01]  /*2b10*/  IMAD.U32 R22, R22, 0x10000, RZ ;  /* 0x0001000016167824 */ /* 0x020fe200078e00ff */
[----:B------:R-:W-:Y:S01]  /*2b20*/  R2UR UR8, R16 ;  /* 0x00000000100872ca */ /* 0x000fe200000e0000 */
[----:B------:R-:W-:Y:S01]  /*2b30*/  IMAD.U32 R26, R26, 0x10000, RZ ;  /* 0x000100001a1a7824 */ /* 0x000fe200078e00ff */
[----:B------:R-:W1:Y:S01]  /*2b40*/  LDCU.64 UR6, c[0x0][0xf88] ;  /* 0x0001f100ff0677ac */ /* 0x000e620008000a00 */
[----:B------:R-:W-:Y:S01]  /*2b50*/  IMAD.U32 R7, R7, 0x10000, RZ ;  /* 0x0001000007077824 */ /* 0x000fe200078e00ff */
[----:B------:R-:W-:Y:S01]  /*2b60*/  R2UR UR9, R17 ;  /* 0x00000000110972ca */ /* 0x000fe200000e0000 */
[----:B------:R-:W-:Y:S01]  /*2b70*/  IMAD.U32 R28, R28, 0x10000, RZ ;  /* 0x000100001c1c7824 */ /* 0x000fe200078e00ff */
[----:B------:R-:W3:Y:S01]  /*2b80*/  LDCU UR5, c[0x0][0xf9c] ;  /* 0x0001f380ff0577ac */ /* 0x000ee20008000800 */
[----:B------:R-:W-:Y:S02]  /*2b90*/  IMAD.U32 R31, R31, 0x10000, RZ ;  /* 0x000100001f1f7824 */ /* 0x000fe400078e00ff */
[----:B------:R-:W-:-:S02]  /*2ba0*/  IMAD.U32 R24, R24, 0x10000, RZ ;  /* 0x0001000018187824 */ /* 0x000fc400078e00ff */
[----:B--2---:R-:W-:-:S04]  /*2bb0*/  FMUL.FTZ R8, R22, UR4 ;  /* 0x0000000416087c20 */ /* 0x004fc80008410000 */
[----:B------:R-:W-:Y:S01]  /*2bc0*/  FFMA.FTZ R8, R3, R26, R8 ;  /* 0x0000001a03087223 */ /* 0x000fe20000010008 */
[----:B------:R-:W-:-:S03]  /*2bd0*/  FMUL.FTZ R26, R28, UR4 ;  /* 0x000000041c1a7c20 */ /* 0x000fc60008410000 */
[C---:B-1----:R-:W-:Y:S01]  /*2be0*/  FFMA.FTZ R9, R8.reuse, -UR6, R8 ;  /* 0x8000000608097c23 */ /* 0x042fe20008010008 */
[----:B------:R-:W-:-:S03]  /*2bf0*/  FMUL.FTZ R8, R8, R8 ;  /* 0x0000000808087220 */ /* 0x000fc60000410000 */
[----:B------:R-:W-:Y:S01]  /*2c00*/  FFMA.FTZ R24, R24, UR6, R9 ;  /* 0x0000000618187c23 */ /* 0x000fe20008010009 */
[----:B------:R-:W-:-:S04]  /*2c10*/  FFMA.FTZ R8, R8, -UR7, R8 ;  /* 0x8000000708087c23 */ /* 0x000fc80008010008 */
[----:B------:R-:W-:Y:S01]  /*2c20*/  FFMA.FTZ R7, R7, UR7, R8 ;  /* 0x0000000707077c23 */ /* 0x000fe20008010008 */
[----:B------:R-:W-:Y:S02]  /*2c30*/  IMAD.U32 R8, R33, 0x10000, RZ ;  /* 0x0001000021087824 */ /* 0x000fe400078e00ff */
[----:B------:R-:W-:Y:S02]  /*2c40*/  IMAD.U32 R33, R34, 0x10000, RZ ;  /* 0x0001000022217824 */ /* 0x000fe400078e00ff */
[----:B------:R-:W-:Y:S01]  /*2c50*/  FFMA.FTZ R8, R3, R8, R26 ;  /* 0x0000000803087223 */ /* 0x000fe2000001001a */
[----:B------:R-:W1:Y:S03]  /*2c60*/  MUFU.RCP R34, R6 ;  /* 0x0000000600227308 */ /* 0x000e660000001000 */
[C---:B------:R-:W-:Y:S01]  /*2c70*/  FFMA.FTZ R26, R8.reuse, -UR6, R8 ;  /* 0x80000006081a7c23 */ /* 0x040fe20008010008 */
[----:B------:R-:W-:-:S03]  /*2c80*/  FMUL.FTZ R8, R8, R8 ;  /* 0x0000000808087220 */ /* 0x000fc60000410000 */
[----:B------:R-:W-:Y:S01]  /*2c90*/  FFMA.FTZ R31, R31, UR6, R26 ;  /* 0x000000061f1f7c23 */ /* 0x000fe2000801001a */
[----:B------:R-:W-:Y:S01]  /*2ca0*/  FFMA.FTZ R8, R8, -UR7, R8 ;  /* 0x8000000708087c23 */ /* 0x000fe20008010008 */
[----:B------:R-:W2:Y:S03]  /*2cb0*/  MUFU.RCP R26, R5 ;  /* 0x00000005001a7308 */ /* 0x000ea60000001000 */
[----:B------:R-:W-:Y:S01]  /*2cc0*/  FFMA.FTZ R33, R33, UR7, R8 ;  /* 0x0000000721217c23 */ /* 0x000fe20008010008 */
[----:B-1----:R-:W-:Y:S01]  /*2cd0*/  FMUL.FTZ R37, R24, R34 ;  /* 0x0000002218257220 */ /* 0x002fe20000410000 */
[----:B--2---:R-:W-:-:S06]  /*2ce0*/  FMUL.FTZ R38, R7, R26 ;  /* 0x0000001a07267220 */ /* 0x004fcc0000410000 */
[----:B------:R-:W3:Y:S02]  /*2cf0*/  MUFU.SQRT R38, R38 ;  /* 0x0000002600267308 */ /* 0x000ee40000002000 */
[----:B---3--:R-:W-:-:S06]  /*2d00*/  FADD.FTZ R39, R38, UR5 ;  /* 0x0000000526277e21 */ /* 0x008fcc0008010000 */
[----:B------:R-:W1:Y:S02]  /*2d10*/  MUFU.RCP R8, R39 ;  /* 0x0000002700087308 */ /* 0x000e640000001000 */
[----:B-1----:R-:W-:Y:S02]  /*2d20*/  FMUL.FTZ R37, R37, R8 ;  /* 0x0000000825257220 */ /* 0x002fe40000410000 */
[----:B------:R-:W1:Y:S02]  /*2d30*/  LDC.64 R8, c[0x0][0xfa0] ;  /* 0x0003e800ff087b82 */ /* 0x000e640000000a00 */
[----:B-1----:R-:W2:Y:S01]  /*2d40*/  LDG.E R8, desc[UR8][R8.64] ;  /* 0x0000000808087981 */ /* 0x002ea2000c1e1900 */
[----:B------:R-:W-:Y:S01]  /*2d50*/  FMUL.FTZ R40, R33, R26 ;  /* 0x0000001a21287220 */ /* 0x000fe20000410000 */
[----:B------:R-:W-:Y:S01]  /*2d60*/  FMUL.FTZ R38, R31, R34 ;  /* 0x000000221f267220 */ /* 0x000fe20000410000 */
[----:B------:R-:W-:Y:S01]  /*2d70*/  IMAD.U32 R23, R23, 0x10000, RZ ;  /* 0x0001000017177824 */ /* 0x000fe200078e00ff */
[----:B------:R-:W-:Y:S01]  /*2d80*/  F2F.BF16.F32 R24, R24 ;  /* 0x0000001800187304 */ /* 0x000fe20000202000 */
[----:B------:R-:W-:Y:S01]  /*2d90*/  IMAD.U32 R30, R30, 0x10000, RZ ;  /* 0x000100001e1e7824 */ /* 0x000fe200078e00ff */
[----:B------:R-:W-:Y:S01]  /*2da0*/  BSSY.RECONVERGENT B0, `(.L_x_63) ;  /* 0x0000093000007945 */ /* 0x000fe20003800200 */
[----:B------:R-:W-:-:S02]  /*2db0*/  IMAD.U32 R36, R36, 0x10000, RZ ;  /* 0x0001000024247824 */ /* 0x000fc400078e00ff */
[----:B------:R-:W-:-:S03]  /*2dc0*/  IMAD.U32 R32, R32, 0x10000, RZ ;  /* 0x0001000020207824 */ /* 0x000fc600078e00ff */
[----:B------:R-:W1:Y:S08]  /*2dd0*/  MUFU.SQRT R40, R40 ;  /* 0x0000002800287308 */ /* 0x000e700000002000 */
[----:B------:R-:W-:Y:S08]  /*2de0*/  F2F.BF16.F32 R31, R31 ;  /* 0x0000001f001f7304 */ /* 0x000ff00000202000 */
[----:B------:R-:W-:Y:S01]  /*2df0*/  F2F.BF16.F32 R7, R7 ;  /* 0x0000000700077304 */ /* 0x000fe20000202000 */
[----:B-1----:R-:W-:Y:S01]  /*2e00*/  FADD.FTZ R39, R40, UR5 ;  /* 0x0000000528277e21 */ /* 0x002fe20008010000 */
[----:B------:R-:W-:-:S06]  /*2e10*/  FMUL.FTZ R40, R23, UR4 ;  /* 0x0000000417287c20 */ /* 0x000fcc0008410000 */
[----:B------:R-:W-:Y:S08]  /*2e20*/  MUFU.RCP R39, R39 ;  /* 0x0000002700277308 */ /* 0x000ff00000001000 */
[----:B------:R-:W-:Y:S01]  /*2e30*/  F2F.BF16.F32 R33, R33 ;  /* 0x0000002100217304 */ /* 0x000fe20000202000 */
[----:B--2---:R-:W-:-:S07]  /*2e40*/  FMUL.FTZ R37, R8, R37 ;  /* 0x0000002508257220 */ /* 0x004fce0000410000 */
[----:B------:R-:W1:Y:S02]  /*2e50*/  F2F.BF16.F32 R37, R37 ;  /* 0x0000002500257304 */ /* 0x000e640000202000 */
[----:B-1----:R-:W-:-:S04]  /*2e60*/  IMAD.U32 R41, R37, 0x10000, RZ ;  /* 0x0001000025297824 */ /* 0x002fc800078e00ff */
[----:B------:R-:W-:Y:S01]  /*2e70*/  FADD.FTZ R22, R22, -R41 ;  /* 0x8000002916167221 */ /* 0x000fe20000010000 */
[----:B------:R-:W-:Y:S01]  /*2e80*/  FMUL.FTZ R41, R38, R39 ;  /* 0x0000002726297220 */ /* 0x000fe20000410000 */
[----:B------:R-:W-:-:S03]  /*2e90*/  IMAD.U32 R38, R27, 0x10000, RZ ;  /* 0x000100001b267824 */ /* 0x000fc600078e00ff */
[----:B------:R-:W-:Y:S01]  /*2ea0*/  FMUL.FTZ R41, R8, R41 ;  /* 0x0000002908297220 */ /* 0x000fe20000410000 */
[----:B------:R-:W-:Y:S01]  /*2eb0*/  FFMA.FTZ R27, R3, R38, R40 ;  /* 0x00000026031b7223 */ /* 0x000fe20000010028 */
[----:B------:R-:W-:-:S03]  /*2ec0*/  FMUL.FTZ R40, R30, UR4 ;  /* 0x000000041e287c20 */ /* 0x000fc60008410000 */
[C---:B------:R-:W-:Y:S01]  /*2ed0*/  FFMA.FTZ R38, R27.reuse, -UR6, R27 ;  /* 0x800000061b267c23 */ /* 0x040fe2000801001b */
[----:B------:R-:W1:Y:S01]  /*2ee0*/  F2F.BF16.F32 R41, R41 ;  /* 0x0000002900297304 */ /* 0x000e620000202000 */
[----:B------:R-:W-:Y:S01]  /*2ef0*/  FMUL.FTZ R27, R27, R27 ;  /* 0x0000001b1b1b7220 */ /* 0x000fe20000410000 */
[----:B-1----:R-:W-:-:S04]  /*2f00*/  IMAD.U32 R9, R41, 0x10000, RZ ;  /* 0x0001000029097824 */ /* 0x002fc800078e00ff */
[----:B------:R-:W-:Y:S01]  /*2f10*/  FADD.FTZ R28, R28, -R9 ;  /* 0x800000091c1c7221 */ /* 0x000fe20000010000 */
[----:B------:R-:W-:Y:S02]  /*2f20*/  IMAD.U32 R9, R25, 0x10000, RZ ;  /* 0x0001000019097824 */ /* 0x000fe400078e00ff */
[----:B------:R-:W-:Y:S02]  /*2f30*/  IMAD.U32 R25, R29, 0x10000, RZ ;  /* 0x000100001d197824 */ /* 0x000fe400078e00ff */
[----:B------:R-:W-:Y:S01]  /*2f40*/  FFMA.FTZ R9, R9, UR6, R38 ;  /* 0x0000000609097c23 */ /* 0x000fe20008010026 */
[----:B------:R-:W-:-:S03]  /*2f50*/  FFMA.FTZ R38, R27, -UR7, R27 ;  /* 0x800000071b267c23 */ /* 0x000fc6000801001b */
[----:B------:R-:W-:Y:S01]  /*2f60*/  FMUL.FTZ R34, R9, R34 ;  /* 0x0000002209227220 */ /* 0x000fe20000410000 */
[----:B------:R-:W-:Y:S01]  /*2f70*/  FFMA.FTZ R25, R25, UR7, R38 ;  /* 0x0000000719197c23 */ /* 0x000fe20008010026 */
[----:B------:R-:W-:Y:S03]  /*2f80*/  F2F.BF16.F32 R9, R9 ;  /* 0x0000000900097304 */ /* 0x000fe60000202000 */
[----:B------:R-:W-:-:S05]  /*2f90*/  FMUL.FTZ R27, R25, R26 ;  /* 0x0000001a191b7220 */ /* 0x000fca0000410000 */
[----:B------:R-:W-:Y:S08]  /*2fa0*/  F2F.BF16.F32 R25, R25 ;  /* 0x0000001900197304 */ /* 0x000ff00000202000 */
[----:B------:R-:W1:Y:S02]  /*2fb0*/  MUFU.SQRT R27, R27 ;  /* 0x0000001b001b7308 */ /* 0x000e640000002000 */
[----:B-1----:R-:W-:-:S06]  /*2fc0*/  FADD.FTZ R37, R27, UR5 ;  /* 0x000000051b257e21 */ /* 0x002fcc0008010000 */
[----:B------:R-:W1:Y:S02]  /*2fd0*/  MUFU.RCP R29, R37 ;  /* 0x00000025001d7308 */ /* 0x000e640000001000 */
[----:B-1----:R-:W-:-:S04]  /*2fe0*/  FMUL.FTZ R29, R34, R29 ;  /* 0x0000001d221d7220 */ /* 0x002fc80000410000 */
[----:B------:R-:W-:-:S06]  /*2ff0*/  FMUL.FTZ R34, R8, R29 ;  /* 0x0000001d08227220 */ /* 0x000fcc0000410000 */
[----:B------:R-:W1:Y:S02]  /*3000*/  F2F.BF16.F32 R34, R34 ;  /* 0x0000002200227304 */ /* 0x000e640000202000 */
[----:B-1----:R-:W-:-:S04]  /*3010*/  IMAD.U32 R38, R34, 0x10000, RZ ;  /* 0x0001000022267824 */ /* 0x002fc800078e00ff */
[----:B------:R-:W-:Y:S01]  /*3020*/  FADD.FTZ R23, R23, -R38 ;  /* 0x8000002617177221 */ /* 0x000fe20000010000 */
[----:B------:R-:W-:-:S04]  /*3030*/  IMAD.U32 R38, R35, 0x10000, RZ ;  /* 0x0001000023267824 */ /* 0x000fc800078e00ff */
[----:B------:R-:W-:-:S04]  /*3040*/  FFMA.FTZ R29, R3, R38, R40 ;  /* 0x00000026031d7223 */ /* 0x000fc80000010028 */
[C---:B------:R-:W-:Y:S01]  /*3050*/  FMUL.FTZ R27, R29.reuse, R29 ;  /* 0x0000001d1d1b7220 */ /* 0x040fe20000410000 */
[----:B------:R-:W-:-:S03]  /*3060*/  FFMA.FTZ R29, R29, -UR6, R29 ;  /* 0x800000061d1d7c23 */ /* 0x000fc6000801001d */
[----:B------:R-:W-:Y:S01]  /*3070*/  FFMA.FTZ R27, R27, -UR7, R27 ;  /* 0x800000071b1b7c23 */ /* 0x000fe2000801001b */
[----:B------:R-:W-:-:S03]  /*3080*/  FFMA.FTZ R29, R32, UR6, R29 ;  /* 0x00000006201d7c23 */ /* 0x000fc6000801001d */
[----:B------:R-:W-:-:S04]  /*3090*/  FFMA.FTZ R27, R36, UR7, R27 ;  /* 0x00000007241b7c23 */ /* 0x000fc8000801001b */
[----:B------:R-:W-:Y:S01]  /*30a0*/  FMUL.FTZ R36, R27, R26 ;  /* 0x0000001a1b247220 */ /* 0x000fe20000410000 */
[----:B------:R-:W-:Y:S08]  /*30b0*/  F2F.BF16.F32 R32, R27 ;  /* 0x0000001b00207304 */ /* 0x000ff00000202000 */
[----:B------:R-:W1:Y:S08]  /*30c0*/  MUFU.SQRT R36, R36 ;  /* 0x0000002400247308 */ /* 0x000e700000002000 */
[----:B------:R-:W2:Y:S01]  /*30d0*/  MUFU.RCP R26, R6 ;  /* 0x00000006001a7308 */ /* 0x000ea20000001000 */
[----:B-1----:R-:W-:-:S07]  /*30e0*/  FADD.FTZ R34, R36, UR5 ;  /* 0x0000000524227e21 */ /* 0x002fce0008010000 */
[----:B------:R-:W-:Y:S01]  /*30f0*/  F2F.BF16.F32 R36, R23 ;  /* 0x0000001700247304 */ /* 0x000fe20000202000 */
[----:B--2---:R-:W-:-:S07]  /*3100*/  FMUL.FTZ R35, R29, R26 ;  /* 0x0000001a1d237220 */ /* 0x004fce0000410000 */
[----:B------:R-:W1:Y:S02]  /*3110*/  MUFU.RCP R34, R34 ;  /* 0x0000002200227308 */ /* 0x000e640000001000 */
[----:B-1----:R-:W-:-:S06]  /*3120*/  FMUL.FTZ R35, R35, R34 ;  /* 0x0000002223237220 */ /* 0x002fcc0000410000 */
[----:B------:R1:W-:Y:S01]  /*3130*/  F2F.BF16.F32 R34, R22 ;  /* 0x0000001600227304 */ /* 0x0003e20000202000 */
[----:B------:R-:W-:-:S07]  /*3140*/  FMUL.FTZ R26, R8, R35 ;  /* 0x00000023081a7220 */ /* 0x000fce0000410000 */
[----:B------:R-:W2:Y:S01]  /*3150*/  F2F.BF16.F32 R26, R26 ;  /* 0x0000001a001a7304 */ /* 0x000ea20000202000 */
[----:B-1----:R-:W-:-:S07]  /*3160*/  IMAD.WIDE R22, R2, 0x2, R10 ;  /* 0x0000000202167825 */ /* 0x002fce00078e020a */
[----:B------:R-:W1:Y:S01]  /*3170*/  F2F.BF16.F32 R8, R29 ;  /* 0x0000001d00087304 */ /* 0x000e620000202000 */
[----:B--2---:R-:W-:-:S07]  /*3180*/  IMAD.U32 R37, R26, 0x10000, RZ ;  /* 0x000100001a257824 */ /* 0x004fce00078e00ff */
[----:B------:R2:W3:Y:S01]  /*3190*/  F2F.BF16.F32 R35, R28 ;  /* 0x0000001c00237304 */ /* 0x0004e20000202000 */
[----:B------:R-:W-:-:S04]  /*31a0*/  IMAD.WIDE R26, R2, 0x2, R12 ;  /* 0x00000002021a7825 */ /* 0x000fc800078e020c */
[----:B------:R-:W-:-:S06]  /*31b0*/  FADD.FTZ R30, R30, -R37 ;  /* 0x800000251e1e7221 */ /* 0x000fcc0000010000 */
[----:B------:R-:W4:Y:S01]  /*31c0*/  F2F.BF16.F32 R30, R30 ;  /* 0x0000001e001e7304 */ /* 0x000f220000202000 */
[----:B--2---:R-:W-:Y:S01]  /*31d0*/  IMAD.WIDE R28, R2, 0x2, R14 ;  /* 0x00000002021c7825 */ /* 0x004fe200078e020e */
[----:B-1----:R-:W-:Y:S06]  /*31e0*/  @P1 BRA `(.L_x_64) ;  /* 0x0000000000dc1947 */ /* 0x002fec0003800000 */
[C---:B------:R-:W-:Y:S01]  /*31f0*/  ISETP.GE.AND P0, PT, R2.reuse, R4, PT ;  /* 0x000000040200720c */ /* 0x040fe20003f06270 */
[----:B------:R-:W-:-:S12]  /*3200*/  VIADD R37, R2, 0x1 ;  /* 0x0000000102257836 */ /* 0x000fd80000000000 */
[----:B------:R-:W-:Y:S01]  /*3210*/  @!P0 R2UR UR4, R16 ;  /* 0x00000000100482ca */ /* 0x000fe200000e0000 */
[----:B------:R-:W-:Y:S01]  /*3220*/  @!P0 IMAD.WIDE R38, R2, 0x2, R20 ;  /* 0x0000000202268825 */ /* 0x000fe200078e0214 */
[C---:B------:R-:W-:Y:S02]  /*3230*/  @!P0 R2UR UR5, R17.reuse ;  /* 0x00000000110582ca */ /* 0x040fe400000e0000 */
[----:B------:R-:W-:Y:S02]  /*3240*/  @!P0 R2UR UR6, R16 ;  /* 0x00000000100682ca */ /* 0x000fe400000e0000 */
[----:B------:R-:W-:-:S09]  /*3250*/  @!P0 R2UR UR7, R17 ;  /* 0x00000000110782ca */ /* 0x000fd200000e0000 */
[----:B------:R-:W-:Y:S04]  /*3260*/  @!P0 STG.E.U16 desc[UR4][R22.64], R34 ;  /* 0x0000002216008986 */ /* 0x000fe8000c101504 */
[----:B------:R-:W-:Y:S04]  /*3270*/  @!P0 STG.E.U16 desc[UR6][R26.64], R24 ;  /* 0x000000181a008986 */ /* 0x000fe8000c101506 */
[----:B------:R1:W-:Y:S04]  /*3280*/  @!P0 STG.E.U16 desc[UR4][R28.64], R7 ;  /* 0x000000071c008986 */ /* 0x0003e8000c101504 */
[----:B------:R2:W-:Y:S01]  /*3290*/  @!P0 STG.E.U16 desc[UR4][R38.64], R34 ;  /* 0x0000002226008986 */ /* 0x0005e2000c101504 */
[----:B------:R-:W-:Y:S01]  /*32a0*/  ISETP.GE.AND P0, PT, R37, R4, PT ;  /* 0x000000042500720c */ /* 0x000fe20003f06270 */
[----:B------:R-:W-:-:S05]  /*32b0*/  VIADD R37, R2, 0x2 ;  /* 0x0000000202257836 */ /* 0x000fca0000000000 */
[----:B------:R-:W-:Y:S01]  /*32c0*/  ISETP.GE.AND P2, PT, R37, R4, PT ;  /* 0x000000042500720c */ /* 0x000fe20003f46270 */
[----:B-1----:R-:W-:-:S06]  /*32d0*/  VIADD R7, R2, 0x3 ;  /* 0x0000000302077836 */ /* 0x002fcc0000000000 */
[----:B------:R-:W-:Y:S01]  /*32e0*/  @!P0 R2UR UR4, R16 ;  /* 0x00000000100482ca */ /* 0x000fe200000e0000 */
[----:B--2---:R-:W-:Y:S01]  /*32f0*/  @!P0 IMAD.WIDE R38, R2, 0x2, R20 ;  /* 0x0000000202268825 */ /* 0x004fe200078e0214 */
[C---:B------:R-:W-:Y:S02]  /*3300*/  @!P0 R2UR UR5, R17.reuse ;  /* 0x00000000110582ca */ /* 0x040fe400000e0000 */
[C---:B------:R-:W-:Y:S02]  /*3310*/  @!P0 R2UR UR6, R16.reuse ;  /* 0x00000000100682ca */ /* 0x040fe400000e0000 */
[C---:B------:R-:W-:Y:S02]  /*3320*/  @!P0 R2UR UR7, R17.reuse ;  /* 0x00000000110782ca */ /* 0x040fe400000e0000 */
[----:B------:R-:W-:Y:S02]  /*3330*/  @!P0 R2UR UR8, R16 ;  /* 0x00000000100882ca */ /* 0x000fe400000e0000 */
[----:B------:R-:W-:-:S02]  /*3340*/  @!P0 R2UR UR9, R17 ;  /* 0x00000000110982ca */ /* 0x000fc400000e0000 */
[C---:B------:R-:W-:Y:S02]  /*3350*/  @!P2 R2UR UR10, R16.reuse ;  /* 0x00000000100aa2ca */ /* 0x040fe400000e0000 */
[C---:B------:R-:W-:Y:S01]  /*3360*/  @!P2 R2UR UR11, R17.reuse ;  /* 0x00000000110ba2ca */ /* 0x040fe200000e0000 */
[----:B---3--:R-:W-:Y:S01]  /*3370*/  @!P0 STG.E.U16 desc[UR4][R22.64+0x2], R35 ;  /* 0x0000022316008986 */ /* 0x008fe2000c101504 */
[C---:B------:R-:W-:Y:S02]  /*3380*/  @!P2 R2UR UR12, R16.reuse ;  /* 0x00000000100ca2ca */ /* 0x040fe400000e0000 */
[C---:B------:R-:W-:Y:S01]  /*3390*/  @!P2 R2UR UR13, R17.reuse ;  /* 0x00000000110da2ca */ /* 0x040fe200000e0000 */
[----:B------:R-:W-:Y:S01]  /*33a0*/  @!P0 STG.E.U16 desc[UR6][R26.64+0x2], R31 ;  /* 0x0000021f1a008986 */ /* 0x000fe2000c101506 */
[C---:B------:R-:W-:Y:S02]  /*33b0*/  @!P2 R2UR UR6, R16.reuse ;  /* 0x000000001006a2ca */ /* 0x040fe400000e0000 */
[----:B------:R-:W-:Y:S01]  /*33c0*/  @!P2 R2UR UR7, R17 ;  /* 0x000000001107a2ca */ /* 0x000fe200000e0000 */
[----:B------:R-:W-:Y:S01]  /*33d0*/  @!P0 STG.E.U16 desc[UR8][R28.64+0x2], R33 ;  /* 0x000002211c008986 */ /* 0x000fe2000c101508 */
[----:B------:R-:W-:-:S02]  /*33e0*/  @!P2 R2UR UR8, R16 ;  /* 0x000000001008a2ca */ /* 0x000fc400000e0000 */
[----:B------:R-:W-:Y:S01]  /*33f0*/  @!P2 R2UR UR9, R17 ;  /* 0x000000001109a2ca */ /* 0x000fe200000e0000 */
[----:B------:R1:W-:Y:S01]  /*3400*/  @!P0 STG.E.U16 desc[UR4][R38.64+0x2], R35 ;  /* 0x0000022326008986 */ /* 0x0003e2000c101504 */
[----:B------:R-:W-:-:S07]  /*3410*/  ISETP.GE.AND P0, PT, R7, R4, PT ;  /* 0x000000040700720c */ /* 0x000fce0003f06270 */
[----:B------:R2:W-:Y:S01]  /*3420*/  @!P2 STG.E.U16 desc[UR6][R22.64+0x4], R36 ;  /* 0x000004241600a986 */ /* 0x0005e2000c101506 */
[----:B-1----:R-:W-:-:S03]  /*3430*/  @!P2 IMAD.WIDE R34, R2, 0x2, R20 ;  /* 0x000000020222a825 */ /* 0x002fc600078e0214 */
[----:B------:R2:W-:Y:S04]  /*3440*/  @!P2 STG.E.U16 desc[UR8][R26.64+0x4], R9 ;  /* 0x000004091a00a986 */ /* 0x0005e8000c101508 */
[----:B------:R2:W-:Y:S04]  /*3450*/  @!P2 STG.E.U16 desc[UR10][R28.64+0x4], R25 ;  /* 0x000004191c00a986 */ /* 0x0005e8000c10150a */
[----:B------:R2:W-:Y:S01]  /*3460*/  @!P2 STG.E.U16 desc[UR12][R34.64+0x4], R36 ;  /* 0x000004242200a986 */ /* 0x0005e2000c10150c */
[----:B------:R-:W-:Y:S05]  /*3470*/  @P0 BRA `(.L_x_65) ;  /* 0x0000000000940947 */ /* 0x000fea0003800000 */
[----:B------:R-:W-:Y:S01]  /*3480*/  R2UR UR4, R16 ;  /* 0x00000000100472ca */ /* 0x000fe200000e0000 */
[----:B--2---:R-:W-:Y:S01]  /*3490*/  IMAD.WIDE R24, R2, 0x2, R20 ;  /* 0x0000000202187825 */ /* 0x004fe200078e0214 */
[C---:B------:R-:W-:Y:S02]  /*34a0*/  R2UR UR5, R17.reuse ;  /* 0x00000000110572ca */ /* 0x040fe400000e0000 */
[C---:B------:R-:W-:Y:S02]  /*34b0*/  R2UR UR6, R16.reuse ;  /* 0x00000000100672ca */ /* 0x040fe400000e0000 */
[C---:B------:R-:W-:Y:S02]  /*34c0*/  R2UR UR7, R17.reuse ;  /* 0x00000000110772ca */ /* 0x040fe400000e0000 */
[----:B------:R-:W-:Y:S02]  /*34d0*/  R2UR UR8, R16 ;  /* 0x00000000100872ca */ /* 0x000fe400000e0000 */
[----:B------:R-:W-:-:S02]  /*34e0*/  R2UR UR9, R17 ;  /* 0x00000000110972ca */ /* 0x000fc400000e0000 */
[----:B------:R-:W-:Y:S02]  /*34f0*/  R2UR UR10, R16 ;  /* 0x00000000100a72ca */ /* 0x000fe400000e0000 */
[----:B------:R-:W-:Y:S01]  /*3500*/  R2UR UR11, R17 ;  /* 0x00000000110b72ca */ /* 0x000fe200000e0000 */
[----:B----4-:R1:W-:Y:S04]  /*3510*/  STG.E.U16 desc[UR4][R22.64+0x6], R30 ;  /* 0x0000061e16007986 */ /* 0x0103e8000c101504 */
[----:B------:R1:W-:Y:S04]  /*3520*/  STG.E.U16 desc[UR6][R26.64+0x6], R8 ;  /* 0x000006081a007986 */ /* 0x0003e8000c101506 */
[----:B------:R1:W-:Y:S04]  /*3530*/  STG.E.U16 desc[UR8][R28.64+0x6], R32 ;  /* 0x000006201c007986 */ /* 0x0003e8000c101508 */
[----:B------:R1:W-:Y:S01]  /*3540*/  STG.E.U16 desc[UR10][R24.64+0x6], R30 ;  /* 0x0000061e18007986 */ /* 0x0003e2000c10150a */
[----:B------:R-:W-:Y:S05]  /*3550*/  BRA `(.L_x_65) ;  /* 0x00000000005c7947 */ /* 0x000fea0003800000 */
.L_x_64:
[----:B------:R-:W-:Y:S01]  /*3560*/  R2UR UR4, R16 ;  /* 0x00000000100472ca */ /* 0x000fe200000e0000 */
[----:B----4-:R-:W-:Y:S01]  /*3570*/  IMAD.U32 R30, R30, 0x10000, RZ ;  /* 0x000100001e1e7824 */ /* 0x010fe200078e00ff */
[----:B------:R-:W-:Y:S01]  /*3580*/  R2UR UR5, R17 ;  /* 0x00000000110572ca */ /* 0x000fe200000e0000 */
[----:B---3--:R-:W-:Y:S01]  /*3590*/  IMAD.WIDE.U32 R38, R35, 0x10000, RZ ;  /* 0x0001000023267825 */ /* 0x008fe200078e00ff */
[----:B------:R-:W-:Y:S02]  /*35a0*/  R2UR UR6, R16 ;  /* 0x00000000100672ca */ /* 0x000fe400000e0000 */
[----:B------:R-:W-:Y:S01]  /*35b0*/  R2UR UR7, R17 ;  /* 0x00000000110772ca */ /* 0x000fe200000e0000 */
[----:B------:R-:W-:Y:S01]  /*35c0*/  IMAD.U32 R8, R8, 0x10000, RZ ;  /* 0x0001000008087824 */ /* 0x000fe200078e00ff */
[----:B------:R-:W-:Y:S02]  /*35d0*/  LOP3.LUT R37, R39, R30, R36, 0xfe, !PT ;  /* 0x0000001e27257212 */ /* 0x000fe400078efe24 */
[----:B------:R-:W-:-:S02]  /*35e0*/  LOP3.LUT R36, R38, R34, RZ, 0xfc, !PT ;  /* 0x0000002226247212 */ /* 0x000fc400078efcff */
[----:B------:R-:W-:Y:S02]  /*35f0*/  R2UR UR8, R16 ;  /* 0x00000000100872ca */ /* 0x000fe400000e0000 */
[----:B------:R-:W-:Y:S01]  /*3600*/  R2UR UR9, R17 ;  /* 0x00000000110972ca */ /* 0x000fe200000e0000 */
[----:B------:R1:W-:Y:S02]  /*3610*/  STG.E.64 desc[UR4][R22.64], R36 ;  /* 0x0000002416007986 */ /* 0x0003e4000c101b04 */
[----:B-1----:R-:W-:-:S05]  /*3620*/  IMAD.WIDE.U32 R22, R31, 0x10000, RZ ;  /* 0x000100001f167825 */ /* 0x002fca00078e00ff */
[----:B------:R-:W-:Y:S02]  /*3630*/  LOP3.LUT R9, R23, R8, R9, 0xfe, !PT ;  /* 0x0000000817097212 */ /* 0x000fe400078efe09 */
[----:B------:R-:W-:Y:S01]  /*3640*/  LOP3.LUT R8, R22, R24, RZ, 0xfc, !PT ;  /* 0x0000001816087212 */ /* 0x000fe200078efcff */
[----:B------:R-:W-:-:S04]  /*3650*/  IMAD.WIDE.U32 R22, R33, 0x10000, RZ ;  /* 0x0001000021167825 */ /* 0x000fc800078e00ff */
[----:B------:R-:W-:Y:S01]  /*3660*/  IMAD.U32 R24, R32, 0x10000, RZ ;  /* 0x0001000020187824 */ /* 0x000fe200078e00ff */
[----:B------:R3:W-:Y:S04]  /*3670*/  STG.E.64 desc[UR4][R26.64], R8 ;  /* 0x000000081a007986 */ /* 0x0007e8000c101b04 */
[----:B------:R-:W-:Y:S02]  /*3680*/  LOP3.LUT R25, R23, R24, R25, 0xfe, !PT ;  /* 0x0000001817197212 */ /* 0x000fe400078efe19 */
[----:B------:R-:W-:Y:S01]  /*3690*/  LOP3.LUT R24, R22, R7, RZ, 0xfc, !PT ;  /* 0x0000000716187212 */ /* 0x000fe200078efcff */
[----:B------:R-:W-:-:S04]  /*36a0*/  IMAD.WIDE R22, R2, 0x2, R20 ;  /* 0x0000000202167825 */ /* 0x000fc800078e0214 */
[----:B------:R3:W-:Y:S04]  /*36b0*/  STG.E.64 desc[UR6][R28.64], R24 ;  /* 0x000000181c007986 */ /* 0x0007e8000c101b06 */
[----:B------:R3:W-:Y:S02]  /*36c0*/  STG.E.64 desc[UR8][R22.64], R36 ;  /* 0x0000002416007986 */ /* 0x0007e4000c101b08 */
.L_x_65:
[----:B------:R-:W-:Y:S05]  /*36d0*/  BSYNC.RECONVERGENT B0 ;  /* 0x0000000000007941 */ /* 0x000fea0003800200 */
.L_x_63:
[----:B0-----:R-:W-:-:S05]  /*36e0*/  IMAD R2, R0, 0x4, R2 ;  /* 0x0000000400027824 */ /* 0x001fca00078e0202 */
[----:B------:R-:W-:-:S13]  /*36f0*/  ISETP.GE.AND P0, PT, R2, R4, PT ;  /* 0x000000040200720c */ /* 0x000fda0003f06270 */
[----:B------:R-:W-:Y:S05]  /*3700*/  @!P0 BRA `(.L_x_66) ;  /* 0xffffffec007c8947 */ /* 0x000fea000383ffff */
[----:B------:R-:W-:Y:S05]  /*3710*/  EXIT ;  /* 0x000000000000794d */ /* 0x000fea0003800000 */
        .type           $_Z25multi_tensor_apply_kernelI18TensorListMetadataILi5EE25DistAdamCapturableFunctorIN3c108BFloat16ES4_S4_EJPfffPiifS6_10adamMode_tfEEvlPViT_T0_DpT1_$__internal_accurate_pow,@function
        .size           $_Z25multi_tensor_apply_kernelI18TensorListMetadataILi5EE25DistAdamCapturableFunctorIN3c108BFloat16ES4_S4_EJPfffPiifS6_10adamMode_tfEEvlPViT_T0_DpT1_$__internal_accurate_pow,(.L_x_1060 - $_Z25multi_tensor_apply_kernelI18TensorListMetadataILi5EE25DistAdamCapturableFunctorIN3c108BFloat16ES4_S4_EJPfffPiifS6_10adamMode_tfEEvlPViT_T0_DpT1_$__internal_accurate_pow)
$_Z25multi_tensor_apply_kernelI18TensorListMetadataILi5EE25DistAdamCapturableFunctorIN3c108BFloat16ES4_S4_EJPfffPiifS6_10adamMode_tfEEvlPViT_T0_DpT1_$__internal_accurate_pow:
[----:B------:R-:W-:Y:S01]  /*3720*/  ISETP.GT.U32.AND P2, PT, R21, 0xfffff, PT ;  /* 0x000fffff1500780c */ /* 0x000fe20003f44070 */
[----:B------:R-:W-:Y:S01]  /*3730*/  IMAD.MOV.U32 R12, RZ, RZ, R26 ;  /* 0x000000ffff0c7224 */ /* 0x000fe200078e001a */
[----:B------:R-:W-:Y:S01]  /*3740*/  UMOV UR4, 0x80000000 ;  /* 0x8000000000047882 */ /* 0x000fe20000000000 */
[----:B------:R-:W-:Y:S01]  /*3750*/  IMAD.MOV.U32 R13, RZ, RZ, R21 ;  /* 0x000000ffff0d7224 */ /* 0x000fe200078e0015 */
[----:B------:R-:W-:Y:S01]  /*3760*/  UMOV UR5, 0x43300000 ;  /* 0x4330000000057882 */ /* 0x000fe20000000000 */
[----:B------:R-:W-:Y:S01]  /*3770*/  IMAD.MOV.U32 R20, RZ, RZ, RZ ;  /* 0x000000ffff147224 */ /* 0x000fe200078e00ff */
[----:B------:R-:W-:Y:S01]  /*3780*/  UMOV UR6, 0x3b39803f ;  /* 0x3b39803f00067882 */ /* 0x000fe20000000000 */
[----:B------:R-:W-:-:S06]  /*3790*/  UMOV UR7, 0x3c7abc9e ;  /* 0x3c7abc9e00077882 */ /* 0x000fcc0000000000 */
[----:B------:R0:W1:Y:S02]  /*37a0*/  @!P2 DMUL R14, R12, 1.80143985094819840000e+16 ;  /* 0x435000000c0ea828 */ /* 0x0000640000000000 */
[----:B0-----:R-:W-:Y:S02]  /*37b0*/  IMAD.MOV.U32 R12, RZ, RZ, R21 ;  /* 0x000000ffff0c7224 */ /* 0x001fe400078e0015 */
[----:B-1----:R-:W-:Y:S02]  /*37c0*/  @!P2 IMAD.MOV.U32 R12, RZ, RZ, R15 ;  /* 0x000000ffff0ca224 */ /* 0x002fe400078e000f */
[----:B------:R-:W-:-:S03]  /*37d0*/  @!P2 IMAD.MOV.U32 R26, RZ, RZ, R14 ;  /* 0x000000ffff1aa224 */ /* 0x000fc600078e000e */
[----:B------:R-:W-:-:S04]  /*37e0*/  LOP3.LUT R12, R12, 0x800fffff, RZ, 0xc0, !PT ;  /* 0x800fffff0c0c7812 */ /* 0x000fc800078ec0ff */
[----:B------:R-:W-:Y:S02]  /*37f0*/  LOP3.LUT R27, R12, 0x3ff00000, RZ, 0xfc, !PT ;  /* 0x3ff000000c1b7812 */ /* 0x000fe400078efcff */
[----:B------:R-:W-:Y:S02]  /*3800*/  SHF.R.U32.HI R12, RZ, 0x14, R21 ;  /* 0x00000014ff0c7819 */ /* 0x000fe40000011615 */
[----:B------:R-:W-:Y:S02]  /*3810*/  ISETP.GE.U32.AND P3, PT, R27, 0x3ff6a09f, PT ;  /* 0x3ff6a09f1b00780c */ /* 0x000fe40003f66070 */
[----:B------:R-:W-:-:S11]  /*3820*/  @!P2 LEA.HI R12, R15, 0xffffffca, RZ, 0xc ;  /* 0xffffffca0f0ca811 */ /* 0x000fd600078f60ff */
[----:B------:R-:W-:-:S04]  /*3830*/  @P3 VIADD R13, R27, 0xfff00000 ;  /* 0xfff000001b0d3836 */ /* 0x000fc80000000000 */
[----:B------:R-:W-:Y:S02]  /*3840*/  @P3 IMAD.MOV.U32 R27, RZ, RZ, R13 ;  /* 0x000000ffff1b3224 */ /* 0x000fe400078e000d */
[C---:B------:R-:W-:Y:S02]  /*3850*/  VIADD R13, R12.reuse, 0xfffffc01 ;  /* 0xfffffc010c0d7836 */ /* 0x040fe40000000000 */
[----:B------:R-:W-:-:S05]  /*3860*/  @P3 VIADD R13, R12, 0xfffffc02 ;  /* 0xfffffc020c0d3836 */ /* 0x000fca0000000000 */
[----:B------:R-:W-:Y:S01]  /*3870*/  LOP3.LUT R12, R13, 0x80000000, RZ, 0x3c, !PT ;  /* 0x800000000d0c7812 */ /* 0x000fe200078e3cff */
[----:B------:R-:W-:-:S15]  /*3880*/  IMAD.MOV.U32 R13, RZ, RZ, 0x43300000 ;  /* 0x43300000ff0d7424 */ /* 0x000fde00078e00ff */
[----:B------:R-:W-:-:S05]  /*3890*/  NOP ;  /* 0x0000000000007918 */ /* 0x000fca0000000000 */
[----:B------:R-:W-:-:S15]  /*38a0*/  DADD R18, R26, -1 ;  /* 0xbff000001a127429 */ /* 0x000fde0000000000 */
[----:B------:R-:W-:-:S15]  /*38b0*/  NOP ;  /* 0x0000000000007918 */ /* 0x000fde0000000000 */
[----:B------:R-:W-:-:S15]  /*38c0*/  NOP ;  /* 0x0000000000007918 */ /* 0x000fde0000000000 */
[----:B------:R-:W-:-:S15]  /*38d0*/  NOP ;  /* 0x0000000000007918 */ /* 0x000fde0000000000 */
[----:B------:R-:W-:-:S04]  /*38e0*/  NOP ;  /* 0x0000000000007918 */ /* 0x000fc80000000000 */
[----:B------:R-:W0:Y:S02]  /*38f0*/  DADD R26, R26, 1 ;  /* 0x3ff000001a1a7429 */ /* 0x000e240000000000 */
[----:B0-----:R-:W0:-:S15]  /*3900*/  MUFU.RCP64H R21, R27 ;  /* 0x0000001b00157308 */ /* 0x001e1e0000001800 */
[----:B------:R-:W-:-:S15]  /*3910*/  NOP ;  /* 0x0000000000007918 */ /* 0x000fde0000000000 */
[----:B------:R-:W-:-:S15]  /*3920*/  NOP ;  /* 0x0000000000007918 */ /* 0x000fde0000000000 */
[----:B------:R-:W-:-:S15]  /*3930*/  NOP ;  /* 0x0000000000007918 */ /* 0x000fde0000000000 */
[----:B------:R-:W-:-:S02]  /*3940*/  NOP ;  /* 0x0000000000007918 */ /* 0x000fc40000000000 */
[----:B0-----:R-:W0:-:S15]  /*3950*/  DFMA R14, -R26, R20, 1 ;  /* 0x3ff000001a0e742b */ /* 0x001e1e0000000114 */
[----:B------:R-:W-:-:S15]  /*3960*/  NOP ;  /* 0x0000000000007918 */ /* 0x000fde0000000000 */
[----:B------:R-:W-:-:S15]  /*3970*/  NOP ;  /* 0x0000000000007918 */ /* 0x000fde0000000000 */
[----:B------:R-:W-:-:S15]  /*3980*/  NOP ;  /* 0x0000000000007918 */ /* 0x000fde0000000000 */
[----:B------:R-:W-:-:S04]  /*3990*/  NOP ;  /* 0x0000000000007918 */ /* 0x000fc80000000000 */
[----:B0-----:R-:W0:-:S15]  /*39a0*/  DFMA R14, R14, R14, R14 ;  /* 0x0000000e0e0e722b */ /* 0x001e1e000000000e */
        /* <DEDUP_REMOVED lines=9> */
[----:B0-----:R-:W0:-:S15]  /*3a40*/  DMUL R14, R18, R20 ;  /* 0x00000014120e7228 */ /* 0x001e1e0000000000 */
        /* <DEDUP_REMOVED lines=9> */
[----:B0-----:R-:W0:-:S15]  /*3ae0*/  DADD R24, R18, -R14 ;  /* 0x0000000012187229 */ /* 0x001e1e000000080e */
[----:B------:R-:W-:-:S15]  /*3af0*/  NOP ;  /* 0x0000000000007918 */ /* 0x000fde0000000000 */
[----:B------:R-:W-:-:S15]  /*3b00*/  NOP ;  /* 0x0000000000007918 */ /* 0x000fde0000000000 */
[----:B------:R-:W-:-:S15]  /*3b10*/  NOP ;  /* 0x0000000000007918 */ /* 0x000fde0000000000 */
[----:B------:R-:W-:-:S04]  /*3b20*/  NOP ;  /* 0x0000000000007918 */ /* 0x000fc80000000000 */
[----:B0-----:R-:W0:-:S15]  /*3b30*/  DADD R28, R24, R24 ;  /* 0x00000000181c7229 */ /* 0x001e1e0000000018 */
[----:B------:R-:W-:-:S15]  /*3b40*/  NOP ;  /* 0x0000000000007918 */ /* 0x000fde0000000000 */
[----:B------:R-:W-:-:S15]  /*3b50*/  NOP ;  /* 0x0000000000007918 */ /* 0x000fde0000000000 */
[----:B------:R-:W-:-:S15]  /*3b60*/  NOP ;  /* 0x0000000000007918 */ /* 0x000fde0000000000 */
[----:B------:R-:W-:-:S04]  /*3b70*/  NOP ;  /* 0x0000000000007918 */ /* 0x000fc80000000000 */
[----:B0-----:R-:W0:-:S15]  /*3b80*/  DFMA R18, R18, -R14, R28 ;  /* 0x8000000e1212722b */ /* 0x001e1e000000001c */
[----:B------:R-:W-:-:S15]  /*3b90*/  NOP ;  /* 0x0000000000007918 */ /* 0x000fde0000000000 */
[----:B------:R-:W-:-:S15]  /*3ba0*/  NOP ;  /* 0x0000000000007918 */ /* 0x000fde0000000000 */
[----:B------:R-:W-:-:S15]  /*3bb0*/  NOP ;  /* 0x0000000000007918 */ /* 0x000fde0000000000 */
[----:B------:R-:W-:-:S04]  /*3bc0*/  NOP ;  /* 0x0000000000007918 */ /* 0x000fc80000000000 */
[----:B------:R-:W1:-:S15]  /*3bd0*/  DMUL R22, R14, R14 ;  /* 0x0000000e0e167228 */ /* 0x000e5e0000000000 */
[----:B------:R-:W-:-:S15]  /*3be0*/  NOP ;  /* 0x0000000000007918 */ /* 0x000fde0000000000 */
[----:B------:R-:W-:-:S15]  /*3bf0*/  NOP ;  /* 0x0000000000007918 */ /* 0x000fde0000000000 */
[----:B------:R-:W-:-:S15]  /*3c00*/  NOP ;  /* 0x0000000000007918 */ /* 0x000fde0000000000 */
[----:B------:R-:W-:-:S04]  /*3c10*/  NOP ;  /* 0x0000000000007918 */ /* 0x000fc80000000000 */
[----:B0-----:R-:W-:-:S15]  /*3c20*/  DMUL R18, R20, R18 ;  /* 0x0000001214127228 */ /* 0x001fde0000000000 */
[----:B------:R-:W-:-:S15]  /*3c30*/  NOP ;  /* 0x0000000000007918 */ /* 0x000fde0000000000 */
[----:B------:R-:W-:-:S15]  /*3c40*/  NOP ;  /* 0x0000000000007918 */ /* 0x000fde0000000000 */
[----:B------:R-:W-:-:S15]  /*3c50*/  NOP ;  /* 0x0000000000007918 */ /* 0x000fde0000000000 */
[----:B------:R-:W-:-:S04]  /*3c60*/  NOP ;  /* 0x0000000000007918 */ /* 0x000fc80000000000 */
[----:B-1----:R-:W0:-:S15]  /*3c70*/  DMUL R20, R14, R22 ;  /* 0x000000160e147228 */ /* 0x002e1e0000000000 */
[----:B------:R-:W-:-:S15]  /*3c80*/  NOP ;  /* 0x0000000000007918 */ /* 0x000fde0000000000 */
[----:B------:R-:W-:-:S15]  /*3c90*/  NOP ;  /* 0x0000000000007918 */ /* 0x000fde0000000000 */
[----:B------:R-:W-:-:S15]  /*3ca0*/  NOP ;  /* 0x0000000000007918 */ /* 0x000fde0000000000 */
[----:B------:R-:W-:-:S04]  /*3cb0*/  NOP ;  /* 0x0000000000007918 */ /* 0x000fc80000000000 */
[----:B------:R-:W-:-:S15]  /*3cc0*/  DFMA R24, R14, R14, -R22 ;  /* 0x0000000e0e18722b */ /* 0x000fde0000000816 */
[----:B------:R-:W-:-:S15]  /*3cd0*/  NOP ;  /* 0x0000000000007918 */ /* 0x000fde0000000000 */
[----:B------:R-:W-:-:S15]  /*3ce0*/  NOP ;  /* 0x0000000000007918 */ /* 0x000fde0000000000 */
[----:B------:R-:W-:-:S15]  /*3cf0*/  NOP ;  /* 0x0000000000007918 */ /* 0x000fde0000000000 */
[----:B------:R-:W-:-:S04]  /*3d00*/  NOP ;  /* 0x0000000000007918 */ /* 0x000fc80000000000 */
[----:B0-----:R-:W0:-:S15]  /*3d10*/  DFMA R26, R14, R22, -R20 ;  /* 0x000000160e1a722b */ /* 0x001e1e0000000814 */
[----:B------:R-:W-:-:S15]  /*3d20*/  NOP ;  /* 0x0000000000007918 */ /* 0x000fde0000000000 */
[----:B------:R-:W-:-:S15]  /*3d30*/  NOP ;  /* 0x0000000000007918 */ /* 0x000fde0000000000 */
[----:B------:R-:W-:-:S15]  /*3d40*/  NOP ;  /* 0x0000000000007918 */ /* 0x000fde0000000000 */
[----:B------:R-:W-:-:S04]  /*3d50*/  NOP ;  /* 0x0000000000007918 */ /* 0x000fc80000000000 */
[----:B0-----:R0:W-:Y:S02]  /*3d60*/  DFMA R22, R18, R22, R26 ;  /* 0x000000161216722b */ /* 0x0011e4000000001a */
[----:B0-----:R-:W-:Y:S02]  /*3d70*/  VIADD R27, R19, 0x100000 ;  /* 0x00100000131b7836 */ /* 0x001fe40000000000 */
[----:B------:R-:W-:-:S15]  /*3d80*/  IMAD.MOV.U32 R26, RZ, RZ, R18 ;  /* 0x000000ffff1a7224 */ /* 0x000fde00078e0012 */
[----:B------:R-:W-:-:S15]  /*3d90*/  NOP ;  /* 0x0000000000007918 */ /* 0x000fde0000000000 */
[----:B------:R-:W-:-:S15]  /*3da0*/  NOP ;  /* 0x0000000000007918 */ /* 0x000fde0000000000 */
[----:B------:R-:W-:-:S15]  /*3db0*/  NOP ;  /* 0x0000000000007918 */ /* 0x000fde0000000000 */
[----:B------:R0:W-:Y:S02]  /*3dc0*/  DFMA R24, R14, R26, R24 ;  /* 0x0000001a0e18722b */ /* 0x0001e40000000018 */
[----:B0-----:R-:W-:Y:S02]  /*3dd0*/  IMAD.MOV.U32 R26, RZ, RZ, 0x41ad3b5a ;  /* 0x41ad3b5aff1a7424 */ /* 0x001fe400078e00ff */
[----:B------:R-:W-:-:S15]  /*3de0*/  IMAD.MOV.U32 R27, RZ, RZ, 0x3ed0f5d2 ;  /* 0x3ed0f5d2ff1b7424 */ /* 0x000fde00078e00ff */
[----:B------:R-:W-:-:S15]  /*3df0*/  NOP ;  /* 0x0000000000007918 */ /* 0x000fde0000000000 */
[----:B------:R-:W-:-:S15]  /*3e00*/  NOP ;  /* 0x0000000000007918 */ /* 0x000fde0000000000 */
[----:B------:R-:W-:-:S15]  /*3e10*/  NOP ;  /* 0x0000000000007918 */ /* 0x000fde0000000000 */
[----:B------:R-:W-:Y:S01]  /*3e20*/  DADD R12, R12, -UR4 ;  /* 0x800000040c0c7e29 */ /* 0x000fe20008000000 */
[----:B------:R-:W-:Y:S01]  /*3e30*/  UMOV UR4, 0x7d2cafe2 ;  /* 0x7d2cafe200047882 */ /* 0x000fe20000000000 */
[----:B------:R-:W-:-:S15]  /*3e40*/  UMOV UR5, 0x3eb0f5ff ;  /* 0x3eb0f5ff00057882 */ /* 0x000fde0000000000 */
[----:B------:R-:W-:-:S15]  /*3e50*/  NOP ;  /* 0x0000000000007918 */ /* 0x000fde0000000000 */
[----:B------:R-:W-:-:S15]  /*3e60*/  NOP ;  /* 0x0000000000007918 */ /* 0x000fde0000000000 */
[----:B------:R-:W-:-:S15]  /*3e70*/  NOP ;  /* 0x0000000000007918 */ /* 0x000fde0000000000 */
[----:B------:R-:W-:-:S02]  /*3e80*/  NOP ;  /* 0x0000000000007918 */ /* 0x000fc40000000000 */
[----:B------:R-:W0:-:S15]  /*3e90*/  DMUL R30, R14, R14 ;  /* 0x0000000e0e1e7228 */ /* 0x000e1e0000000000 */
[----:B------:R-:W-:-:S15]  /*3ea0*/  NOP ;  /* 0x0000000000007918 */ /* 0x000fde0000000000 */
[----:B------:R-:W-:-:S15]  /*3eb0*/  NOP ;  /* 0x0000000000007918 */ /* 0x000fde0000000000 */
[----:B------:R-:W-:-:S15]  /*3ec0*/  NOP ;  /* 0x0000000000007918 */ /* 0x000fde0000000000 */
[----:B------:R-:W-:-:S04]  /*3ed0*/  NOP ;  /* 0x0000000000007918 */ /* 0x000fc80000000000 */
[----:B0-----:R-:W0:Y:S01]  /*3ee0*/  DFMA R26, R30, UR4, R26 ;  /* 0x000000041e1a7c2b */ /* 0x001e22000800001a */
[----:B------:R-:W-:Y:S01]  /*3ef0*/  UMOV UR4, 0x75488a3f ;  /* 0x75488a3f00047882 */ /* 0x000fe20000000000 */
[----:B------:R-:W-:-:S15]  /*3f00*/  UMOV UR5, 0x3ef3b20a ;  /* 0x3ef3b20a00057882 */ /* 0x000fde0000000000 */
[----:B------:R-:W-:-:S15]  /*3f10*/  NOP ;  /* 0x0000000000007918 */ /* 0x000fde0000000000 */
[----:B------:R-:W-:-:S15]  /*3f20*/  NOP ;  /* 0x0000000000007918 */ /* 0x000fde0000000000 */
[----:B------:R-:W-:-:S15]  /*3f30*/  NOP ;  /* 0x0000000000007918 */ /* 0x000fde0000000000 */
[----:B------:R-:W-:-:S02]  /*3f40*/  NOP ;  /* 0x0000000000007918 */ /* 0x000fc40000000000 */
[----:B0-----:R-:W0:Y:S01]  /*3f50*/  DFMA R28, R30, R26, UR4 ;  /* 0x000000041e1c7e2b */ /* 0x001e22000800001a */
        /* <DEDUP_REMOVED lines=34> */
[----:B------:R-:W-:-:S15]  /*4180*/  DFMA R22, R14, R24, R22 ;  /* 0x000000180e16722b */ /* 0x000fde0000000016 */
[----:B------:R-:W-:-:S15]  /*4190*/  NOP ;  /* 0x0000000000007918 */ /* 0x000fde0000000000 */
[----:B------:R-:W-:-:S15]  /*41a0*/  NOP ;  /* 0x0000000000007918 */ /* 0x000fde0000000000 */
[----:B------:R-:W-:-:S15]  /*41b0*/  NOP ;  /* 0x0000000000007918 */ /* 0x000fde0000000000 */
[----:B------:R-:W-:-:S04]  /*41c0*/  NOP ;  /* 0x0000000000007918 */ /* 0x000fc80000000000 */
[----:B0-----:R-:W0:-:S15]  /*41d0*/  DFMA R26, R30, R28, UR4 ;  /* 0x000000041e1a7e2b */ /* 0x001e1e000800001c */
[----:B------:R-:W-:-:S15]  /*41e0*/  NOP ;  /* 0x0000000000007918 */ /* 0x000fde0000000000 */
[----:B------:R-:W-:-:S15]  /*41f0*/  NOP ;  /* 0x0000000000007918 */ /* 0x000fde0000000000 */
[----:B------:R-:W-:-:S15]  /*4200*/  NOP ;  /* 0x0000000000007918 */ /* 0x000fde0000000000 */
[----:B------:R-:W-:-:S04]  /*4210*/  NOP ;  /* 0x0000000000007918 */ /* 0x000fc80000000000 */
[----:B0-----:R-:W0:Y:S01]  /*4220*/  DADD R24, -R26, UR4 ;  /* 0x000000041a187e29 */ /* 0x001e220008000100 */
[----:B------:R-:W-:Y:S01]  /*4230*/  UMOV UR4, 0xb9e7b0 ;  /* 0x00b9e7b000047882 */ /* 0x000fe20000000000 */
[----:B------:R-:W-:-:S15]  /*4240*/  UMOV UR5, 0x3c46a4cb ;  /* 0x3c46a4cb00057882 */ /* 0x000fde0000000000 */
[----:B------:R-:W-:-:S15]  /*4250*/  NOP ;  /* 0x0000000000007918 */ /* 0x000fde0000000000 */
[----:B------:R-:W-:-:S15]  /*4260*/  NOP ;  /* 0x0000000000007918 */ /* 0x000fde0000000000 */
[----:B------:R-:W-:-:S15]  /*4270*/  NOP ;  /* 0x0000000000007918 */ /* 0x000fde0000000000 */
[----:B------:R-:W-:-:S02]  /*4280*/  NOP ;  /* 0x0000000000007918 */ /* 0x000fc40000000000 */
[----:B0-----:R-:W0:-:S15]  /*4290*/  DFMA R28, R30, R28, R24 ;  /* 0x0000001c1e1c722b */ /* 0x001e1e0000000018 */
[----:B------:R-:W-:-:S15]  /*42a0*/  NOP ;  /* 0x0000000000007918 */ /* 0x000fde0000000000 */
[----:B------:R-:W-:-:S15]  /*42b0*/  NOP ;  /* 0x0000000000007918 */ /* 0x000fde0000000000 */
[----:B------:R-:W-:-:S15]  /*42c0*/  NOP ;  /* 0x0000000000007918 */ /* 0x000fde0000000000 */
[----:B------:R-:W-:-:S04]  /*42d0*/  NOP ;  /* 0x0000000000007918 */ /* 0x000fc80000000000 */
[----:B0-----:R-:W0:Y:S01]  /*42e0*/  DADD R28, R28, -UR4 ;  /* 0x800000041c1c7e29 */ /* 0x001e220008000000 */
[----:B------:R-:W-:Y:S01]  /*42f0*/  UMOV UR4, 0xfefa39ef ;  /* 0xfefa39ef00047882 */ /* 0x000fe20000000000 */
[----:B------:R-:W-:-:S15]  /*4300*/  UMOV UR5, 0x3fe62e42 ;  /* 0x3fe62e4200057882 */ /* 0x000fde0000000000 */
[----:B------:R-:W-:-:S15]  /*4310*/  NOP ;  /* 0x0000000000007918 */ /* 0x000fde0000000000 */
[----:B------:R-:W-:-:S15]  /*4320*/  NOP ;  /* 0x0000000000007918 */ /* 0x000fde0000000000 */
[----:B------:R-:W-:-:S15]  /*4330*/  NOP ;  /* 0x0000000000007918 */ /* 0x000fde0000000000 */
[----:B------:R-:W-:-:S02]  /*4340*/  NOP ;  /* 0x0000000000007918 */ /* 0x000fc40000000000 */
[----:B0-----:R-:W0:-:S15]  /*4350*/  DADD R24, R26, R28 ;  /* 0x000000001a187229 */ /* 0x001e1e000000001c */
        /* <DEDUP_REMOVED lines=9> */
[----:B0-----:R-:W-:-:S15]  /*43f0*/  DADD R26, R28, R26 ;  /* 0x000000001c1a7229 */ /* 0x001fde000000001a */
[----:B------:R-:W-:-:S15]  /*4400*/  NOP ;  /* 0x0000000000007918 */ /* 0x000fde0000000000 */
[----:B------:R-:W-:-:S15]  /*4410*/  NOP ;  /* 0x0000000000007918 */ /* 0x000fde0000000000 */
[----:B------:R-:W-:-:S15]  /*4420*/  NOP ;  /* 0x0000000000007918 */ /* 0x000fde0000000000 */
[----:B------:R-:W-:-:S04]  /*4430*/  NOP ;  /* 0x0000000000007918 */ /* 0x000fc80000000000 */
[----:B------:R-:W0:-:S15]  /*4440*/  DMUL R28, R24, R20 ;  /* 0x00000014181c7228 */ /* 0x000e1e0000000000 */
        /* <DEDUP_REMOVED lines=29> */
[----:B------:R-:W1:-:S15]  /*4620*/  DADD R28, R28, -R20 ;  /* 0x000000001c1c7229 */ /* 0x000e5e0000000814 */
        /* <DEDUP_REMOVED lines=9> */
[----:B-1----:R-:W-:-:S15]  /*46c0*/  DADD R26, R26, R28 ;  /* 0x000000001a1a7229 */ /* 0x002fde000000001c */
        /* <DEDUP_REMOVED lines=29> */
[----:B------:R-:W1:-:S15]  /*48a0*/  DFMA R14, R12, UR4, R18 ;  /* 0x000000040c0e7c2b */ /* 0x000e5e0008000012 */
        /* <DEDUP_REMOVED lines=9> */
[----:B-1----:R-:W0:-:S15]  /*4940*/  DFMA R20, R12, -UR4, R14 ;  /* 0x800000040c147c2b */ /* 0x002e1e000800000e */
[----:B------:R-:W-:-:S15]  /*4950*/  NOP ;  /* 0x0000000000007918 */ /* 0x000fde0000000000 */
[----:B------:R-:W-:-:S15]  /*4960*/  NOP ;  /* 0x0000000000007918 */ /* 0x000fde0000000000 */
[----:B------:R-:W-:-:S15]  /*4970*/  NOP ;  /* 0x0000000000007918 */ /* 0x000fde0000000000 */
[----:B------:R-:W-:-:S04]  /*4980*/  NOP ;  /* 0x0000000000007918 */ /* 0x000fc80000000000 */
[----:B0-----:R-:W0:-:S15]  /*4990*/  DADD R20, -R18, R20 ;  /* 0x0000000012147229 */ /* 0x001e1e0000000114 */
[----:B------:R-:W-:-:S15]  /*49a0*/  NOP ;  /* 0x0000000000007918 */ /* 0x000fde0000000000 */
[----:B------:R-:W-:-:S15]  /*49b0*/  NOP ;  /* 0x0000000000007918 */ /* 0x000fde0000000000 */
[----:B------:R-:W-:-:S15]  /*49c0*/  NOP ;  /* 0x0000000000007918 */ /* 0x000fde0000000000 */
[----:B------:R-:W-:-:S04]  /*49d0*/  NOP ;  /* 0x0000000000007918 */ /* 0x000fc80000000000 */
[----:B0-----:R0:W1:Y:S02]  /*49e0*/  DADD R18, R22, -R20 ;  /* 0x0000000016127229 */ /* 0x0010640000000814 */
[----:B0-----:R-:W-:Y:S02]  /*49f0*/  IMAD.MOV.U32 R21, RZ, RZ, R5 ;  /* 0x000000ffff157224 */ /* 0x001fe400078e0005 */
[----:B------:R-:W-:Y:S02]  /*4a00*/  IMAD.MOV.U32 R20, RZ, RZ, R7 ;  /* 0x000000ffff147224 */ /* 0x000fe400078e0007 */
[C---:B------:R-:W-:Y:S01]  /*4a10*/  IMAD.SHL.U32 R7, R21.reuse, 0x2, RZ ;  /* 0x0000000215077824 */ /* 0x040fe200078e00ff */
[----:B------:R-:W-:-:S04]  /*4a20*/  LOP3.LUT R5, R21, 0xff0fffff, RZ, 0xc0, !PT ;  /* 0xff0fffff15057812 */ /* 0x000fc800078ec0ff */
[----:B------:R-:W-:-:S04]  /*4a30*/  ISETP.GT.U32.AND P2, PT, R7, -0x2000001, PT ;  /* 0xfdffffff0700780c */ /* 0x000fc80003f44070 */
[----:B------:R-:W-:-:S15]  /*4a40*/  SEL R21, R5, R21, P2 ;  /* 0x0000001505157207 */ /* 0x000fde0001000000 */
[----:B------:R-:W-:-:S15]  /*4a50*/  NOP ;  /* 0x0000000000007918 */ /* 0x000fde0000000000 */
[----:B------:R-:W-:-:S15]  /*4a60*/  NOP ;  /* 0x0000000000007918 */ /* 0x000fde0000000000 */
[----:B------:R-:W-:-:S04]  /*4a70*/  NOP ;  /* 0x0000000000007918 */ /* 0x000fc80000000000 */
[----:B-1----:R-:W0:-:S15]  /*4a80*/  DFMA R18, R12, UR6, R18 ;  /* 0x000000060c127c2b */ /* 0x002e1e0008000012 */
        /* <DEDUP_REMOVED lines=24> */
[----:B-1----:R-:W0:-:S15]  /*4c10*/  DFMA R12, R12, R20, -R22 ;  /* 0x000000140c0c722b */ /* 0x002e1e0000000816 */
[----:B------:R-:W-:-:S15]  /*4c20*/  NOP ;  /* 0x0000000000007918 */ /* 0x000fde0000000000 */
[----:B------:R-:W-:-:S15]  /*4c30*/  NOP ;  /* 0x0000000000007918 */ /* 0x000fde0000000000 */
[----:B------:R-:W-:-:S15]  /*4c40*/  NOP ;  /* 0x0000000000007918 */ /* 0x000fde0000000000 */
[----:B------:R-:W-:-:S04]  /*4c50*/  NOP ;  /* 0x0000000000007918 */ /* 0x000fc80000000000 */
[----:B0-----:R0:W1:Y:S02]  /*4c60*/  DFMA R18, R14, R20, R12 ;  /* 0x000000140e12722b */ /* 0x001064000000000c */
[----:B0-----:R-:W-:Y:S02]  /*4c70*/  IMAD.MOV.U32 R14, RZ, RZ, 0x652b82fe ;  /* 0x652b82feff0e7424 */ /* 0x001fe400078e00ff */
[----:B------:R-:W-:-:S15]  /*4c80*/  IMAD.MOV.U32 R15, RZ, RZ, 0x3ff71547 ;  /* 0x3ff71547ff0f7424 */ /* 0x000fde00078e00ff */
[----:B------:R-:W-:-:S15]  /*4c90*/  NOP ;  /* 0x0000000000007918 */ /* 0x000fde0000000000 */
[----:B------:R-:W-:-:S15]  /*4ca0*/  NOP ;  /* 0x0000000000007918 */ /* 0x000fde0000000000 */
[----:B------:R-:W-:-:S15]  /*4cb0*/  NOP ;  /* 0x0000000000007918 */ /* 0x000fde0000000000 */
[----:B-1----:R-:W0:Y:S02]  /*4cc0*/  DADD R12, R22, R18 ;  /* 0x00000000160c7229 */ /* 0x002e240000000012 */
[----:B0-----:R-:W-:-:S15]  /*4cd0*/  FSETP.GEU.FTZ.AND P2, PT, |R13|, 4.1917929649353027344, PT ;  /* 0x4086232b0d00780b */ /* 0x001fde0003f5e200 */
[----:B------:R-:W-:-:S15]  /*4ce0*/  NOP ;  /* 0x0000000000007918 */ /* 0x000fde0000000000 */
[----:B------:R-:W-:-:S15]  /*4cf0*/  NOP ;  /* 0x0000000000007918 */ /* 0x000fde0000000000 */
[----:B------:R-:W-:-:S15]  /*4d00*/  NOP ;  /* 0x0000000000007918 */ /* 0x000fde0000000000 */
[----:B------:R-:W-:-:S02]  /*4d10*/  NOP ;  /* 0x0000000000007918 */ /* 0x000fc40000000000 */
[----:B------:R-:W0:-:S15]  /*4d20*/  DADD R22, R22, -R12 ;  /* 0x0000000016167229 */ /* 0x000e1e000000080c */
[----:B------:R-:W-:-:S15]  /*4d30*/  NOP ;  /* 0x0000000000007918 */ /* 0x000fde0000000000 */
[----:B------:R-:W-:-:S15]  /*4d40*/  NOP ;  /* 0x0000000000007918 */ /* 0x000fde0000000000 */
[----:B------:R-:W-:-:S15]  /*4d50*/  NOP ;  /* 0x0000000000007918 */ /* 0x000fde0000000000 */
[----:B------:R-:W-:-:S04]  /*4d60*/  NOP ;  /* 0x0000000000007918 */ /* 0x000fc80000000000 */
[----:B------:R-:W1:-:S15]  /*4d70*/  DFMA R14, R12, R14, 6.75539944105574400000e+15 ;  /* 0x433800000c0e742b */ /* 0x000e5e000000000e */
        /* <DEDUP_REMOVED lines=9> */
[----:B-1----:R-:W0:-:S15]  /*4e10*/  DADD R20, R14, -6.75539944105574400000e+15 ;  /* 0xc33800000e147429 */ /* 0x002e1e0000000000 */
[----:B------:R-:W-:-:S15]  /*4e20*/  NOP ;  /* 0x0000000000007918 */ /* 0x000fde0000000000 */
[----:B------:R-:W-:-:S15]  /*4e30*/  NOP ;  /* 0x0000000000007918 */ /* 0x000fde0000000000 */
[----:B------:R-:W-:-:S15]  /*4e40*/  NOP ;  /* 0x0000000000007918 */ /* 0x000fde0000000000 */
[----:B------:R-:W-:-:S04]  /*4e50*/  NOP ;  /* 0x0000000000007918 */ /* 0x000fc80000000000 */
[----:B0-----:R-:W0:Y:S01]  /*4e60*/  DFMA R22, R20, -UR4, R12 ;  /* 0x8000000414167c2b */ /* 0x001e22000800000c */
[----:B------:R-:W-:Y:S01]  /*4e70*/  UMOV UR4, 0x3b39803f ;  /* 0x3b39803f00047882 */ /* 0x000fe20000000000 */
[----:B------:R-:W-:-:S15]  /*4e80*/  UMOV UR5, 0x3c7abc9e ;  /* 0x3c7abc9e00057882 */ /* 0x000fde0000000000 */
[----:B------:R-:W-:-:S15]  /*4e90*/  NOP ;  /* 0x0000000000007918 */ /* 0x000fde0000000000 */
[----:B------:R-:W-:-:S15]  /*4ea0*/  NOP ;  /* 0x0000000000007918 */ /* 0x000fde0000000000 */
[----:B------:R-:W-:-:S15]  /*4eb0*/  NOP ;  /* 0x0000000000007918 */ /* 0x000fde0000000000 */
[----:B------:R-:W-:-:S02]  /*4ec0*/  NOP ;  /* 0x0000000000007918 */ /* 0x000fc40000000000 */
[----:B0-----:R0:W1:Y:S01]  /*4ed0*/  DFMA R20, R20, -UR4, R22 ;  /* 0x8000000414147c2b */ /* 0x0010620008000016 */
[----:B------:R-:W-:Y:S01]  /*4ee0*/  UMOV UR4, 0x69ce2bdf ;  /* 0x69ce2bdf00047882 */ /* 0x000fe20000000000 */
[----:B0-----:R-:W-:Y:S01]  /*4ef0*/  IMAD.MOV.U32 R22, RZ, RZ, -0x35dec16 ;  /* 0xfca213eaff167424 */ /* 0x001fe200078e00ff */
[----:B------:R-:W-:Y:S01]  /*4f00*/  UMOV UR5, 0x3e5ade15 ;  /* 0x3e5ade1500057882 */ /* 0x000fe20000000000 */
[----:B------:R-:W-:-:S15]  /*4f10*/  IMAD.MOV.U32 R23, RZ, RZ, 0x3e928af3 ;  /* 0x3e928af3ff177424 */ /* 0x000fde00078e00ff */
[----:B------:R-:W-:-:S15]  /*4f20*/  NOP ;  /* 0x0000000000007918 */ /* 0x000fde0000000000 */
[----:B------:R-:W-:-:S15]  /*4f30*/  NOP ;  /* 0x0000000000007918 */ /* 0x000fde0000000000 */
[----:B------:R-:W-:-:S15]  /*4f40*/  NOP ;  /* 0x0000000000007918 */ /* 0x000fde0000000000 */
[----:B-1----:R-:W0:Y:S01]  /*4f50*/  DFMA R22, R20, UR4, R22 ;  /* 0x0000000414167c2b */ /* 0x002e220008000016 */
        /* <DEDUP_REMOVED lines=55> */
[----:B0-----:R-:W0:-:S15]  /*52d0*/  DFMA R22, R20, R22, UR4 ;  /* 0x0000000414167e2b */ /* 0x001e1e0008000016 */
[----:B------:R-:W-:-:S15]  /*52e0*/  NOP ;  /* 0x0000000000007918 */ /* 0x000fde0000000000 */
[----:B------:R-:W-:-:S15]  /*52f0*/  NOP ;  /* 0x0000000000007918 */ /* 0x000fde0000000000 */
[----:B------:R-:W-:-:S15]  /*5300*/  NOP ;  /* 0x0000000000007918 */ /* 0x000fde0000000000 */
[----:B------:R-:W-:-:S04]  /*5310*/  NOP ;  /* 0x0000000000007918 */ /* 0x000fc80000000000 */
[----:B0-----:R-:W0:-:S15]  /*5320*/  DFMA R22, R20, R22, 1 ;  /* 0x3ff000001416742b */ /* 0x001e1e0000000016 */
[----:B------:R-:W-:-:S15]  /*5330*/  NOP ;  /* 0x0000000000007918 */ /* 0x000fde0000000000 */
[----:B------:R-:W-:-:S15]  /*5340*/  NOP ;  /* 0x0000000000007918 */ /* 0x000fde0000000000 */
[----:B------:R-:W-:-:S15]  /*5350*/  NOP ;  /* 0x0000000000007918 */ /* 0x000fde0000000000 */
[----:B------:R-:W-:-:S04]  /*5360*/  NOP ;  /* 0x0000000000007918 */ /* 0x000fc80000000000 */
[----:B0-----:R-:W0:Y:S02]  /*5370*/  DFMA R22, R20, R22, 1 ;  /* 0x3ff000001416742b */ /* 0x001e240000000016 */
[----:B0-----:R-:W-:Y:S02]  /*5380*/  IMAD R21, R14, 0x100000, R23 ;  /* 0x001000000e157824 */ /* 0x001fe400078e0217 */
[----:B------:R-:W-:Y:S01]  /*5390*/  IMAD.MOV.U32 R20, RZ, RZ, R22 ;  /* 0x000000ffff147224 */ /* 0x000fe200078e0016 */
[----:B------:R-:W-:Y:S06]  /*53a0*/  @!P2 BRA `(.L_x_67) ;  /* 0x000000000048a947 */ /* 0x000fec0003800000 */
[----:B------:R-:W-:Y:S01]  /*53b0*/  FSETP.GEU.FTZ.AND P2, PT, |R13|, 4.2275390625, PT ;  /* 0x408748000d00780b */ /* 0x000fe20003f5e200 */
[----:B------:R-:W-:-:S15]  /*53c0*/  DSETP.GEU.AND P3, PT, R12, RZ, PT ;  /* 0x000000ff0c00722a */ /* 0x000fde0003f6e000 */
[----:B------:R-:W-:-:S15]  /*53d0*/  NOP ;  /* 0x0000000000007918 */ /* 0x000fde0000000000 */
[----:B------:R-:W-:-:S15]  /*53e0*/  NOP ;  /* 0x0000000000007918 */ /* 0x000fde0000000000 */
[----:B------:R-:W-:-:S15]  /*53f0*/  NOP ;  /* 0x0000000000007918 */ /* 0x000fde0000000000 */
[----:B------:R-:W-:-:S04]  /*5400*/  NOP ;  /* 0x0000000000007918 */ /* 0x000fc80000000000 */
[----:B------:R-:W0:Y:S02]  /*5410*/  DADD R12, R12, +INF ;  /* 0x7ff000000c0c7429 */ /* 0x000e240000000000 */
[----:B0-----:R-:W-:Y:S02]  /*5420*/  FSEL R20, R12, RZ, P3 ;  /* 0x000000ff0c147208 */ /* 0x001fe40001800000 */
[----:B------:R-:W-:Y:S01]  /*5430*/  FSEL R21, R13, RZ, P3 ;  /* 0x000000ff0d157208 */ /* 0x000fe20001800000 */
[----:B------:R-:W-:Y:S06]  /*5440*/  @P2 BRA `(.L_x_67) ;  /* 0x0000000000202947 */ /* 0x000fec0003800000 */
[----:B------:R-:W-:Y:S01]  /*5450*/  LEA.HI R5, R14, R14, RZ, 0x1 ;  /* 0x0000000e0e057211 */ /* 0x000fe200078f08ff */
[----:B------:R-:W-:-:S03]  /*5460*/  IMAD.MOV.U32 R20, RZ, RZ, R22 ;  /* 0x000000ffff147224 */ /* 0x000fc600078e0016 */
[----:B------:R-:W-:-:S05]  /*5470*/  SHF.R.S32.HI R5, RZ, 0x1, R5 ;  /* 0x00000001ff057819 */ /* 0x000fca0000011405 */
[----:B------:R-:W-:Y:S02]  /*5480*/  IMAD.IADD R12, R14, 0x1, -R5 ;  /* 0x000000010e0c7824 */ /* 0x000fe400078e0a05 */
[----:B------:R-:W-:-:S03]  /*5490*/  IMAD R21, R5, 0x100000, R23 ;  /* 0x0010000005157824 */ /* 0x000fc600078e0217 */
[----:B------:R-:W-:Y:S01]  /*54a0*/  LEA R13, R12, 0x3ff00000, 0x14 ;  /* 0x3ff000000c0d7811 */ /* 0x000fe200078ea0ff */
[----:B------:R-:W-:-:S06]  /*54b0*/  IMAD.MOV.U32 R12, RZ, RZ, RZ ;  /* 0x000000ffff0c7224 */ /* 0x000fcc00078e00ff */
[----:B------:R0:W1:Y:S02]  /*54c0*/  DMUL R20, R20, R12 ;  /* 0x0000000c14147228 */ /* 0x0000640000000000 */
.L_x_67:
[----:B------:R-:W-:Y:S01]  /*54d0*/  IMAD.MOV.U32 R14, RZ, RZ, R0 ;  /* 0x000000ffff0e7224 */ /* 0x000fe200078e0000 */
[----:B-1----:R-:W-:Y:S01]  /*54e0*/  DSETP.NEU.AND P2, PT, |R20|, +INF , PT ;  /* 0x7ff000001400742a */ /* 0x002fe20003f4d200 */
[----:B------:R-:W-:-:S15]  /*54f0*/  IMAD.MOV.U32 R15, RZ, RZ, 0x0 ;  /* 0x00000000ff0f7424 */ /* 0x000fde00078e00ff */
[----:B------:R-:W-:-:S15]  /*5500*/  NOP ;  /* 0x0000000000007918 */ /* 0x000fde0000000000 */
[----:B------:R-:W-:-:S15]  /*5510*/  NOP ;  /* 0x0000000000007918 */ /* 0x000fde0000000000 */
[----:B------:R-:W-:-:S15]  /*5520*/  NOP ;  /* 0x0000000000007918 */ /* 0x000fde0000000000 */
[----:B------:R-:W-:-:S03]  /*5530*/  NOP ;  /* 0x0000000000007918 */ /* 0x000fc60000000000 */
[----:B------:R-:W0:Y:S02]  /*5540*/  DFMA R18, R18, R20, R20 ;  /* 0x000000141212722b */ /* 0x000e240000000014 */
[----:B0-----:R-:W-:Y:S02]  /*5550*/  FSEL R12, R20, R18, !P2 ;  /* 0x00000012140c7208 */ /* 0x001fe40005000000 */
[----:B------:R-:W-:Y:S01]  /*5560*/  FSEL R5, R21, R19, !P2 ;  /* 0x0000001315057208 */ /* 0x000fe20005000000 */
[----:B------:R-:W-:Y:S06]  /*5570*/  RET.REL.NODEC R14 `(_Z25multi_tensor_apply_kernelI18TensorListMetadataILi5EE25DistAdamCapturableFunctorIN3c108BFloat16ES4_S4_EJPfffPiifS6_10adamMode_tfEEvlPViT_T0_DpT1_) ;  /* 0xffffffa80ea07950 */ /* 0x000fec0003c3ffff */
.L_x_68:
        /* <DEDUP_REMOVED lines=16> */
.L_x_1060:


//--------------------- .text._Z25multi_tensor_apply_kernelI18TensorListMetadataILi5EE25DistAdamCapturableFunctorIN3c108BFloat16ES4_NS3_4HalfEEJPfffPiifS7_10adamMode_tfEEvlPViT_T0_DpT1_ --------------------------
	.section	.text._Z25multi_tensor_apply_kernelI18TensorListMetadataILi5EE25DistAdamCapturableFunctorIN3c108BFloat16ES4_NS3_4HalfEEJPfffPiifS7_10adamMode_tfEEvlPViT_T0_DpT1_,"ax",@progbits
	.align	128
        .global         _Z25multi_tensor_apply_kernelI18TensorListMetadataILi5EE25DistAdamCapturableFunctorIN3c108BFloat16ES4_NS3_4HalfEEJPfffPiifS7_10adamMode_tfEEvlPViT_T0_DpT1_
        .type           _Z25multi_tensor_apply_kernelI18TensorListMetadataILi5EE25DistAdamCapturableFunctorIN3c108BFloat16ES4_NS3_4HalfEEJPfffPiifS7_10adamMode_tfEEvlPViT_T0_DpT1_,@function
        .size           _Z25multi_tensor_apply_kernelI18TensorListMetadataILi5EE25DistAdamCapturableFunctorIN3c108BFloat16ES4_NS3_4HalfEEJPfffPiifS7_10adamMode_tfEEvlPViT_T0_DpT1_,(.L_x_1061 - _Z25multi_tensor_apply_kernelI18TensorListMetadataILi5EE25DistAdamCapturableFunctorIN3c108BFloat16ES4_NS3_4HalfEEJPfffPiifS7_10adamMode_tfEEvlPViT_T0_DpT1_)
        .other          _Z25multi_tensor_apply_kernelI18TensorListMetadataILi5EE25DistAdamCapturableFunctorIN3c108BFloat16ES4_NS3_4HalfEEJPfffPiifS7_10adamMode_tfEEvlPViT_T0_DpT1_,@"STO_CUDA_ENTRY STV_DEFAULT"
_Z25multi_tensor_apply_kernelI18TensorListMetadataILi5EE25DistAdamCapturableFunctorIN3c108BFloat16ES4_NS3_4HalfEEJPfffPiifS7_10adamMode_tfEEvlPViT_T0_DpT1_:
.text._Z25multi_tensor_apply_kernelI18TensorListMetadataILi5EE25DistAdamCapturableFunctorIN3c108BFloat16ES4_NS3_4HalfEEJPfffPiifS7_10adamMode_tfEEvlPViT_T0_DpT1_:
        /* <DEDUP_REMOVED lines=21> */
.L_x_69:
        /* <DEDUP_REMOVED lines=20> */
.L_x_70:
        /* <DEDUP_REMOVED lines=20> */
.L_x_71:
        /* <DEDUP_REMOVED lines=21> */
.L_x_72:
        /* <DEDUP_REMOVED lines=16> */
[----:B------:R-:W-:Y:S01]  /*0620*/  MOV R20, 0x7c0 ;  /* 0x000007c000147802 */ /* 0x000fe20000000f00 */
[----:B--2---:R-:W-:-:S06]  /*0630*/  FMUL.FTZ R8, R8, 1 ;  /* 0x3f80000008087820 */ /* 0x004fcc0000410000 */
[----:B------:R-:W1:-:S15]  /*0640*/  F2F.F64.F32 R8, R8 ;  /* 0x0000000800087310 */ /* 0x000e5e0000201800 */
[----:B------:R-:W-:-:S15]  /*0650*/  NOP ;  /* 0x0000000000007918 */ /* 0x000fde0000000000 */
[----:B------:R-:W-:-:S15]  /*0660*/  NOP ;  /* 0x0000000000007918 */ /* 0x000fde0000000000 */
[----:B------:R-:W-:-:S15]  /*0670*/  NOP ;  /* 0x0000000000007918 */ /* 0x000fde0000000000 */
[----:B------:R-:W-:-:S04]  /*0680*/  NOP ;  /* 0x0000000000007918 */ /* 0x000fc80000000000 */
[----:B-1----:R-:W1:Y:S02]  /*0690*/  DADD R4, -RZ, |R8| ;  /* 0x00000000ff047229 */ /* 0x002e640000000508 */
[----:B-1----:R-:W-:-:S15]  /*06a0*/  IMAD.MOV.U32 R26, RZ, RZ, R5 ;  /* 0x000000ffff1a7224 */ /* 0x002fde00078e0005 */
[----:B------:R-:W-:-:S15]  /*06b0*/  NOP ;  /* 0x0000000000007918 */ /* 0x000fde0000000000 */
[----:B------:R-:W-:-:S15]  /*06c0*/  NOP ;  /* 0x0000000000007918 */ /* 0x000fde0000000000 */
[----:B------:R-:W-:-:S15]  /*06d0*/  NOP ;  /* 0x0000000000007918 */ /* 0x000fde0000000000 */
[----:B------:R-:W-:-:S02]  /*06e0*/  NOP ;  /* 0x0000000000007918 */ /* 0x000fc40000000000 */
[----:B---3--:R-:W1:Y:S02]  /*06f0*/  I2F.F64 R2, R19 ;  /* 0x0000001300027312 */ /* 0x008e640000201c00 */
[--C-:B-1----:R-:W-:Y:S01]  /*0700*/  SHF.R.U32.HI R0, RZ, 0x14, R3.reuse ;  /* 0x00000014ff007819 */ /* 0x102fe20000011603 */
[----:B------:R-:W-:Y:S02]  /*0710*/  IMAD.MOV.U32 R22, RZ, RZ, R2 ;  /* 0x000000ffff167224 */ /* 0x000fe400078e0002 */
[----:B------:R-:W-:Y:S01]  /*0720*/  IMAD.MOV.U32 R21, RZ, RZ, R3 ;  /* 0x000000ffff157224 */ /* 0x000fe200078e0003 */
[----:B------:R-:W-:-:S05]  /*0730*/  LOP3.LUT R0, R0, 0x7ff, RZ, 0xc0, !PT ;  /* 0x000007ff00007812 */ /* 0x000fca00078ec0ff */
[----:B------:R-:W-:-:S05]  /*0740*/  VIADD R7, R0, 0xfffffc0c ;  /* 0xfffffc0c00077836 */ /* 0x000fca0000000000 */
[CC--:B------:R-:W-:Y:S02]  /*0750*/  SHF.L.U32 R18, R2.reuse, R7.reuse, RZ ;  /* 0x0000000702127219 */ /* 0x0c0fe400000006ff */
[----:B------:R-:W-:Y:S01]  /*0760*/  SHF.L.U64.HI R0, R2, R7, R3 ;  /* 0x0000000702007219 */ /* 0x000fe20000010203 */
[----:B------:R-:W-:Y:S01]  /*0770*/  IMAD.MOV.U32 R7, RZ, RZ, R4 ;  /* 0x000000ffff077224 */ /* 0x000fe200078e0004 */
[----:B------:R-:W-:-:S04]  /*0780*/  ISETP.NE.U32.AND P0, PT, R18, RZ, PT ;  /* 0x000000ff1200720c */ /* 0x000fc80003f05070 */
[----:B------:R-:W-:-:S04]  /*0790*/  ISETP.NE.AND.EX P0, PT, R0, -0x80000000, PT, P0 ;  /* 0x800000000000780c */ /* 0x000fc80003f05300 */
[----:B------:R-:W-:-:S13]  /*07a0*/  PLOP3.LUT P0, PT, P0, PT, PT, 0x8, 0x80 ;  /* 0x000000000080781c */ /* 0x000fda000070e170 */
[----:B0-----:R-:W-:Y:S05]  /*07b0*/  CALL.REL.NOINC `($_Z25multi_tensor_apply_kernelI18TensorListMetadataILi5EE25DistAdamCapturableFunctorIN3c108BFloat16ES4_NS3_4HalfEEJPfffPiifS7_10adamMode_tfEEvlPViT_T0_DpT1_$__internal_accurate_pow) ;  /* 0x0000003000687944 */ /* 0x001fea0003c00000 */
[----:B------:R-:W0:Y:S01]  /*07c0*/  LDC R13, c[0x0][0xf88] ;  /* 0x0003e200ff0d7b82 */ /* 0x000e220000000800 */
        /* <DEDUP_REMOVED lines=22> */
.L_x_74:
[----:B------:R-:W-:Y:S05]  /*0930*/  @P3 BRA `(.L_x_75) ;  /* 0x0000000000343947 */ /* 0x000fea0003800000 */
[----:B------:R-:W-:-:S13]  /*0940*/  FSETP.NAN.FTZ.AND P3, PT, R13, R13, PT ;  /* 0x0000000d0d00720b */ /* 0x000fda0003f78000 */
[----:B------:R0:W1:Y:S02]  /*0950*/  @P3 DADD R4, R8, R2 ;  /* 0x0000000008043229 */ /* 0x0000640000000002 */
[----:B01----:R-:W-:Y:S05]  /*0960*/  @P3 BRA `(.L_x_75) ;  /* 0x0000000000283947 */ /* 0x003fea0003800000 */
[----:B------:R-:W0:Y:S02]  /*0970*/  DSETP.NEU.AND P3, PT, |R8|, +INF , PT ;  /* 0x7ff000000800742a */ /* 0x000e240003f6d200 */
[----:B0-----:R-:W-:Y:S05]  /*0980*/  @P3 BRA `(.L_x_75) ;  /* 0x0000000000203947 */ /* 0x001fea0003800000 */
[C---:B------:R-:W-:Y:S02]  /*0990*/  ISETP.GE.AND P3, PT, R3.reuse, RZ, PT ;  /* 0x000000ff0300720c */ /* 0x040fe40003f66270 */
[----:B------:R-:W-:Y:S02]  /*09a0*/  LOP3.LUT R4, R3, 0x7fffffff, RZ, 0xc0, !PT ;  /* 0x7fffffff03047812 */ /* 0x000fe400078ec0ff */
[----:B------:R-:W-:Y:S02]  /*09b0*/  SEL R5, RZ, 0x7ff00000, !P3 ;  /* 0x7ff00000ff057807 */ /* 0x000fe40005800000 */
[----:B------:R-:W-:-:S03]  /*09c0*/  ISETP.NE.AND P3, PT, R4, 0x3fe00000, PT ;  /* 0x3fe000000400780c */ /* 0x000fc60003f65270 */
[----:B------:R-:W-:-:S05]  /*09d0*/  VIADD R4, R5, 0x80000000 ;  /* 0x8000000005047836 */ /* 0x000fca0000000000 */
[----:B------:R-:W-:-:S04]  /*09e0*/  SEL R4, R4, R5, P3 ;  /* 0x0000000504047207 */ /* 0x000fc80001800000 */
[----:B------:R-:W-:Y:S01]  /*09f0*/  @!P2 SEL R5, R4, R5, P1 ;  /* 0x000000050405a207 */ /* 0x000fe20000800000 */
[----:B------:R-:W-:-:S07]  /*0a00*/  IMAD.MOV.U32 R4, RZ, RZ, RZ ;  /* 0x000000ffff047224 */ /* 0x000fce00078e00ff */
.L_x_75:
        /* <DEDUP_REMOVED lines=11> */
[----:B------:R-:W-:Y:S01]  /*0ac0*/  ISETP.NE.U32.AND P1, PT, R18, RZ, PT ;  /* 0x000000ff1200720c */ /* 0x000fe20003f25070 */
[----:B------:R-:W-:Y:S01]  /*0ad0*/  IMAD.MOV.U32 R21, RZ, RZ, R3 ;  /* 0x000000ffff157224 */ /* 0x000fe200078e0003 */
[----:B------:R-:W-:Y:S02]  /*0ae0*/  MOV R20, 0xc50 ;  /* 0x00000c5000147802 */ /* 0x000fe40000000f00 */
        /* <DEDUP_REMOVED lines=13> */
[----:B------:R-:W-:-:S04]  /*0bc0*/  FSEL R6, R6, RZ, P3 ;  /* 0x000000ff06067208 */ /* 0x000fc80001800000 */
[----:B------:R-:W-:-:S15]  /*0bd0*/  FSEL R8, R6, RZ, P2 ;  /* 0x000000ff06087208 */ /* 0x000fde0001000000 */
[----:B------:R-:W-:-:S15]  /*0be0*/  NOP ;  /* 0x0000000000007918 */ /* 0x000fde0000000000 */
[----:B------:R-:W-:-:S15]  /*0bf0*/  NOP ;  /* 0x0000000000007918 */ /* 0x000fde0000000000 */
[----:B------:R-:W-:-:S14]  /*0c00*/  NOP ;  /* 0x0000000000007918 */ /* 0x000fdc0000000000 */
[----:B0-----:R-:W0:Y:S02]  /*0c10*/  DADD R4, -RZ, |R10| ;  /* 0x00000000ff047229 */ /* 0x001e24000000050a */
[----:B0-----:R-:W-:Y:S02]  /*0c20*/  IMAD.MOV.U32 R7, RZ, RZ, R4 ;  /* 0x000000ffff077224 */ /* 0x001fe400078e0004 */
[----:B------:R-:W-:-:S07]  /*0c30*/  IMAD.MOV.U32 R26, RZ, RZ, R5 ;  /* 0x000000ffff1a7224 */ /* 0x000fce00078e0005 */
[----:B------:R-:W-:Y:S05]  /*0c40*/  CALL.REL.NOINC `($_Z25multi_tensor_apply_kernelI18TensorListMetadataILi5EE25DistAdamCapturableFunctorIN3c108BFloat16ES4_NS3_4HalfEEJPfffPiifS7_10adamMode_tfEEvlPViT_T0_DpT1_$__internal_accurate_pow) ;  /* 0x0000002c00447944 */ /* 0x000fea0003c00000 */
[----:B------:R-:W0:Y:S01]  /*0c50*/  LDC R14, c[0x0][0xf8c] ;  /* 0x0003e300ff0e7b82 */ /* 0x000e220000000800 */
        /* <DEDUP_REMOVED lines=10> */
[----:B------:R-:W-:Y:S02]  /*0d00*/  ISETP.NE.AND P1, PT, R9, 0x7ff00000, PT ;  /* 0x7ff000000900780c */ /* 0x000fe40003f25270 */
[----:B------:R-:W-:Y:S02]  /*0d10*/  FSEL R4, R13, R6, !P2 ;  /* 0x000000060d047208 */ /* 0x000fe40005000000 */
[----:B------:R-:W-:Y:S01]  /*0d20*/  FSEL R5, R12, R7, !P2 ;  /* 0x000000070c057208 */ /* 0x000fe20005000000 */
[----:B------:R-:W-:Y:S08]  /*0d30*/  @P3 BRA `(.L_x_76) ;  /* 0x00000000001c3947 */ /* 0x000ff00003800000 */
[----:B------:R-:W-:Y:S01]  /*0d40*/  ISETP.NE.U32.AND P0, PT, R18, RZ, PT ;  /* 0x000000ff1200720c */ /* 0x000fe20003f05070 */
[----:B------:R-:W-:Y:S01]  /*0d50*/  IMAD.MOV.U32 R4, RZ, RZ, RZ ;  /* 0x000000ffff047224 */ /* 0x000fe200078e00ff */
[----:B------:R-:W-:Y:S02]  /*0d60*/  ISETP.GE.AND P3, PT, R3, RZ, PT ;  /* 0x000000ff0300720c */ /* 0x000fe40003f66270 */
[----:B------:R-:W-:-:S13]  /*0d70*/  ISETP.NE.AND.EX P0, PT, R0, -0x80000000, PT, P0 ;  /* 0x800000000000780c */ /* 0x000fda0003f05300 */
[----:B------:R-:W0:Y:S02]  /*0d80*/  DSETP.NEU.AND P0, PT, |R2|, 0.5, !P0 ;  /* 0x3fe000000200742a */ /* 0x000e24000470d200 */
[----:B0-----:R-:W-:-:S04]  /*0d90*/  SEL R5, R11, RZ, P0 ;  /* 0x000000ff0b057207 */ /* 0x001fc80000000000 */
[----:B------:R-:W-:-:S07]  /*0da0*/  @!P3 LOP3.LUT R5, R5, 0x7ff00000, RZ, 0xfc, !PT ;  /* 0x7ff000000505b812 */ /* 0x000fce00078efcff */
.L_x_76:
        /* <DEDUP_REMOVED lines=14> */
.L_x_77:
        /* <DEDUP_REMOVED lines=18> */
.L_x_73:
        /* <DEDUP_REMOVED lines=35> */
[----:B------:R-:W-:Y:S01]  /*11e0*/  PLOP3.LUT P0, PT, P0, P2, P1, 0xfe, 0x0 ;  /* 0x000000000000781c */ /* 0x000fe20000705f16 */
[----:B------:R-:W3:Y:S01]  /*11f0*/  LDC R4, c[0x0][0x360] ;  /* 0x0000d800ff047b82 */ /* 0x000ee20000000800 */
        /* <DEDUP_REMOVED lines=10> */
.L_x_83:
[----:B01----:R-:W-:-:S04]  /*12a0*/  IMAD.WIDE R24, R3, 0x2, R12 ;  /* 0x0000000203187825 */ /* 0x003fc800078e020c */
[----:B------:R-:W-:-:S04]  /*12b0*/  IMAD.WIDE R10, R3, 0x2, R14 ;  /* 0x00000002030a7825 */ /* 0x000fc800078e020e */
[----:B------:R-:W-:Y:S01]  /*12c0*/  IMAD.WIDE R30, R3, 0x2, R18 ;  /* 0x00000002031e7825 */ /* 0x000fe200078e0212 */
[----:B---3--:R-:W-:Y:S06]  /*12d0*/  @!P1 BRA `(.L_x_79) ;  /* 0x0000000000789947 */ /* 0x008fec0003800000 */
        /* <DEDUP_REMOVED lines=10> */
[----:B------:R-:W4:Y:S04]  /*1380*/  LDG.E.64 R10, desc[UR6][R10.64] ;  /* 0x000000060a0a7981 */ /* 0x000f28000c1e1b00 */
[----:B------:R-:W3:Y:S04]  /*1390*/  LDG.E.64 R30, desc[UR8][R30.64] ;  /* 0x000000081e1e7981 */ /* 0x000ee8000c1e1b00 */
[----:B------:R-:W3:Y:S01]  /*13a0*/  LDG.E.64 R26, desc[UR10][R26.64] ;  /* 0x0000000a1a1a7981 */ /* 0x000ee2000c1e1b00 */
[----:B--2---:R-:W-:-:S02]  /*13b0*/  SHF.R.U64 R28, R24, 0x10, R25 ;  /* 0x00000010181c7819 */ /* 0x004fc40000001219 */
[----:B------:R-:W-:Y:S02]  /*13c0*/  PRMT R0, R24, 0x7610, R0 ;  /* 0x0000761018007816 */ /* 0x000fe40000000000 */
[----:B------:R-:W-:Y:S02]  /*13d0*/  SHF.R.U32.HI R29, RZ, 0x10, R25 ;  /* 0x00000010ff1d7819 */ /* 0x000fe40000011619 */
[----:B------:R-:W-:Y:S02]  /*13e0*/  PRMT R9, R25, 0x7610, R9 ;  /* 0x0000761019097816 */ /* 0x000fe40000000009 */
[C-C-:B----4-:R-:W-:Y:S02]  /*13f0*/  SHF.R.U64 R36, R10.reuse, 0x10, R11.reuse ;  /* 0x000000100a247819 */ /* 0x150fe4000000120b */
[----:B------:R-:W-:Y:S02]  /*1400*/  PRMT R2, R10, 0x7610, R2 ;  /* 0x000076100a027816 */ /* 0x000fe40000000002 */
[----:B------:R-:W-:-:S02]  /*1410*/  SHF.R.U32.HI R32, RZ, 0x10, R11 ;  /* 0x00000010ff207819 */ /* 0x000fc4000001160b */
[----:B------:R-:W-:Y:S02]  /*1420*/  PRMT R34, R11, 0x7610, R34 ;  /* 0x000076100b227816 */ /* 0x000fe40000000022 */
[C-C-:B---3--:R-:W-:Y:S02]  /*1430*/  SHF.R.U64 R37, R30.reuse, 0x10, R31.reuse ;  /* 0x000000101e257819 */ /* 0x148fe4000000121f */
[----:B------:R-:W-:Y:S02]  /*1440*/  PRMT R40, R30, 0x7610, R40 ;  /* 0x000076101e287816 */ /* 0x000fe40000000028 */
[----:B------:R-:W-:Y:S02]  /*1450*/  SHF.R.U32.HI R33, RZ, 0x10, R31 ;  /* 0x00000010ff217819 */ /* 0x000fe4000001161f */
[----:B------:R-:W-:Y:S02]  /*1460*/  PRMT R35, R31, 0x7610, R35 ;  /* 0x000076101f237816 */ /* 0x000fe40000000023 */
[----:B------:R-:W-:-:S02]  /*1470*/  SHF.R.U64 R42, R26, 0x10, R27 ;  /* 0x000000101a2a7819 */ /* 0x000fc4000000121b */
[----:B------:R-:W-:Y:S02]  /*1480*/  PRMT R39, R26, 0x7610, R39 ;  /* 0x000076101a277816 */ /* 0x000fe40000000027 */
[----:B------:R-:W-:Y:S02]  /*1490*/  SHF.R.U32.HI R38, RZ, 0x10, R27 ;  /* 0x00000010ff267819 */ /* 0x000fe4000001161b */
[----:B------:R-:W-:Y:S01]  /*14a0*/  PRMT R41, R27, 0x7610, R41 ;  /* 0x000076101b297816 */ /* 0x000fe20000000029 */
[----:B------:R-:W-:Y:S06]  /*14b0*/  BRA `(.L_x_80) ;  /* 0x0000000400047947 */ /* 0x000fec0003800000 */
.L_x_79:
[C---:B------:R-:W-:Y:S01]  /*14c0*/  VIADD R9, R3.reuse, 0x1 ;  /* 0x0000000103097836 */ /* 0x040fe20000000000 */
[CC--:B------:R-:W-:Y:S01]  /*14d0*/  ISETP.GE.AND P0, PT, R3.reuse, R6.reuse, PT ;  /* 0x000000060300720c */ /* 0x0c0fe20003f06270 */
[C---:B------:R-:W-:Y:S02]  /*14e0*/  VIADD R27, R3.reuse, 0x2 ;  /* 0x00000002031b7836 */ /* 0x040fe40000000000 */
[----:B------:R-:W-:Y:S01]  /*14f0*/  VIADD R29, R3, 0x3 ;  /* 0x00000003031d7836 */ /* 0x000fe20000000000 */
[-C--:B------:R-:W-:Y:S02]  /*1500*/  ISETP.GE.AND P2, PT, R9, R6.reuse, PT ;  /* 0x000000060900720c */ /* 0x080fe40003f46270 */
[-C--:B------:R-:W-:Y:S02]  /*1510*/  ISETP.GE.AND P3, PT, R27, R6.reuse, PT ;  /* 0x000000061b00720c */ /* 0x080fe40003f66270 */
[----:B------:R-:W-:-:S05]  /*1520*/  ISETP.GE.AND P4, PT, R29, R6, PT ;  /* 0x000000061d00720c */ /* 0x000fca0003f86270 */
[C---:B------:R-:W-:Y:S01]  /*1530*/  @!P0 R2UR UR6, R16.reuse ;  /* 0x00000000100682ca */ /* 0x040fe200000e0000 */
[----:B------:R-:W-:Y:S01]  /*1540*/  @!P0 IMAD.WIDE R26, R3, 0x2, R20 ;  /* 0x00000002031a8825 */ /* 0x000fe200078e0214 */
[C---:B------:R-:W-:Y:S02]  /*1550*/  @!P0 R2UR UR7, R17.reuse ;  /* 0x00000000110782ca */ /* 0x040fe400000e0000 */
[C---:B------:R-:W-:Y:S02]  /*1560*/  @!P2 R2UR UR10, R16.reuse ;  /* 0x00000000100aa2ca */ /* 0x040fe400000e0000 */
[C---:B------:R-:W-:Y:S02]  /*1570*/  @!P2 R2UR UR11, R17.reuse ;  /* 0x00000000110ba2ca */ /* 0x040fe400000e0000 */
        /* <DEDUP_REMOVED lines=8> */
[C---:B------:R-:W-:Y:S02]  /*1600*/  @!P2 R2UR UR8, R16.reuse ;  /* 0x000000001008a2ca */ /* 0x040fe400000e0000 */
[----:B------:R-:W-:Y:S01]  /*1610*/  @!P2 R2UR UR9, R17 ;  /* 0x000000001109a2ca */ /* 0x000fe200000e0000 */
[----:B------:R-:W5:Y:S01]  /*1620*/  @!P2 LDG.E.U16 R36, desc[UR10][R10.64+0x2] ;  /* 0x0000020a0a24a981 */ /* 0x000f62000c1e1500 */
[----:B------:R-:W-:-:S02]  /*1630*/  @!P3 R2UR UR12, R16 ;  /* 0x00000000100cb2ca */ /* 0x000fc400000e0000 */
[C---:B------:R-:W-:Y:S01]  /*1640*/  @!P3 R2UR UR13, R17.reuse ;  /* 0x00000000110db2ca */ /* 0x040fe200000e0000 */
[----:B------:R-:W5:Y:S01]  /*1650*/  @!P3 LDG.E.U16 R34, desc[UR14][R10.64+0x4] ;  /* 0x0000040e0a22b981 */ /* 0x000f62000c1e1500 */
[C---:B------:R-:W-:Y:S02]  /*1660*/  @!P4 R2UR UR16, R16.reuse ;  /* 0x000000001010c2ca */ /* 0x040fe400000e0000 */
[C---:B------:R-:W-:Y:S01]  /*1670*/  @!P4 R2UR UR17, R17.reuse ;  /* 0x000000001111c2ca */ /* 0x040fe200000e0000 */
[----:B------:R-:W5:Y:S01]  /*1680*/  @!P0 LDG.E.U16 R0, desc[UR4][R24.64] ;  /* 0x0000000418008981 */ /* 0x000f62000c1e1500 */
[----:B------:R-:W-:Y:S02]  /*1690*/  @!P4 R2UR UR18, R16 ;  /* 0x000000001012c2ca */ /* 0x000fe400000e0000 */
[----:B------:R-:W-:Y:S02]  /*16a0*/  @!P4 R2UR UR19, R17 ;  /* 0x000000001113c2ca */ /* 0x000fe400000e0000 */
[----:B------:R-:W-:-:S02]  /*16b0*/  @P2 PRMT R28, RZ, 0x7610, R28 ;  /* 0x00007610ff1c2816 */ /* 0x000fc4000000001c */
[----:B------:R-:W-:Y:S02]  /*16c0*/  @P3 PRMT R9, RZ, 0x7610, R9 ;  /* 0x00007610ff093816 */ /* 0x000fe40000000009 */
[----:B------:R-:W-:Y:S02]  /*16d0*/  @P4 PRMT R29, RZ, 0x7610, R29 ;  /* 0x00007610ff1d4816 */ /* 0x000fe4000000001d */
[----:B------:R-:W-:Y:S01]  /*16e0*/  @P4 PRMT R32, RZ, 0x7610, R32 ;  /* 0x00007610ff204816 */ /* 0x000fe20000000020 */
[----:B------:R-:W5:Y:S01]  /*16f0*/  @!P2 LDG.E.U16 R28, desc[UR8][R24.64+0x2] ;  /* 0x00000208181ca981 */ /* 0x000f62000c1e1500 */
[C---:B------:R-:W-:Y:S02]  /*1700*/  @!P2 R2UR UR6, R16.reuse ;  /* 0x000000001006a2ca */ /* 0x040fe400000e0000 */
[----:B------:R-:W-:Y:S01]  /*1710*/  @!P2 R2UR UR7, R17 ;  /* 0x000000001107a2ca */ /* 0x000fe200000e0000 */
[----:B------:R-:W5:Y:S01]  /*1720*/  @!P3 LDG.E.U16 R9, desc[UR12][R24.64+0x4] ;  /* 0x0000040c1809b981 */ /* 0x000f62000c1e1500 */
[----:B------:R-:W-:-:S02]  /*1730*/  @!P3 R2UR UR10, R16 ;  /* 0x00000000100ab2ca */ /* 0x000fc400000e0000 */
[C---:B------:R-:W-:Y:S01]  /*1740*/  @!P3 R2UR UR11, R17.reuse ;  /* 0x00000000110bb2ca */ /* 0x040fe200000e0000 */
[----:B------:R1:W5:Y:S01]  /*1750*/  @!P4 LDG.E.U16 R29, desc[UR16][R24.64+0x6] ;  /* 0x00000610181dc981 */ /* 0x000362000c1e1500 */
[----:B------:R-:W-:Y:S02]  /*1760*/  @!P4 R2UR UR14, R16 ;  /* 0x00000000100ec2ca */ /* 0x000fe400000e0000 */
[----:B------:R-:W-:Y:S01]  /*1770*/  @!P4 R2UR UR15, R17 ;  /* 0x00000000110fc2ca */ /* 0x000fe200000e0000 */
[----:B------:R2:W5:Y:S01]  /*1780*/  @!P4 LDG.E.U16 R32, desc[UR18][R10.64+0x6] ;  /* 0x000006120a20c981 */ /* 0x000562000c1e1500 */
[----:B------:R-:W-:Y:S01]  /*1790*/  @P2 PRMT R37, RZ, 0x7610, R37 ;  /* 0x00007610ff252816 */ /* 0x000fe20000000025 */
[C---:B0-----:R-:W-:Y:S01]  /*17a0*/  @!P4 IMAD.WIDE R26, R3.reuse, 0x2, R20 ;  /* 0x00000002031ac825 */ /* 0x041fe200078e0214 */
[----:B------:R-:W-:Y:S01]  /*17b0*/  @P3 PRMT R35, RZ, 0x7610, R35 ;  /* 0x00007610ff233816 */ /* 0x000fe20000000023 */
[----:B------:R0:W5:Y:S01]  /*17c0*/  @!P0 LDG.E.U16 R40, desc[UR4][R30.64] ;  /* 0x000000041e288981 */ /* 0x000162000c1e1500 */
[----:B------:R-:W-:Y:S01]  /*17d0*/  @P4 PRMT R33, RZ, 0x7610, R33 ;  /* 0x00007610ff214816 */ /* 0x000fe20000000021 */
[C---:B-1----:R-:W-:Y:S01]  /*17e0*/  @!P3 IMAD.WIDE R24, R3.reuse, 0x2, R20 ;  /* 0x000000020318b825 */ /* 0x042fe200078e0214 */
[----:B------:R-:W-:Y:S01]  /*17f0*/  @P2 PRMT R42, RZ, 0x7610, R42 ;  /* 0x00007610ff2a2816 */ /* 0x000fe2000000002a */
[----:B------:R0:W5:Y:S01]  /*1800*/  @!P2 LDG.E.U16 R37, desc[UR8][R30.64+0x2] ;  /* 0x000002081e25a981 */ /* 0x000162000c1e1500 */
[----:B------:R-:W-:Y:S01]  /*1810*/  @P3 PRMT R41, RZ, 0x7610, R41 ;  /* 0x00007610ff293816 */ /* 0x000fe20000000029 */
[----:B--2---:R-:W-:Y:S01]  /*1820*/  @!P2 IMAD.WIDE R10, R3, 0x2, R20 ;  /* 0x00000002030aa825 */ /* 0x004fe200078e0214 */
[----:B------:R-:W-:Y:S01]  /*1830*/  @P4 PRMT R38, RZ, 0x7610, R38 ;  /* 0x00007610ff264816 */ /* 0x000fe20000000026 */
[----:B------:R0:W5:Y:S04]  /*1840*/  @!P3 LDG.E.U16 R35, desc[UR12][R30.64+0x4] ;  /* 0x0000040c1e23b981 */ /* 0x000168000c1e1500 */
[----:B------:R0:W5:Y:S04]  /*1850*/  @!P4 LDG.E.U16 R33, desc[UR16][R30.64+0x6] ;  /* 0x000006101e21c981 */ /* 0x000168000c1e1500 */
[----:B------:R0:W5:Y:S04]  /*1860*/  @!P2 LDG.E.U16 R42, desc[UR6][R10.64+0x2] ;  /* 0x000002060a2aa981 */ /* 0x000168000c1e1500 */
[----:B------:R0:W5:Y:S04]  /*1870*/  @!P3 LDG.E.U16 R41, desc[UR10][R24.64+0x4] ;  /* 0x0000040a1829b981 */ /* 0x000168000c1e1500 */
[----:B------:R0:W5:Y:S01]  /*1880*/  @!P4 LDG.E.U16 R38, desc[UR14][R26.64+0x6] ;  /* 0x0000060e1a26c981 */ /* 0x000162000c1e1500 */
[----:B------:R-:W-:-:S02]  /*1890*/  @P0 PRMT R39, RZ, 0x7610, R39 ;  /* 0x00007610ff270816 */ /* 0x000fc40000000027 */
[----:B------:R-:W-:Y:S02]  /*18a0*/  @P0 PRMT R2, RZ, 0x7610, R2 ;  /* 0x00007610ff020816 */ /* 0x000fe40000000002 */
[----:B------:R-:W-:Y:S02]  /*18b0*/  @P0 PRMT R0, RZ, 0x7610, R0 ;  /* 0x00007610ff000816 */ /* 0x000fe40000000000 */
[----:B0-----:R-:W-:-:S07]  /*18c0*/  @P0 PRMT R40, RZ, 0x7610, R40 ;  /* 0x00007610ff280816 */ /* 0x001fce0000000028 */
.L_x_80:
[----:B------:R-:W0:Y:S01]  /*18d0*/  LDC.64 R10, c[0x0][0xfa0] ;  /* 0x0003e800ff0a7b82 */ /* 0x000e220000000a00 */
[----:B------:R-:W-:Y:S01]  /*18e0*/  R2UR UR4, R16 ;  /* 0x00000000100472ca */ /* 0x000fe200000e0000 */
[----:B------:R-:W1:Y:S01]  /*18f0*/  LDCU.64 UR6, c[0x0][0xf88] ;  /* 0x0001f100ff0677ac */ /* 0x000e620008000a00 */
[----:B------:R-:W-:-:S13]  /*1900*/  R2UR UR5, R17 ;  /* 0x00000000110572ca */ /* 0x000fda00000e0000 */
[----:B0-----:R0:W2:Y:S01]  /*1910*/  LDG.E R10, desc[UR4][R10.64] ;  /* 0x000000040a0a7981 */ /* 0x0010a2000c1e1900 */
[----:B-----5:R-:W-:Y:S01]  /*1920*/  IMAD.U32 R24, R39, 0x10000, RZ ;  /* 0x0001000027187824 */ /* 0x020fe200078e00ff */
[----:B------:R-:W4:Y:S01]  /*1930*/  MUFU.RCP R25, R7 ;  /* 0x0000000700197308 */ /* 0x000f220000001000 */
[----:B------:R-:W-:Y:S01]  /*1940*/  IMAD.U32 R44, R41, 0x10000, RZ ;  /* 0x00010000292c7824 */ /* 0x000fe200078e00ff */
[----:B------:R-:W3:Y:S01]  /*1950*/  LDCU UR4, c[0x0][0xf9c] ;  /* 0x0001f380ff0477ac */ /* 0x000ee20008000800 */
[C---:B------:R-:W-:Y:S01]  /*1960*/  FMUL.FTZ R24, R5.reuse, R24 ;  /* 0x0000001805187220 */ /* 0x040fe20000410000 */
[----:B------:R-:W-:Y:S02]  /*1970*/  IMAD.U32 R40, R40, 0x10000, RZ ;  /* 0x0001000028287824 */ /* 0x000fe400078e00ff */
[----:B------:R-:W-:Y:S02]  /*1980*/  IMAD.U32 R42, R42, 0x10000, RZ ;  /* 0x000100002a2a7824 */ /* 0x000fe400078e00ff */
[----:B------:R-:W-:Y:S01]  /*1990*/  FMUL.FTZ R26, R24, R24 ;  /* 0x00000018181a7220 */ /* 0x000fe20000410000 */
[----:B0-----:R-:W-:Y:S01]  /*19a0*/  FMUL.FTZ R11, R5, R44 ;  /* 0x0000002c050b7220 */ /* 0x001fe20000410000 */
[----:B------:R-:W-:-:S02]  /*19b0*/  IMAD.U32 R38, R38, 0x10000, RZ ;  /* 0x0001000026267824 */ /* 0x000fc400078e00ff */
[----:B------:R-:W-:Y:S01]  /*19c0*/  FMUL.FTZ R31, R5, R42 ;  /* 0x0000002a051f7220 */ /* 0x000fe20000410000 */
[----:B-1----:R-:W-:Y:S01]  /*19d0*/  FFMA.FTZ R27, R26, -UR7, R26 ;  /* 0x800000071a1b7c23 */ /* 0x002fe2000801001a */
[----:B------:R-:W-:Y:S02]  /*19e0*/  IMAD.U32 R37, R37, 0x10000, RZ ;  /* 0x0001000025257824 */ /* 0x000fe400078e00ff */
[----:B------:R-:W-:Y:S01]  /*19f0*/  FMUL.FTZ R38, R5, R38 ;  /* 0x0000002605267220 */ /* 0x000fe20000410000 */
[----:B------:R-:W-:Y:S01]  /*1a00*/  FMUL.FTZ R30, R31, R31 ;  /* 0x0000001f1f1e7220 */ /* 0x000fe20000410000 */
[----:B------:R-:W-:Y:S01]  /*1a10*/  FFMA.FTZ R26, R40, UR7, R27 ;  /* 0x00000007281a7c23 */ /* 0x000fe2000801001b */
[----:B------:R-:W-:Y:S01]  /*1a20*/  FMUL.FTZ R27, R11, R11 ;  /* 0x0000000b0b1b7220 */ /* 0x000fe20000410000 */
[----:B------:R-:W-:Y:S02]  /*1a30*/  IMAD.U32 R40, R35, 0x10000, RZ ;  /* 0x0001000023287824 */ /* 0x000fe400078e00ff */
[----:B------:R-:W-:Y:S01]  /*1a40*/  FFMA.FTZ R30, R30, -UR7, R30 ;  /* 0x800000071e1e7c23 */ /* 0x000fe2000801001e */
[----:B------:R-:W-:Y:S01]  /*1a50*/  FMUL.FTZ R42, R38, R38 ;  /* 0x00000026262a7220 */ /* 0x000fe20000410000 */
[----:B------:R-:W-:Y:S01]  /*1a60*/  FFMA.FTZ R27, R27, -UR7, R27 ;  /* 0x800000071b1b7c23 */ /* 0x000fe2000801001b */
[----:B------:R-:W-:-:S02]  /*1a70*/  IMAD.U32 R33, R33, 0x10000, RZ ;  /* 0x0001000021217824 */ /* 0x000fc400078e00ff */
[----:B------:R-:W-:Y:S01]  /*1a80*/  FFMA.FTZ R30, R37, UR7, R30 ;  /* 0x00000007251e7c23 */ /* 0x000fe2000801001e */
[----:B------:R-:W-:Y:S01]  /*1a90*/  FFMA.FTZ R42, R42, -UR7, R42 ;  /* 0x800000072a2a7c23 */ /* 0x000fe2000801002a */
[----:B------:R-:W-:Y:S01]  /*1aa0*/  FFMA.FTZ R40, R40, UR7, R27 ;  /* 0x0000000728287c23 */ /* 0x000fe2000801001b */
[-C--:B----4-:R-:W-:Y:S01]  /*1ab0*/  FMUL.FTZ R27, R26, R25.reuse ;  /* 0x000000191a1b7220 */ /* 0x090fe20000410000 */
[----:B------:R0:W-:Y:S01]  /*1ac0*/  F2F.BF16.F32 R39, R26 ;  /* 0x0000001a00277304 */ /* 0x0001e20000202000 */
[----:B------:R-:W-:Y:S01]  /*1ad0*/  FFMA.FTZ R42, R33, UR7, R42 ;  /* 0x00000007212a7c23 */ /* 0x000fe2000801002a */
[----:B------:R-:W-:Y:S01]  /*1ae0*/  FMUL.FTZ R41, R40, R25 ;  /* 0x0000001928297220 */ /* 0x000fe20000410000 */
[----:B------:R-:W-:Y:S01]  /*1af0*/  FFMA.FTZ R45, R24, -UR6, R24 ;  /* 0x80000006182d7c23 */ /* 0x000fe20008010018 */
[----:B------:R-:W-:Y:S01]  /*1b00*/  IMAD.U32 R2, R2, 0x10000, RZ ;  /* 0x0001000002027824 */ /* 0x000fe200078e00ff */
[----:B------:R-:W1:Y:S01]  /*1b10*/  LDCU UR5, c[0x0][0xfac] ;  /* 0x0001f580ff0577ac */ /* 0x000e620008000800 */
[----:B------:R-:W-:-:S02]  /*1b20*/  IMAD.U32 R32, R32, 0x10000, RZ ;  /* 0x0001000020207824 */ /* 0x000fc400078e00ff */
[----:B------:R-:W-:Y:S01]  /*1b30*/  FFMA.FTZ R11, R11, -UR6, R11 ;  /* 0x800000060b0b7c23 */ /* 0x000fe2000801000b */
[----:B------:R-:W3:Y:S01]  /*1b40*/  MUFU.SQRT R27, R27 ;  /* 0x0000001b001b7308 */ /* 0x000ee20000002000 */
[----:B0-----:R-:W-:Y:S01]  /*1b50*/  FMUL.FTZ R26, R30, R25 ;  /* 0x000000191e1a7220 */ /* 0x001fe20000410000 */
[----:B------:R-:W-:Y:S01]  /*1b60*/  FFMA.FTZ R45, R2, UR6, R45 ;  /* 0x00000006022d7c23 */ /* 0x000fe2000801002d */
[----:B------:R-:W-:Y:S02]  /*1b70*/  IMAD.U32 R34, R34, 0x10000, RZ ;  /* 0x0001000022227824 */ /* 0x000fe400078e00ff */
[----:B------:R-:W-:Y:S01]  /*1b80*/  FFMA.FTZ R31, R31, -UR6, R31 ;  /* 0x800000061f1f7c23 */ /* 0x000fe2000801001f */
[----:B------:R-:W-:Y:S02]  /*1b90*/  IMAD.U32 R36, R36, 0x10000, RZ ;  /* 0x0001000024247824 */ /* 0x000fe400078e00ff */
[----:B------:R-:W-:Y:S01]  /*1ba0*/  FFMA.FTZ R11, R34, UR6, R11 ;  /* 0x00000006220b7c23 */ /* 0x000fe2000801000b */
[----:B------:R0:W-:Y:S01]  /*1bb0*/  F2F.BF16.F32 R35, R30 ;  /* 0x0000001e00237304 */ /* 0x0001e20000202000 */
[----:B------:R-:W-:Y:S01]  /*1bc0*/  FFMA.FTZ R36, R36, UR6, R31 ;  /* 0x0000000624247c23 */ /* 0x000fe2000801001f */
[----:B------:R-:W-:-:S02]  /*1bd0*/  IMAD.U32 R0, R0, 0x10000, RZ ;  /* 0x0001000000007824 */ /* 0x000fc400078e00ff */
[----:B------:R-:W-:Y:S02]  /*1be0*/  IMAD.U32 R9, R9, 0x10000, RZ ;  /* 0x0001000009097824 */ /* 0x000fe400078e00ff */
[----:B------:R-:W-:Y:S02]  /*1bf0*/  IMAD.U32 R28, R28, 0x10000, RZ ;  /* 0x000100001c1c7824 */ /* 0x000fe400078e00ff */
[----:B------:R-:W-:Y:S01]  /*1c00*/  F2F.BF16.F32 R37, R40 ;  /* 0x0000002800257304 */ /* 0x000fe20000202000 */
[----:B0-----:R-:W-:Y:S01]  /*1c10*/  FMUL.FTZ R30, R42, R25 ;  /* 0x000000192a1e7220 */ /* 0x001fe20000410000 */
[----:B---3--:R-:W-:Y:S01]  /*1c20*/  FADD.FTZ R25, R27, UR4 ;  /* 0x000000041b197e21 */ /* 0x008fe20008010000 */
[----:B------:R-:W-:-:S05]  /*1c30*/  IMAD.U32 R29, R29, 0x10000, RZ ;  /* 0x000100001d1d7824 */ /* 0x000fca00078e00ff */
[----:B------:R-:W0:Y:S08]  /*1c40*/  MUFU.SQRT R26, R26 ;  /* 0x0000001a001a7308 */ /* 0x000e300000002000 */
[----:B------:R3:W4:Y:S08]  /*1c50*/  MUFU.SQRT R40, R41 ;  /* 0x0000002900287308 */ /* 0x0007300000002000 */
[----:B------:R-:W1:Y:S01]  /*1c60*/  MUFU.RCP R24, R8 ;  /* 0x0000000800187308 */ /* 0x000e620000001000 */
[----:B---3--:R-:W-:Y:S01]  /*1c70*/  FFMA.FTZ R41, R38, -UR6, R38 ;  /* 0x8000000626297c23 */ /* 0x008fe20008010026 */
[----:B0-----:R-:W-:-:S03]  /*1c80*/  FADD.FTZ R27, R26, UR4 ;  /* 0x000000041a1b7e21 */ /* 0x001fc60008010000 */
[----:B------:R-:W-:-:S03]  /*1c90*/  FFMA.FTZ R41, R32, UR6, R41 ;  /* 0x0000000620297c23 */ /* 0x000fc60008010029 */
[----:B------:R-:W0:Y:S01]  /*1ca0*/  MUFU.RCP R25, R25 ;  /* 0x0000001900197308 */ /* 0x000e220000001000 */
[----:B----4-:R-:W-:-:S07]  /*1cb0*/  FADD.FTZ R26, R40, UR4 ;  /* 0x00000004281a7e21 */ /* 0x010fce0008010000 */
[----:B------:R-:W3:Y:S01]  /*1cc0*/  MUFU.SQRT R30, R30 ;  /* 0x0000001e001e7308 */ /* 0x000ee20000002000 */
[----:B-1----:R-:W-:-:S07]  /*1cd0*/  FMUL.FTZ R32, R45, R24 ;  /* 0x000000182d207220 */ /* 0x002fce0000410000 */
[----:B------:R-:W1:Y:S01]  /*1ce0*/  MUFU.RCP R26, R26 ;  /* 0x0000001a001a7308 */ /* 0x000e620000001000 */
[----:B0-----:R-:W-:-:S04]  /*1cf0*/  FMUL.FTZ R32, R32, R25 ;  /* 0x0000001920207220 */ /* 0x001fc80000410000 */
[----:B------:R-:W-:-:S03]  /*1d00*/  FFMA.FTZ R32, R0, UR5, R32 ;  /* 0x0000000500207c23 */ /* 0x000fc60008010020 */
[----:B------:R-:W0:Y:S01]  /*1d10*/  MUFU.RCP R27, R27 ;  /* 0x0000001b001b7308 */ /* 0x000e220000001000 */
[----:B---3--:R-:W-:Y:S01]  /*1d20*/  FADD.FTZ R25, R30, UR4 ;  /* 0x000000041e197e21 */ /* 0x008fe20008010000 */
[----:B------:R-:W-:-:S06]  /*1d30*/  FMUL.FTZ R30, R11, R24 ;  /* 0x000000180b1e7220 */ /* 0x000fcc0000410000 */
[----:B------:R-:W3:Y:S01]  /*1d40*/  MUFU.RCP R25, R25 ;  /* 0x0000001900197308 */ /* 0x000ee20000001000 */
[----:B-1----:R-:W-:-:S07]  /*1d50*/  FMUL.FTZ R26, R30, R26 ;  /* 0x0000001a1e1a7220 */ /* 0x002fce0000410000 */
[----:B------:R1:W-:Y:S08]  /*1d60*/  F2F.BF16.F32 R31, R36 ;  /* 0x00000024001f7304 */ /* 0x0003f00000202000 */
[----:B------:R-:W-:Y:S01]  /*1d70*/  F2F.BF16.F32 R2, R45 ;  /* 0x0000002d00027304 */ /* 0x000fe20000202000 */
[-C--:B-1----:R-:W-:Y:S01]  /*1d80*/  FMUL.FTZ R36, R36, R24.reuse ;  /* 0x0000001824247220 */ /* 0x082fe20000410000 */
[----:B------:R-:W-:-:S03]  /*1d90*/  FMUL.FTZ R24, R41, R24 ;  /* 0x0000001829187220 */ /* 0x000fc60000410000 */
[----:B0-----:R-:W-:Y:S01]  /*1da0*/  FMUL.FTZ R27, R36, R27 ;  /* 0x0000001b241b7220 */ /* 0x001fe20000410000 */
[----:B---3--:R-:W-:Y:S02]  /*1db0*/  FMUL.FTZ R24, R24, R25 ;  /* 0x0000001918187220 */ /* 0x008fe40000410000 */
[----:B------:R0:W-:Y:S01]  /*1dc0*/  F2F.BF16.F32 R45, R41 ;  /* 0x00000029002d7304 */ /* 0x0001e20000202000 */
[----:B------:R-:W-:Y:S01]  /*1dd0*/  FFMA.FTZ R27, R28, UR5, R27 ;  /* 0x000000051c1b7c23 */ /* 0x000fe2000801001b */
[----:B------:R-:W-:-:S06]  /*1de0*/  FFMA.FTZ R25, R29, UR5, R24 ;  /* 0x000000051d197c23 */ /* 0x000fcc0008010018 */
[----:B------:R-:W-:Y:S01]  /*1df0*/  F2F.BF16.F32 R43, R11 ;  /* 0x0000000b002b7304 */ /* 0x000fe20000202000 */
[----:B0-----:R-:W-:-:S07]  /*1e00*/  FFMA.FTZ R41, R9, UR5, R26 ;  /* 0x0000000509297c23 */ /* 0x001fce000801001a */
[----:B------:R-:W-:Y:S01]  /*1e10*/  F2F.BF16.F32 R33, R42 ;  /* 0x0000002a00217304 */ /* 0x000fe20000202000 */
[C---:B--2---:R-:W-:Y:S01]  /*1e20*/  FMUL.FTZ R32, R10.reuse, R32 ;  /* 0x000000200a207220 */ /* 0x044fe20000410000 */
[C---:B------:R-:W-:Y:S01]  /*1e30*/  FMUL.FTZ R41, R10.reuse, R41 ;  /* 0x000000290a297220 */ /* 0x040fe20000410000 */
[C---:B------:R-:W-:Y:S01]  /*1e40*/  FMUL.FTZ R27, R10.reuse, R27 ;  /* 0x0000001b0a1b7220 */ /* 0x040fe20000410000 */
[----:B------:R-:W-:-:S04]  /*1e50*/  FMUL.FTZ R10, R10, R25 ;  /* 0x000000190a0a7220 */ /* 0x000fc80000410000 */
[----:B------:R-:W0:Y:S08]  /*1e60*/  F2F.BF16.F32 R11, R32 ;  /* 0x00000020000b7304 */ /* 0x000e300000202000 */
[----:B------:R-:W1:Y:S01]  /*1e70*/  F2F.BF16.F32 R41, R41 ;  /* 0x0000002900297304 */ /* 0x000e620000202000 */
[----:B0-----:R-:W-:-:S07]  /*1e80*/  IMAD.U32 R11, R11, 0x10000, RZ ;  /* 0x000100000b0b7824 */ /* 0x001fce00078e00ff */
[----:B------:R-:W0:Y:S01]  /*1e90*/  F2F.BF16.F32 R27, R27 ;  /* 0x0000001b001b7304 */ /* 0x000e220000202000 */
[----:B------:R-:W-:Y:S01]  /*1ea0*/  FADD.FTZ R11, R0, -R11 ;  /* 0x8000000b000b7221 */ /* 0x000fe20000010000 */
[----:B-1----:R-:W-:-:S06]  /*1eb0*/  IMAD.U32 R0, R41, 0x10000, RZ ;  /* 0x0001000029007824 */ /* 0x002fcc00078e00ff */
[----:B------:R-:W1:Y:S01]  /*1ec0*/  F2F.BF16.F32 R10, R10 ;  /* 0x0000000a000a7304 */ /* 0x000e620000202000 */
[----:B------:R-:W-:Y:S01]  /*1ed0*/  FADD.FTZ R30, R9, -R0 ;  /* 0x80000000091e7221 */ /* 0x000fe20000010000 */
[----:B0-----:R-:W-:-:S06]  /*1ee0*/  IMAD.U32 R25, R27, 0x10000, RZ ;  /* 0x000100001b197824 */ /* 0x001fcc00078e00ff */
[----:B------:R0:W2:Y:S01]  /*1ef0*/  F2F.BF16.F32 R32, R11 ;  /* 0x0000000b00207304 */ /* 0x0000a20000202000 */
[----:B------:R-:W-:-:S04]  /*1f00*/  IMAD.WIDE R26, R3, 0x2, R18 ;  /* 0x00000002031a7825 */ /* 0x000fc800078e0212 */
[----:B------:R-:W-:Y:S01]  /*1f10*/  FADD.FTZ R25, R28, -R25 ;  /* 0x800000191c197221 */ /* 0x000fe20000010000 */
[----:B-1----:R-:W-:-:S03]  /*1f20*/  IMAD.U32 R0, R10, 0x10000, RZ ;  /* 0x000100000a007824 */ /* 0x002fc600078e00ff */
[----:B------:R1:W3:Y:S01]  /*1f30*/  F2F.BF16.F32 R38, R25 ;  /* 0x0000001900267304 */ /* 0x0002e20000202000 */
[----:B0-----:R-:W-:-:S04]  /*1f40*/  IMAD.WIDE R10, R3, 0x2, R12 ;  /* 0x00000002030a7825 */ /* 0x001fc800078e020c */
[----:B------:R-:W-:Y:S01]  /*1f50*/  FADD.FTZ R36, R29, -R0 ;  /* 0x800000001d247221 */ /* 0x000fe20000010000 */
[----:B--2---:R-:W-:Y:S02]  /*1f60*/  IMAD.U32 R41, R32, 0x10000, RZ ;  /* 0x0001000020297824 */ /* 0x004fe400078e00ff */
[----:B------:R-:W0:Y:S01]  /*1f70*/  F2F.BF16.F32 R30, R30 ;  /* 0x0000001e001e7304 */ /* 0x000e220000202000 */
[----:B-1----:R-:W-:-:S04]  /*1f80*/  IMAD.WIDE R24, R3, 0x2, R14 ;  /* 0x0000000203187825 */ /* 0x002fc800078e020e */
[----:B---3--:R-:W-:-:S03]  /*1f90*/  IMAD.U32 R34, R38, 0x10000, RZ ;  /* 0x0001000026227824 */ /* 0x008fc600078e00ff */
[----:B------:R-:W1:Y:S01]  /*1fa0*/  F2F.BF16.F32 R36, R36 ;  /* 0x0000002400247304 */ /* 0x000e620000202000 */
[----:B0-----:R-:W-:-:S07]  /*1fb0*/  IMAD.U32 R9, R30, 0x10000, RZ ;  /* 0x000100001e097824 */ /* 0x001fce00078e00ff */
[----:B------:R-:W0:Y:S01]  /*1fc0*/  F2F.F16.F32 R41, R41 ;  /* 0x0000002900297304 */ /* 0x000e220000200800 */
[----:B-1----:R-:W-:-:S07]  /*1fd0*/  IMAD.U32 R40, R36, 0x10000, RZ ;  /* 0x0001000024287824 */ /* 0x002fce00078e00ff */
[----:B------:R-:W1:Y:S08]  /*1fe0*/  F2F.F16.F32 R34, R34 ;  /* 0x0000002200227304 */ /* 0x000e700000200800 */
[----:B------:R-:W2:Y:S08]  /*1ff0*/  F2F.F16.F32 R9, R9 ;  /* 0x0000000900097304 */ /* 0x000eb00000200800 */
[----:B------:R3:W4:Y:S01]  /*2000*/  F2F.F16.F32 R0, R40 ;  /* 0x0000002800007304 */ /* 0x0007220000200800 */
[----:B01----:R-:W-:Y:S05]  /*2010*/  @!P1 BRA `(.L_x_81) ;  /* 0x0000000000749947 */ /* 0x003fea0003800000 */
[----:B------:R-:W-:Y:S01]  /*2020*/  IMAD.WIDE.U32 R28, R38, 0x10000, RZ ;  /* 0x00010000261c7825 */ /* 0x000fe200078e00ff */
[C---:B------:R-:W-:Y:S02]  /*2030*/  R2UR UR4, R16.reuse ;  /* 0x00000000100472ca */ /* 0x040fe400000e0000 */
[----:B------:R-:W-:Y:S01]  /*2040*/  R2UR UR5, R17 ;  /* 0x00000000110572ca */ /* 0x000fe200000e0000 */
[----:B------:R-:W-:Y:S01]  /*2050*/  IMAD.U32 R45, R45, 0x10000, RZ ;  /* 0x000100002d2d7824 */ /* 0x000fe200078e00ff */
[----:B------:R-:W-:Y:S01]  /*2060*/  LOP3.LUT R29, R29, R40, R30, 0xfe, !PT ;  /* 0x000000281d1d7212 */ /* 0x000fe200078efe1e */
[----:B------:R-:W-:Y:S01]  /*2070*/  IMAD.WIDE.U32 R30, R31, 0x10000, RZ ;  /* 0x000100001f1e7825 */ /* 0x000fe200078e00ff */
[----:B------:R-:W-:Y:S02]  /*2080*/  R2UR UR6, R16 ;  /* 0x00000000100672ca */ /* 0x000fe400000e0000 */
[----:B------:R-:W-:Y:S01]  /*2090*/  R2UR UR7, R17 ;  /* 0x00000000110772ca */ /* 0x000fe200000e0000 */
[----:B----4-:R-:W-:Y:S01]  /*20a0*/  IMAD.U32 R0, R0, 0x10000, RZ ;  /* 0x0001000000007824 */ /* 0x010fe200078e00ff */
[----:B------:R-:W-:Y:S01]  /*20b0*/  LOP3.LUT R30, R30, R2, RZ, 0xfc, !PT ;  /* 0x000000021e1e7212 */ /* 0x000fe200078efcff */
[----:B------:R-:W-:Y:S01]  /*20c0*/  IMAD.U32 R2, R33, 0x10000, RZ ;  /* 0x0001000021027824 */ /* 0x000fe200078e00ff */
[----:B------:R-:W-:-:S02]  /*20d0*/  R2UR UR8, R16 ;  /* 0x00000000100872ca */ /* 0x000fc400000e0000 */
[----:B------:R-:W-:Y:S02]  /*20e0*/  R2UR UR9, R17 ;  /* 0x00000000110972ca */ /* 0x000fe400000e0000 */
[----:B------:R-:W-:Y:S01]  /*20f0*/  LOP3.LUT R28, R28, R32, RZ, 0xfc, !PT ;  /* 0x000000201c1c7212 */ /* 0x000fe200078efcff */
[----:B------:R-:W-:Y:S01]  /*2100*/  IMAD.WIDE.U32 R32, R35, 0x10000, RZ ;  /* 0x0001000023207825 */ /* 0x000fe200078e00ff */
[----:B------:R-:W-:Y:S02]  /*2110*/  R2UR UR10, R16 ;  /* 0x00000000100a72ca */ /* 0x000fe400000e0000 */
[----:B------:R-:W-:Y:S01]  /*2120*/  R2UR UR11, R17 ;  /* 0x00000000110b72ca */ /* 0x000fe200000e0000 */
[----:B------:R-:W-:Y:S01]  /*2130*/  IMAD.WIDE.U32 R34, R34, 0x10000, RZ ;  /* 0x0001000022227825 */ /* 0x000fe200078e00ff */
[----:B------:R-:W-:Y:S01]  /*2140*/  LOP3.LUT R31, R31, R45, R43, 0xfe, !PT ;  /* 0x0000002d1f1f7212 */ /* 0x000fe200078efe2b */
[----:B------:R1:W-:Y:S01]  /*2150*/  STG.E.64 desc[UR4][R10.64], R28 ;  /* 0x0000001c0a007986 */ /* 0x0003e2000c101b04 */
[----:B------:R-:W-:-:S02]  /*2160*/  LOP3.LUT R33, R33, R2, R37, 0xfe, !PT ;  /* 0x0000000221217212 */ /* 0x000fc400078efe25 */
[----:B------:R-:W-:Y:S01]  /*2170*/  LOP3.LUT R32, R32, R39, RZ, 0xfc, !PT ;  /* 0x0000002720207212 */ /* 0x000fe200078efcff */
[----:B------:R1:W-:Y:S01]  /*2180*/  STG.E.64 desc[UR6][R24.64], R30 ;  /* 0x0000001e18007986 */ /* 0x0003e2000c101b06 */
[----:B--2---:R-:W-:Y:S02]  /*2190*/  LOP3.LUT R37, R35, R0, R9, 0xfe, !PT ;  /* 0x0000000023257212 */ /* 0x004fe400078efe09 */
[----:B------:R-:W-:Y:S01]  /*21a0*/  LOP3.LUT R36, R34, R41, RZ, 0xfc, !PT ;  /* 0x0000002922247212 */ /* 0x000fe200078efcff */
[----:B------:R-:W-:Y:S01]  /*21b0*/  IMAD.WIDE R34, R3, 0x2, R22 ;  /* 0x0000000203227825 */ /* 0x000fe200078e0216 */
[----:B------:R1:W-:Y:S04]  /*21c0*/  STG.E.64 desc[UR8][R26.64], R32 ;  /* 0x000000201a007986 */ /* 0x0003e8000c101b08 */
[----:B------:R1:W-:Y:S01]  /*21d0*/  STG.E.64 desc[UR10][R34.64], R36 ;  /* 0x0000002422007986 */ /* 0x0003e2000c101b0a */
[----:B------:R-:W-:Y:S05]  /*21e0*/  BRA `(.L_x_82) ;  /* 0x0000000000e47947 */ /* 0x000fea0003800000 */
.L_x_81:
[C---:B------:R-:W-:Y:S01]  /*21f0*/  ISETP.GE.AND P4, PT, R3.reuse, R6, PT ;  /* 0x000000060300720c */ /* 0x040fe20003f86270 */
[----:B------:R-:W-:-:S05]  /*2200*/  VIADD R29, R3, 0x1 ;  /* 0x00000001031d7836 */ /* 0x000fca0000000000 */
[----:B------:R-:W-:Y:S01]  /*2210*/  ISETP.GE.AND P0, PT, R29, R6, PT ;  /* 0x000000061d00720c */ /* 0x000fe20003f06270 */
[----:B------:R-:W-:-:S05]  /*2220*/  VIADD R29, R3, 0x2 ;  /* 0x00000002031d7836 */ /* 0x000fca0000000000 */
[----:B------:R-:W-:Y:S01]  /*2230*/  ISETP.GE.AND P2, PT, R29, R6, PT ;  /* 0x000000061d00720c */ /* 0x000fe20003f46270 */
[----:B------:R-:W-:Y:S01]  /*2240*/  VIADD R29, R3, 0x3 ;  /* 0x00000003031d7836 */ /* 0x000fe20000000000 */
[C---:B------:R-:W-:Y:S02]  /*2250*/  @!P4 R2UR UR4, R16.reuse ;  /* 0x000000001004c2ca */ /* 0x040fe400000e0000 */
[C---:B------:R-:W-:Y:S02]  /*2260*/  @!P4 R2UR UR5, R17.reuse ;  /* 0x000000001105c2ca */ /* 0x040fe400000e0000 */
[C---:B------:R-:W-:Y:S02]  /*2270*/  @!P4 R2UR UR6, R16.reuse ;  /* 0x000000001006c2ca */ /* 0x040fe400000e0000 */
[----:B------:R-:W-:Y:S02]  /*2280*/  @!P4 R2UR UR7, R17 ;  /* 0x000000001107c2ca */ /* 0x000fe400000e0000 */
[----:B------:R-:W-:-:S02]  /*2290*/  @!P4 R2UR UR8, R16 ;  /* 0x000000001008c2ca */ /* 0x000fc400000e0000 */
[C---:B------:R-:W-:Y:S02]  /*22a0*/  @!P4 R2UR UR9, R17.reuse ;  /* 0x000000001109c2ca */ /* 0x040fe400000e0000 */
[C---:B------:R-:W-:Y:S02]  /*22b0*/  @!P0 R2UR UR10, R16.reuse ;  /* 0x00000000100a82ca */ /* 0x040fe400000e0000 */
[----:B------:R-:W-:Y:S01]  /*22c0*/  @!P0 R2UR UR11, R17 ;  /* 0x00000000110b82ca */ /* 0x000fe200000e0000 */
[----:B------:R-:W-:Y:S01]  /*22d0*/  @!P4 STG.E.U16 desc[UR4][R10.64], R32 ;  /* 0x000000200a00c986 */ /* 0x000fe2000c101504 */
[----:B------:R-:W-:Y:S01]  /*22e0*/  ISETP.GE.AND P3, PT, R29, R6, PT ;  /* 0x000000061d00720c */ /* 0x000fe20003f66270 */
[----:B------:R-:W-:Y:S01]  /*22f0*/  @!P4 IMAD.WIDE R28, R3, 0x2, R22 ;  /* 0x00000002031cc825 */ /* 0x000fe200078e0216 */
[C---:B------:R-:W-:Y:S01]  /*2300*/  @!P2 R2UR UR12, R16.reuse ;  /* 0x00000000100ca2ca */ /* 0x040fe200000e0000 */
        /* <DEDUP_REMOVED lines=8> */
[----:B------:R-:W-:Y:S01]  /*2390*/  @!P0 R2UR UR9, R17 ;  /* 0x00000000110982ca */ /* 0x000fe200000e0000 */
[----:B------:R1:W-:Y:S01]  /*23a0*/  @!P0 STG.E.U16 desc[UR10][R10.64+0x2], R38 ;  /* 0x000002260a008986 */ /* 0x0003e2000c10150a */
[----:B------:R-:W-:-:S02]  /*23b0*/  @!P2 R2UR UR10, R16 ;  /* 0x00000000100aa2ca */ /* 0x000fc400000e0000 */
[C---:B------:R-:W-:Y:S02]  /*23c0*/  @!P2 R2UR UR11, R17.reuse ;  /* 0x00000000110ba2ca */ /* 0x040fe400000e0000 */
[----:B------:R-:W-:Y:S02]  /*23d0*/  @!P2 R2UR UR13, R17 ;  /* 0x00000000110da2ca */ /* 0x000fe400000e0000 */
[C---:B------:R-:W-:Y:S01]  /*23e0*/  @!P2 R2UR UR14, R16.reuse ;  /* 0x00000000100ea2ca */ /* 0x040fe200000e0000 */
[--C-:B0-----:R-:W-:Y:S01]  /*23f0*/  @!P0 IMAD.WIDE R28, R3, 0x2, R22.reuse ;  /* 0x00000002031c8825 */ /* 0x101fe200078e0216 */
[----:B------:R-:W-:Y:S01]  /*2400*/  @!P2 R2UR UR15, R17 ;  /* 0x00000000110fa2ca */ /* 0x000fe200000e0000 */
[----:B------:R0:W-:Y:S01]  /*2410*/  @!P0 STG.E.U16 desc[UR4][R24.64+0x2], R31 ;  /* 0x0000021f18008986 */ /* 0x0001e2000c101504 */
[C---:B------:R-:W-:Y:S01]  /*2420*/  @!P2 R2UR UR16, R16.reuse ;  /* 0x000000001010a2ca */ /* 0x040fe200000e0000 */
[--C-:B-1----:R-:W-:Y:S01]  /*2430*/  @!P2 IMAD.WIDE R38, R3, 0x2, R22.reuse ;  /* 0x000000020326a825 */ /* 0x102fe200078e0216 */
[----:B------:R-:W-:Y:S01]  /*2440*/  @!P2 R2UR UR17, R17 ;  /* 0x000000001111a2ca */ /* 0x000fe200000e0000 */
[----:B------:R0:W-:Y:S01]  /*2450*/  @!P0 STG.E.U16 desc[UR6][R26.64+0x2], R35 ;  /* 0x000002231a008986 */ /* 0x0001e2000c101506 */
[C---:B------:R-:W-:Y:S01]  /*2460*/  @!P3 R2UR UR18, R16.reuse ;  /* 0x000000001012b2ca */ /* 0x040fe200000e0000 */
[----:B---3--:R-:W-:Y:S01]  /*2470*/  @!P3 IMAD.WIDE R40, R3, 0x2, R22 ;  /* 0x000000020328b825 */ /* 0x008fe200078e0216 */
[----:B------:R-:W-:Y:S01]  /*2480*/  @!P3 R2UR UR19, R17 ;  /* 0x000000001113b2ca */ /* 0x000fe200000e0000 */
[----:B------:R0:W-:Y:S01]  /*2490*/  @!P0 STG.E.U16 desc[UR8][R28.64+0x2], R34 ;  /* 0x000002221c008986 */ /* 0x0001e2000c101508 */
[----:B------:R-:W-:-:S02]  /*24a0*/  @!P3 R2UR UR20, R16 ;  /* 0x000000001014b2ca */ /* 0x000fc400000e0000 */
[C---:B------:R-:W-:Y:S01]  /*24b0*/  @!P3 R2UR UR21, R17.reuse ;  /* 0x000000001115b2ca */ /* 0x040fe200000e0000 */
[----:B------:R0:W-:Y:S01]  /*24c0*/  @!P2 STG.E.U16 desc[UR10][R10.64+0x4], R30 ;  /* 0x0000041e0a00a986 */ /* 0x0001e2000c10150a */
[C---:B------:R-:W-:Y:S02]  /*24d0*/  @!P3 R2UR UR22, R16.reuse ;  /* 0x000000001016b2ca */ /* 0x040fe400000e0000 */
[C---:B------:R-:W-:Y:S01]  /*24e0*/  @!P3 R2UR UR23, R17.reuse ;  /* 0x000000001117b2ca */ /* 0x040fe200000e0000 */
[----:B------:R0:W-:Y:S01]  /*24f0*/  @!P2 STG.E.U16 desc[UR12][R24.64+0x4], R43 ;  /* 0x0000042b1800a986 */ /* 0x0001e2000c10150c */
[----:B------:R-:W-:Y:S02]  /*2500*/  @!P3 R2UR UR24, R16 ;  /* 0x000000001018b2ca */ /* 0x000fe400000e0000 */
[----:B------:R-:W-:Y:S01]  /*2510*/  @!P3 R2UR UR25, R17 ;  /* 0x000000001119b2ca */ /* 0x000fe200000e0000 */
[----:B------:R0:W-:Y:S04]  /*2520*/  @!P2 STG.E.U16 desc[UR14][R26.64+0x4], R37 ;  /* 0x000004251a00a986 */ /* 0x0001e8000c10150e */
[----:B--2---:R0:W-:Y:S04]  /*2530*/  @!P2 STG.E.U16 desc[UR16][R38.64+0x4], R9 ;  /* 0x000004092600a986 */ /* 0x0041e8000c101510 */
[----:B------:R0:W-:Y:S04]  /*2540*/  @!P3 STG.E.U16 desc[UR18][R10.64+0x6], R36 ;  /* 0x000006240a00b986 */ /* 0x0001e8000c101512 */
[----:B------:R0:W-:Y:S04]  /*2550*/  @!P3 STG.E.U16 desc[UR20][R24.64+0x6], R45 ;  /* 0x0000062d1800b986 */ /* 0x0001e8000c101514 */
[----:B------:R0:W-:Y:S04]  /*2560*/  @!P3 STG.E.U16 desc[UR22][R26.64+0x6], R33 ;  /* 0x000006211a00b986 */ /* 0x0001e8000c101516 */
[----:B----4-:R0:W-:Y:S02]  /*2570*/  @!P3 STG.E.U16 desc[UR24][R40.64+0x6], R0 ;  /* 0x000006002800b986 */ /* 0x0101e4000c101518 */
.L_x_82:
[----:B------:R-:W-:-:S05]  /*2580*/  IMAD R3, R4, 0x4, R3 ;  /* 0x0000000404037824 */ /* 0x000fca00078e0203 */
[----:B------:R-:W-:-:S13]  /*2590*/  ISETP.GE.AND P0, PT, R3, R6, PT ;  /* 0x000000060300720c */ /* 0x000fda0003f06270 */
[----:B------:R-:W-:Y:S05]  /*25a0*/  @!P0 BRA `(.L_x_83) ;  /* 0xffffffec003c8947 */ /* 0x000fea000383ffff */
[----:B------:R-:W-:Y:S05]  /*25b0*/  EXIT ;  /* 0x000000000000794d */ /* 0x000fea0003800000 */
.L_x_78:
[----:B01-3--:R-:W-:-:S04]  /*25c0*/  IMAD.WIDE R24, R3, 0x2, R12 ;  /* 0x0000000203187825 */ /* 0x00bfc800078e020c */
[----:B----4-:R-:W-:-:S04]  /*25d0*/  IMAD.WIDE R10, R3, 0x2, R14 ;  /* 0x00000002030a7825 */ /* 0x010fc800078e020e */
[----:B------:R-:W-:Y:S01]  /*25e0*/  IMAD.WIDE R28, R3, 0x2, R18 ;  /* 0x00000002031c7825 */ /* 0x000fe200078e0212 */
[----:B------:R-:W-:Y:S06]  /*25f0*/  @P1 BRA `(.L_x_84) ;  /* 0x0000000400081947 */ /* 0x000fec0003800000 */
        /* <DEDUP_REMOVED lines=15> */
[----:B------:R-:W-:Y:S02]  /*26f0*/  @P0 PRMT R35, RZ, 0x7610, R35 ;  /* 0x00007610ff230816 */ /* 0x000fe40000000023 */
[----:B------:R-:W-:Y:S02]  /*2700*/  @P0 PRMT R32, RZ, 0x7610, R32 ;  /* 0x00007610ff200816 */ /* 0x000fe40000000020 */
[----:B------:R-:W-:Y:S01]  /*2710*/  @P2 PRMT R31, RZ, 0x7610, R31 ;  /* 0x00007610ff1f2816 */ /* 0x000fe2000000001f */
[----:B------:R0:W5:Y:S01]  /*2720*/  @!P0 LDG.E.U16 R36, desc[UR6][R26.64] ;  /* 0x000000061a248981 */ /* 0x000162000c1e1500 */
[----:B------:R-:W-:Y:S02]  /*2730*/  @P0 PRMT R39, RZ, 0x7610, R39 ;  /* 0x00007610ff270816 */ /* 0x000fe40000000027 */
        /* <DEDUP_REMOVED lines=8> */
[C---:B------:R-:W-:Y:S02]  /*27c0*/  @!P4 R2UR UR17, R17.reuse ;  /* 0x000000001111c2ca */ /* 0x040fe400000e0000 */
[----:B------:R-:W-:Y:S01]  /*27d0*/  @!P3 R2UR UR14, R16 ;  /* 0x00000000100eb2ca */ /* 0x000fe200000e0000 */
[----:B------:R-:W5:Y:S01]  /*27e0*/  @!P0 LDG.E.U16 R39, desc[UR4][R28.64] ;  /* 0x000000041c278981 */ /* 0x000f62000c1e1500 */
[----:B------:R-:W-:-:S02]  /*27f0*/  @!P3 R2UR UR15, R17 ;  /* 0x00000000110fb2ca */ /* 0x000fc400000e0000 */
[C---:B------:R-:W-:Y:S02]  /*2800*/  @!P4 R2UR UR18, R16.reuse ;  /* 0x000000001012c2ca */ /* 0x040fe400000e0000 */
[C---:B------:R-:W-:Y:S02]  /*2810*/  @!P4 R2UR UR19, R17.reuse ;  /* 0x000000001113c2ca */ /* 0x040fe400000e0000 */
[C---:B------:R-:W-:Y:S02]  /*2820*/  @!P2 R2UR UR6, R16.reuse ;  /* 0x000000001006a2ca */ /* 0x040fe400000e0000 */
[C---:B------:R-:W-:Y:S02]  /*2830*/  @!P2 R2UR UR7, R17.reuse ;  /* 0x000000001107a2ca */ /* 0x040fe400000e0000 */
[----:B------:R-:W-:Y:S02]  /*2840*/  @!P3 R2UR UR10, R16 ;  /* 0x00000000100ab2ca */ /* 0x000fe400000e0000 */
[----:B------:R-:W-:-:S02]  /*2850*/  @!P3 R2UR UR11, R17 ;  /* 0x00000000110bb2ca */ /* 0x000fc400000e0000 */
[----:B------:R-:W-:Y:S02]  /*2860*/  @!P4 R2UR UR4, R16 ;  /* 0x000000001004c2ca */ /* 0x000fe400000e0000 */
[----:B------:R-:W-:Y:S02]  /*2870*/  @!P4 R2UR UR5, R17 ;  /* 0x000000001105c2ca */ /* 0x000fe400000e0000 */
[----:B------:R-:W-:Y:S02]  /*2880*/  @P2 PRMT R34, RZ, 0x7610, R34 ;  /* 0x00007610ff222816 */ /* 0x000fe40000000022 */
[----:B------:R-:W-:Y:S02]  /*2890*/  @P3 PRMT R2, RZ, 0x7610, R2 ;  /* 0x00007610ff023816 */ /* 0x000fe40000000002 */
[----:B------:R-:W-:Y:S02]  /*28a0*/  @P4 PRMT R0, RZ, 0x7610, R0 ;  /* 0x00007610ff004816 */ /* 0x000fe40000000000 */
[----:B------:R-:W-:Y:S01]  /*28b0*/  @P3 PRMT R30, RZ, 0x7610, R30 ;  /* 0x00007610ff1e3816 */ /* 0x000fe2000000001e */
[----:B------:R-:W5:Y:S01]  /*28c0*/  @!P2 LDG.E.U16 R34, desc[UR8][R24.64+0x2] ;  /* 0x000002081822a981 */ /* 0x000f62000c1e1500 */
[----:B------:R-:W-:Y:S01]  /*28d0*/  @P4 PRMT R9, RZ, 0x7610, R9 ;  /* 0x00007610ff094816 */ /* 0x000fe20000000009 */
[----:B0-----:R-:W-:Y:S01]  /*28e0*/  @!P4 IMAD.WIDE R26, R3, 0x2, R20 ;  /* 0x00000002031ac825 */ /* 0x001fe200078e0214 */
[----:B------:R-:W-:Y:S01]  /*28f0*/  @P2 PRMT R40, RZ, 0x7610, R40 ;  /* 0x00007610ff282816 */ /* 0x000fe20000000028 */
[----:B------:R-:W5:Y:S01]  /*2900*/  @!P3 LDG.E.U16 R2, desc[UR12][R24.64+0x4] ;  /* 0x0000040c1802b981 */ /* 0x000f62000c1e1500 */
[----:B------:R-:W-:-:S02]  /*2910*/  @P3 PRMT R37, RZ, 0x7610, R37 ;  /* 0x00007610ff253816 */ /* 0x000fc40000000025 */
[----:B------:R-:W-:Y:S01]  /*2920*/  @P4 PRMT R33, RZ, 0x7610, R33 ;  /* 0x00007610ff214816 */ /* 0x000fe20000000021 */
[----:B------:R0:W5:Y:S01]  /*2930*/  @!P4 LDG.E.U16 R0, desc[UR16][R24.64+0x6] ;  /* 0x000006101800c981 */ /* 0x000162000c1e1500 */
[----:B------:R-:W-:Y:S02]  /*2940*/  @P2 PRMT R42, RZ, 0x7610, R42 ;  /* 0x00007610ff2a2816 */ /* 0x000fe4000000002a */
[----:B------:R-:W-:Y:S01]  /*2950*/  @P3 PRMT R41, RZ, 0x7610, R41 ;  /* 0x00007610ff293816 */ /* 0x000fe20000000029 */
[----:B------:R-:W5:Y:S01]  /*2960*/  @!P3 LDG.E.U16 R30, desc[UR14][R10.64+0x4] ;  /* 0x0000040e0a1eb981 */ /* 0x000f62000c1e1500 */
[----:B------:R-:W-:-:S03]  /*2970*/  @P4 PRMT R38, RZ, 0x7610, R38 ;  /* 0x00007610ff264816 */ /* 0x000fc60000000026 */
[----:B------:R1:W5:Y:S01]  /*2980*/  @!P4 LDG.E.U16 R9, desc[UR18][R10.64+0x6] ;  /* 0x000006120a09c981 */ /* 0x000362000c1e1500 */
[----:B0-----:R-:W-:-:S03]  /*2990*/  @!P3 IMAD.WIDE R24, R3, 0x2, R20 ;  /* 0x000000020318b825 */ /* 0x001fc600078e0214 */
[----:B------:R0:W5:Y:S04]  /*29a0*/  @!P2 LDG.E.U16 R40, desc[UR8][R28.64+0x2] ;  /* 0x000002081c28a981 */ /* 0x000168000c1e1500 */
[----:B------:R0:W5:Y:S01]  /*29b0*/  @!P3 LDG.E.U16 R37, desc[UR12][R28.64+0x4] ;  /* 0x0000040c1c25b981 */ /* 0x000162000c1e1500 */
[----:B-1----:R-:W-:-:S03]  /*29c0*/  @!P2 IMAD.WIDE R10, R3, 0x2, R20 ;  /* 0x00000002030aa825 */ /* 0x002fc600078e0214 */
[----:B------:R0:W5:Y:S04]  /*29d0*/  @!P4 LDG.E.U16 R33, desc[UR16][R28.64+0x6] ;  /* 0x000006101c21c981 */ /* 0x000168000c1e1500 */
[----:B------:R0:W5:Y:S04]  /*29e0*/  @!P2 LDG.E.U16 R42, desc[UR6][R10.64+0x2] ;  /* 0x000002060a2aa981 */ /* 0x000168000c1e1500 */
[----:B------:R0:W5:Y:S04]  /*29f0*/  @!P3 LDG.E.U16 R41, desc[UR10][R24.64+0x4] ;  /* 0x0000040a1829b981 */ /* 0x000168000c1e1500 */
[----:B------:R0:W5:Y:S01]  /*2a00*/  @!P4 LDG.E.U16 R38, desc[UR4][R26.64+0x6] ;  /* 0x000006041a26c981 */ /* 0x000162000c1e1500 */
[----:B------:R-:W-:Y:S05]  /*2a10*/  BRA `(.L_x_85) ;  /* 0x0000000000847947 */ /* 0x000fea0003800000 */
.L_x_84:
[C---:B------:R-:W-:Y:S01]  /*2a20*/  R2UR UR8, R16.reuse ;  /* 0x00000000100872ca */ /* 0x040fe200000e0000 */
[----:B------:R-:W-:Y:S01]  /*2a30*/  IMAD.WIDE R10, R3, 0x2, R12 ;  /* 0x00000002030a7825 */ /* 0x000fe200078e020c */
        /* <DEDUP_REMOVED lines=9> */
[----:B------:R-:W-:Y:S01]  /*2ad0*/  IMAD.WIDE R40, R3, 0x2, R20 ;  /* 0x0000000203287825 */ /* 0x000fe200078e0214 */
[----:B------:R-:W4:Y:S04]  /*2ae0*/  LDG.E.64 R10, desc[UR4][R10.64] ;  /* 0x000000040a0a7981 */ /* 0x000f28000c1e1b00 */
[----:B------:R-:W3:Y:S04]  /*2af0*/  LDG.E.64 R32, desc[UR6][R32.64] ;  /* 0x0000000620207981 */ /* 0x000ee8000c1e1b00 */
[----:B------:R-:W3:Y:S01]  /*2b00*/  LDG.E.64 R40, desc[UR10][R40.64] ;  /* 0x0000000a28287981 */ /* 0x000ee2000c1e1b00 */
[----:B--2---:R-:W-:-:S02]  /*2b10*/  SHF.R.U64 R9, R28, 0x10, R29 ;  /* 0x000000101c097819 */ /* 0x004fc4000000121d */
[----:B------:R-:W-:Y:S02]  /*2b20*/  SHF.R.U32.HI R0, RZ, 0x10, R29 ;  /* 0x00000010ff007819 */ /* 0x000fe4000001161d */
[C---:B----4-:R-:W-:Y:S02]  /*2b30*/  SHF.R.U64 R34, R10.reuse, 0x10, R11 ;  /* 0x000000100a227819 */ /* 0x050fe4000000120b */
[----:B------:R-:W-:Y:S02]  /*2b40*/  PRMT R35, R10, 0x7610, R35 ;  /* 0x000076100a237816 */ /* 0x000fe40000000023 */
[----:B------:R-:W-:Y:S02]  /*2b50*/  SHF.R.U32.HI R24, RZ, 0x10, R11 ;  /* 0x00000010ff187819 */ /* 0x000fe4000001160b */
[--C-:B---3--:R-:W-:Y:S02]  /*2b60*/  SHF.R.U32.HI R10, RZ, 0x10, R33.reuse ;  /* 0x00000010ff0a7819 */ /* 0x108fe40000011621 */
[----:B------:R-:W-:-:S02]  /*2b70*/  SHF.R.U64 R31, R32, 0x10, R33 ;  /* 0x00000010201f7819 */ /* 0x000fc40000001221 */
[----:B------:R-:W-:Y:S02]  /*2b80*/  PRMT R30, R33, 0x7610, R30 ;  /* 0x00007610211e7816 */ /* 0x000fe4000000001e */
[C---:B------:R-:W-:Y:S02]  /*2b90*/  SHF.R.U64 R42, R40.reuse, 0x10, R41 ;  /* 0x00000010282a7819 */ /* 0x040fe40000001229 */
[----:B------:R-:W-:Y:S02]  /*2ba0*/  PRMT R36, R40, 0x7610, R36 ;  /* 0x0000761028247816 */ /* 0x000fe40000000024 */
[----:B------:R-:W-:Y:S02]  /*2bb0*/  PRMT R40, R9, 0x7610, R40 ;  /* 0x0000761009287816 */ /* 0x000fe40000000028 */
[----:B------:R-:W-:Y:S02]  /*2bc0*/  PRMT R33, R0, 0x7610, R33 ;  /* 0x0000761000217816 */ /* 0x000fe40000000021 */
[----:B------:R-:W-:-:S02]  /*2bd0*/  PRMT R39, R28, 0x7610, R39 ;  /* 0x000076101c277816 */ /* 0x000fc40000000027 */
[----:B------:R-:W-:Y:S02]  /*2be0*/  PRMT R37, R29, 0x7610, R37 ;  /* 0x000076101d257816 */ /* 0x000fe40000000025 */
[----:B------:R-:W-:Y:S02]  /*2bf0*/  PRMT R2, R11, 0x7610, R2 ;  /* 0x000076100b027816 */ /* 0x000fe40000000002 */
[----:B------:R-:W-:Y:S02]  /*2c00*/  SHF.R.U32.HI R38, RZ, 0x10, R41 ;  /* 0x00000010ff267819 */ /* 0x000fe40000011629 */
[----:B------:R-:W-:Y:S02]  /*2c10*/  PRMT R0, R24, 0x7610, R0 ;  /* 0x0000761018007816 */ /* 0x000fe40000000000 */
[----:B------:R-:W-:-:S07]  /*2c20*/  PRMT R9, R10, 0x7610, R9 ;  /* 0x000076100a097816 */ /* 0x000fce0000000009 */
.L_x_85:
[----:B0-----:R-:W0:Y:S01]  /*2c30*/  LDC.64 R10, c[0x0][0xfa0] ;  /* 0x0003e800ff0a7b82 */ /* 0x001e220000000a00 */
[----:B------:R-:W-:Y:S01]  /*2c40*/  R2UR UR4, R16 ;  /* 0x00000000100472ca */ /* 0x000fe200000e0000 */
[----:B------:R-:W1:Y:S01]  /*2c50*/  LDCU.64 UR6, c[0x0][0xf88] ;  /* 0x0001f100ff0677ac */ /* 0x000e620008000a00 */
[----:B------:R-:W-:-:S13]  /*2c60*/  R2UR UR5, R17 ;  /* 0x00000000110572ca */ /* 0x000fda00000e0000 */
[----:B0-----:R0:W2:Y:S01]  /*2c70*/  LDG.E R10, desc[UR4][R10.64] ;  /* 0x000000040a0a7981 */ /* 0x0010a2000c1e1900 */
[----:B------:R-:W4:Y:S01]  /*2c80*/  LDCU UR4, c[0x0][0xfac] ;  /* 0x0001f580ff0477ac */ /* 0x000f220008000800 */
[----:B-----5:R-:W-:Y:S01]  /*2c90*/  IMAD.U32 R25, R35, 0x10000, RZ ;  /* 0x0001000023197824 */ /* 0x020fe200078e00ff */
[----:B------:R-:W-:Y:S01]  /*2ca0*/  BSSY.RECONVERGENT B0, `(.L_x_86) ;  /* 0x00000c7000007945 */ /* 0x000fe20003800200 */
[----:B------:R-:W-:Y:S02]  /*2cb0*/  IMAD.U32 R24, R34, 0x10000, RZ ;  /* 0x0001000022187824 */ /* 0x000fe400078e00ff */
[----:B------:R-:W-:Y:S01]  /*2cc0*/  IMAD.U32 R28, R36, 0x10000, RZ ;  /* 0x00010000241c7824 */ /* 0x000fe200078e00ff */
[----:B------:R-:W3:Y:S01]  /*2cd0*/  MUFU.RCP R34, R7 ;  /* 0x0000000700227308 */ /* 0x000ee20000001000 */
[----:B------:R-:W-:Y:S02]  /*2ce0*/  IMAD.U32 R42, R42, 0x10000, RZ ;  /* 0x000100002a2a7824 */ /* 0x000fe400078e00ff */
[----:B0-----:R-:W-:-:S02]  /*2cf0*/  IMAD.U32 R11, R2, 0x10000, RZ ;  /* 0x00010000020b7824 */ /* 0x001fc400078e00ff */
[----:B------:R-:W-:Y:S02]  /*2d00*/  IMAD.U32 R36, R41, 0x10000, RZ ;  /* 0x0001000029247824 */ /* 0x000fe400078e00ff */
[----:B------:R-:W-:Y:S02]  /*2d10*/  IMAD.U32 R39, R39, 0x10000, RZ ;  /* 0x0001000027277824 */ /* 0x000fe400078e00ff */
[----:B------:R-:W-:Y:S02]  /*2d20*/  IMAD.U32 R40, R40, 0x10000, RZ ;  /* 0x0001000028287824 */ /* 0x000fe400078e00ff */
[----:B------:R-:W-:Y:S02]  /*2d30*/  IMAD.U32 R37, R37, 0x10000, RZ ;  /* 0x0001000025257824 */ /* 0x000fe400078e00ff */
[----:B----4-:R-:W-:Y:S01]  /*2d40*/  FMUL.FTZ R26, R25, UR4 ;  /* 0x00000004191a7c20 */ /* 0x010fe20008410000 */
[----:B------:R-:W-:Y:S01]  /*2d50*/  FMUL.FTZ R27, R24, UR4 ;  /* 0x00000004181b7c20 */ /* 0x000fe20008410000 */
[----:B------:R-:W-:-:S02]  /*2d60*/  IMAD.U32 R32, R32, 0x10000, RZ ;  /* 0x0001000020207824 */ /* 0x000fc400078e00ff */
[C---:B------:R-:W-:Y:S01]  /*2d70*/  FFMA.FTZ R28, R5.reuse, R28, R26 ;  /* 0x0000001c051c7223 */ /* 0x040fe2000001001a */
[----:B------:R-:W-:Y:S01]  /*2d80*/  FFMA.FTZ R27, R5, R42, R27 ;  /* 0x0000002a051b7223 */ /* 0x000fe2000001001b */
[----:B------:R-:W-:Y:S01]  /*2d90*/  FMUL.FTZ R42, R11, UR4 ;  /* 0x000000040b2a7c20 */ /* 0x000fe20008410000 */
[----:B------:R-:W-:Y:S02]  /*2da0*/  IMAD.U32 R30, R30, 0x10000, RZ ;  /* 0x000100001e1e7824 */ /* 0x000fe400078e00ff */
[C---:B------:R-:W-:Y:S01]  /*2db0*/  FMUL.FTZ R2, R28.reuse, R28 ;  /* 0x0000001c1c027220 */ /* 0x040fe20000410000 */
[----:B------:R-:W-:Y:S01]  /*2dc0*/  FMUL.FTZ R26, R27, R27 ;  /* 0x0000001b1b1a7220 */ /* 0x000fe20000410000 */
[----:B------:R-:W-:Y:S01]  /*2dd0*/  FFMA.FTZ R29, R5, R36, R42 ;  /* 0x00000024051d7223 */ /* 0x000fe2000001002a */
[----:B-1----:R-:W-:Y:S01]  /*2de0*/  FFMA.FTZ R43, R28, -UR6, R28 ;  /* 0x800000061c2b7c23 */ /* 0x002fe2000801001c */
[----:B------:R-:W-:Y:S01]  /*2df0*/  FFMA.FTZ R2, R2, -UR7, R2 ;  /* 0x8000000702027c23 */ /* 0x000fe20008010002 */
[----:B------:R-:W-:Y:S01]  /*2e00*/  FFMA.FTZ R41, R26, -UR7, R26 ;  /* 0x800000071a297c23 */ /* 0x000fe2000801001a */
[----:B------:R-:W-:Y:S01]  /*2e10*/  IMAD.U32 R26, R0, 0x10000, RZ ;  /* 0x00010000001a7824 */ /* 0x000fe200078e00ff */
[----:B------:R-:W-:Y:S01]  /*2e20*/  MUFU.RCP R28, R8 ;  /* 0x00000008001c7308 */ /* 0x000fe20000001000 */
[----:B------:R-:W-:Y:S01]  /*2e30*/  FFMA.FTZ R39, R39, UR7, R2 ;  /* 0x0000000727277c23 */ /* 0x000fe20008010002 */
[----:B------:R-:W-:Y:S01]  /*2e40*/  FMUL.FTZ R2, R29, R29 ;  /* 0x0000001d1d027220 */ /* 0x000fe20000410000 */
[----:B------:R-:W-:Y:S01]  /*2e50*/  FFMA.FTZ R41, R40, UR7, R41 ;  /* 0x0000000728297c23 */ /* 0x000fe20008010029 */
[----:B------:R-:W-:-:S02]  /*2e60*/  IMAD.U32 R0, R38, 0x10000, RZ ;  /* 0x0001000026007824 */ /* 0x000fc400078e00ff */
[----:B------:R-:W-:Y:S01]  /*2e70*/  FMUL.FTZ R40, R26, UR4 ;  /* 0x000000041a287c20 */ /* 0x000fe20008410000 */
[----:B------:R-:W-:Y:S01]  /*2e80*/  FFMA.FTZ R2, R2, -UR7, R2 ;  /* 0x8000000702027c23 */ /* 0x000fe20008010002 */
[-C--:B---3--:R-:W-:Y:S01]  /*2e90*/  FMUL.FTZ R36, R39, R34.reuse ;  /* 0x0000002227247220 */ /* 0x088fe20000410000 */
[----:B------:R0:W-:Y:S01]  /*2ea0*/  F2F.BF16.F32 R45, R39 ;  /* 0x00000027002d7304 */ /* 0x0001e20000202000 */
[----:B------:R-:W-:Y:S01]  /*2eb0*/  FMUL.FTZ R38, R41, R34 ;  /* 0x0000002229267220 */ /* 0x000fe20000410000 */
[----:B------:R-:W-:Y:S01]  /*2ec0*/  FFMA.FTZ R37, R37, UR7, R2 ;  /* 0x0000000725257c23 */ /* 0x000fe20008010002 */
[----:B------:R-:W1:Y:S01]  /*2ed0*/  LDCU UR4, c[0x0][0xf9c] ;  /* 0x0001f380ff0477ac */ /* 0x000e620008000800 */
[----:B------:R-:W-:Y:S01]  /*2ee0*/  FFMA.FTZ R29, R29, -UR6, R29 ;  /* 0x800000061d1d7c23 */ /* 0x000fe2000801001d */
[----:B------:R-:W-:Y:S01]  /*2ef0*/  FFMA.FTZ R43, R32, UR6, R43 ;  /* 0x00000006202b7c23 */ /* 0x000fe2000801002b */
[----:B------:R-:W-:Y:S02]  /*2f00*/  IMAD.U32 R31, R31, 0x10000, RZ ;  /* 0x000100001f1f7824 */ /* 0x000fe400078e00ff */
[----:B------:R-:W-:Y:S01]  /*2f10*/  FFMA.FTZ R32, R27, -UR6, R27 ;  /* 0x800000061b207c23 */ /* 0x000fe2000801001b */
[----:B------:R3:W-:Y:S01]  /*2f20*/  F2F.BF16.F32 R2, R37 ;  /* 0x0000002500027304 */ /* 0x0007e20000202000 */
[----:B0-----:R-:W-:Y:S01]  /*2f30*/  FFMA.FTZ R39, R5, R0, R40 ;  /* 0x0000000005277223 */ /* 0x001fe20000010028 */
[----:B------:R-:W-:-:S02]  /*2f40*/  IMAD.U32 R40, R33, 0x10000, RZ ;  /* 0x0001000021287824 */ /* 0x000fc400078e00ff */
[----:B------:R-:W-:Y:S01]  /*2f50*/  FMUL.FTZ R33, R37, R34 ;  /* 0x0000002225217220 */ /* 0x000fe20000410000 */
[----:B------:R-:W-:Y:S01]  /*2f60*/  FFMA.FTZ R29, R30, UR6, R29 ;  /* 0x000000061e1d7c23 */ /* 0x000fe2000801001d */
[----:B------:R-:W-:Y:S01]  /*2f70*/  FMUL.FTZ R0, R39, R39 ;  /* 0x0000002727007220 */ /* 0x000fe20000410000 */
[----:B------:R-:W-:Y:S02]  /*2f80*/  IMAD.U32 R9, R9, 0x10000, RZ ;  /* 0x0001000009097824 */ /* 0x000fe400078e00ff */
[----:B------:R-:W-:Y:S01]  /*2f90*/  FFMA.FTZ R30, R39, -UR6, R39 ;  /* 0x80000006271e7c23 */ /* 0x000fe20008010027 */
[----:B------:R-:W-:Y:S01]  /*2fa0*/  MUFU.SQRT R36, R36 ;  /* 0x0000002400247308 */ /* 0x000fe20000002000 */
[----:B---3--:R-:W-:Y:S01]  /*2fb0*/  FFMA.FTZ R37, R0, -UR7, R0 ;  /* 0x8000000700257c23 */ /* 0x008fe20008010000 */
[----:B------:R-:W-:Y:S01]  /*2fc0*/  FFMA.FTZ R27, R31, UR6, R32 ;  /* 0x000000061f1b7c23 */ /* 0x000fe20008010020 */
[----:B------:R-:W-:Y:S02]  /*2fd0*/  FFMA.FTZ R9, R9, UR6, R30 ;  /* 0x0000000609097c23 */ /* 0x000fe4000801001e */
[----:B------:R-:W-:-:S03]  /*2fe0*/  FFMA.FTZ R37, R40, UR7, R37 ;  /* 0x0000000728257c23 */ /* 0x000fc60008010025 */
[----:B------:R-:W1:Y:S01]  /*2ff0*/  MUFU.SQRT R38, R38 ;  /* 0x0000002600267308 */ /* 0x000e620000002000 */
[----:B------:R-:W-:-:S07]  /*3000*/  FMUL.FTZ R34, R37, R34 ;  /* 0x0000002225227220 */ /* 0x000fce0000410000 */
[----:B------:R-:W0:Y:S08]  /*3010*/  MUFU.SQRT R33, R33 ;  /* 0x0000002100217308 */ /* 0x000e300000002000 */
[----:B------:R-:W3:Y:S01]  /*3020*/  MUFU.SQRT R34, R34 ;  /* 0x0000002200227308 */ /* 0x000ee20000002000 */
[----:B-1----:R-:W-:-:S07]  /*3030*/  FADD.FTZ R40, R38, UR4 ;  /* 0x0000000426287e21 */ /* 0x002fce0008010000 */
[----:B------:R1:W-:Y:S01]  /*3040*/  F2F.BF16.F32 R35, R41 ;  /* 0x0000002900237304 */ /* 0x0003e20000202000 */
[----:B0-----:R-:W-:-:S07]  /*3050*/  FADD.FTZ R38, R33, UR4 ;  /* 0x0000000421267e21 */ /* 0x001fce0008010000 */
[----:B------:R-:W-:Y:S01]  /*3060*/  MUFU.RCP R40, R40 ;  /* 0x0000002800287308 */ /* 0x000fe20000001000 */
[----:B-1----:R-:W-:Y:S01]  /*3070*/  FADD.FTZ R41, R36, UR4 ;  /* 0x0000000424297e21 */ /* 0x002fe20008010000 */
[----:B---3--:R-:W-:-:S06]  /*3080*/  FADD.FTZ R33, R34, UR4 ;  /* 0x0000000422217e21 */ /* 0x008fcc0008010000 */
[----:B------:R-:W0:Y:S08]  /*3090*/  MUFU.RCP R36, R8 ;  /* 0x0000000800247308 */ /* 0x000e300000001000 */
[----:B------:R-:W1:Y:S08]  /*30a0*/  MUFU.RCP R41, R41 ;  /* 0x0000002900297308 */ /* 0x000e700000001000 */
[----:B------:R-:W-:Y:S01]  /*30b0*/  MUFU.RCP R38, R38 ;  /* 0x0000002600267308 */ /* 0x000fe20000001000 */
[----:B0-----:R-:W-:-:S07]  /*30c0*/  FMUL.FTZ R30, R43, R36 ;  /* 0x000000242b1e7220 */ /* 0x001fce0000410000 */
[----:B------:R-:W0:Y:S01]  /*30d0*/  MUFU.RCP R33, R33 ;  /* 0x0000002100217308 */ /* 0x000e220000001000 */
[----:B-1----:R-:W-:Y:S01]  /*30e0*/  FMUL.FTZ R31, R30, R41 ;  /* 0x000000291e1f7220 */ /* 0x002fe20000410000 */
[----:B------:R-:W-:-:S06]  /*30f0*/  FMUL.FTZ R30, R9, R28 ;  /* 0x0000001c091e7220 */ /* 0x000fcc0000410000 */
[----:B------:R-:W-:Y:S08]  /*3100*/  F2F.BF16.F32 R0, R37 ;  /* 0x0000002500007304 */ /* 0x000ff00000202000 */
[----:B------:R1:W-:Y:S01]  /*3110*/  F2F.BF16.F32 R37, R43 ;  /* 0x0000002b00257304 */ /* 0x0003e20000202000 */
[----:B0-----:R-:W-:-:S07]  /*3120*/  FMUL.FTZ R33, R30, R33 ;  /* 0x000000211e217220 */ /* 0x001fce0000410000 */
[----:B------:R-:W-:Y:S01]  /*3130*/  F2F.BF16.F32 R34, R27 ;  /* 0x0000001b00227304 */ /* 0x000fe20000202000 */
[-C--:B-1----:R-:W-:Y:S01]  /*3140*/  FMUL.FTZ R43, R27, R36.reuse ;  /* 0x000000241b2b7220 */ /* 0x082fe20000410000 */
[----:B------:R-:W-:-:S03]  /*3150*/  FMUL.FTZ R36, R29, R36 ;  /* 0x000000241d247220 */ /* 0x000fc60000410000 */
[----:B------:R-:W-:Y:S01]  /*3160*/  FMUL.FTZ R43, R43, R40 ;  /* 0x000000282b2b7220 */ /* 0x000fe20000410000 */
[----:B------:R-:W-:Y:S02]  /*3170*/  FMUL.FTZ R36, R36, R38 ;  /* 0x0000002624247220 */ /* 0x000fe40000410000 */
[----:B------:R-:W-:Y:S08]  /*3180*/  F2F.BF16.F32 R41, R9 ;  /* 0x0000000900297304 */ /* 0x000ff00000202000 */
[----:B------:R-:W-:Y:S01]  /*3190*/  F2F.BF16.F32 R39, R29 ;  /* 0x0000001d00277304 */ /* 0x000fe20000202000 */
[C---:B--2---:R-:W-:Y:S01]  /*31a0*/  FMUL.FTZ R43, R10.reuse, R43 ;  /* 0x0000002b0a2b7220 */ /* 0x044fe20000410000 */
[C---:B------:R-:W-:Y:S01]  /*31b0*/  FMUL.FTZ R28, R10.reuse, R36 ;  /* 0x000000240a1c7220 */ /* 0x040fe20000410000 */
[C---:B------:R-:W-:Y:S01]  /*31c0*/  FMUL.FTZ R33, R10.reuse, R33 ;  /* 0x000000210a217220 */ /* 0x040fe20000410000 */
[----:B------:R-:W-:-:S04]  /*31d0*/  FMUL.FTZ R31, R10, R31 ;  /* 0x0000001f0a1f7220 */ /* 0x000fc80000410000 */
[----:B------:R-:W0:Y:S08]  /*31e0*/  F2F.BF16.F32 R43, R43 ;  /* 0x0000002b002b7304 */ /* 0x000e300000202000 */
[----:B------:R1:W2:Y:S01]  /*31f0*/  F2F.BF16.F32 R27, R31 ;  /* 0x0000001f001b7304 */ /* 0x0002a20000202000 */
[----:B0-----:R-:W-:-:S07]  /*3200*/  IMAD.U32 R9, R43, 0x10000, RZ ;  /* 0x000100002b097824 */ /* 0x001fce00078e00ff */
[----:B------:R-:W0:Y:S01]  /*3210*/  F2F.BF16.F32 R28, R28 ;  /* 0x0000001c001c7304 */ /* 0x000e220000202000 */
[----:B-1----:R-:W-:-:S04]  /*3220*/  IMAD.WIDE R30, R3, 0x2, R12 ;  /* 0x00000002031e7825 */ /* 0x002fc800078e020c */
[----:B------:R-:W-:Y:S01]  /*3230*/  FADD.FTZ R42, R24, -R9 ;  /* 0x80000009182a7221 */ /* 0x000fe20000010000 */
[----:B--2---:R-:W-:Y:S02]  /*3240*/  IMAD.U32 R10, R27, 0x10000, RZ ;  /* 0x000100001b0a7824 */ /* 0x004fe400078e00ff */
[----:B------:R-:W1:Y:S02]  /*3250*/  F2F.BF16.F32 R33, R33 ;  /* 0x0000002100217304 */ /* 0x000e640000202000 */
[----:B------:R-:W-:Y:S01]  /*3260*/  FADD.FTZ R10, R25, -R10 ;  /* 0x8000000a190a7221 */ /* 0x000fe20000010000 */
[----:B0-----:R-:W-:-:S05]  /*3270*/  IMAD.U32 R24, R28, 0x10000, RZ ;  /* 0x000100001c187824 */ /* 0x001fca00078e00ff */
[----:B------:R-:W0:Y:S01]  /*3280*/  F2F.BF16.F32 R36, R10 ;  /* 0x0000000a00247304 */ /* 0x000e220000202000 */
[----:B------:R-:W-:Y:S01]  /*3290*/  FADD.FTZ R24, R11, -R24 ;  /* 0x800000180b187221 */ /* 0x000fe20000010000 */
[----:B-1----:R-:W-:-:S06]  /*32a0*/  IMAD.U32 R9, R33, 0x10000, RZ ;  /* 0x0001000021097824 */ /* 0x002fcc00078e00ff */
[----:B------:R-:W1:Y:S01]  /*32b0*/  F2F.BF16.F32 R42, R42 ;  /* 0x0000002a002a7304 */ /* 0x000e620000202000 */
[----:B------:R-:W-:Y:S01]  /*32c0*/  FADD.FTZ R40, R26, -R9 ;  /* 0x800000091a287221 */ /* 0x000fe20000010000 */
[----:B------:R-:W-:-:S06]  /*32d0*/  IMAD.WIDE R26, R3, 0x2, R18 ;  /* 0x00000002031a7825 */ /* 0x000fcc00078e0212 */
[----:B------:R2:W3:Y:S01]  /*32e0*/  F2F.BF16.F32 R38, R24 ;  /* 0x0000001800267304 */ /* 0x0004e20000202000 */
[----:B0-----:R-:W-:Y:S02]  /*32f0*/  IMAD.U32 R43, R36, 0x10000, RZ ;  /* 0x00010000242b7824 */ /* 0x001fe400078e00ff */
[----:B-1----:R-:W-:-:S05]  /*3300*/  IMAD.U32 R9, R42, 0x10000, RZ ;  /* 0x000100002a097824 */ /* 0x002fca00078e00ff */
[----:B------:R-:W0:Y:S01]  /*3310*/  F2F.BF16.F32 R40, R40 ;  /* 0x0000002800287304 */ /* 0x000e220000202000 */
[----:B--2---:R-:W-:-:S04]  /*3320*/  IMAD.WIDE R24, R3, 0x2, R14 ;  /* 0x0000000203187825 */ /* 0x004fc800078e020e */
[----:B---3--:R-:W-:-:S03]  /*3330*/  IMAD.U32 R10, R38, 0x10000, RZ ;  /* 0x00010000260a7824 */ /* 0x008fc600078e00ff */
[----:B------:R-:W1:Y:S01]  /*3340*/  F2F.F16.F32 R43, R43 ;  /* 0x0000002b002b7304 */ /* 0x000e620000200800 */
[----:B0-----:R-:W-:-:S07]  /*3350*/  IMAD.U32 R33, R40, 0x10000, RZ ;  /* 0x0001000028217824 */ /* 0x001fce00078e00ff */
[----:B------:R-:W0:Y:S08]  /*3360*/  F2F.F16.F32 R9, R9 ;  /* 0x0000000900097304 */ /* 0x000e300000200800 */
[----:B------:R-:W2:Y:S08]  /*3370*/  F2F.F16.F32 R10, R10 ;  /* 0x0000000a000a7304 */ /* 0x000eb00000200800 */
[----:B------:R3:W4:Y:S01]  /*3380*/  F2F.F16.F32 R11, R33 ;  /* 0x00000021000b7304 */ /* 0x0007220000200800 */
[----:B01----:R-:W-:Y:S05]  /*3390*/  @P1 BRA `(.L_x_87) ;  /* 0x0000000000ec1947 */ /* 0x003fea0003800000 */
[C---:B------:R-:W-:Y:S01]  /*33a0*/  ISETP.GE.AND P3, PT, R3.reuse, R6, PT ;  /* 0x000000060300720c */ /* 0x040fe20003f66270 */
[----:B------:R-:W-:-:S05]  /*33b0*/  VIADD R29, R3, 0x1 ;  /* 0x00000001031d7836 */ /* 0x000fca0000000000 */
[----:B------:R-:W-:Y:S01]  /*33c0*/  ISETP.GE.AND P0, PT, R29, R6, PT ;  /* 0x000000061d00720c */ /* 0x000fe20003f06270 */
[----:B------:R-:W-:-:S05]  /*33d0*/  VIADD R29, R3, 0x2 ;  /* 0x00000002031d7836 */ /* 0x000fca0000000000 */
[----:B------:R-:W-:Y:S01]  /*33e0*/  ISETP.GE.AND P2, PT, R29, R6, PT ;  /* 0x000000061d00720c */ /* 0x000fe20003f46270 */
[--C-:B---3--:R-:W-:Y:S01]  /*33f0*/  @!P3 IMAD.WIDE R32, R3, 0x2, R22.reuse ;  /* 0x000000020320b825 */ /* 0x108fe200078e0216 */
[C---:B------:R-:W-:Y:S02]  /*3400*/  @!P3 R2UR UR4, R16.reuse ;  /* 0x000000001004b2ca */ /* 0x040fe400000e0000 */
[----:B------:R-:W-:Y:S02]  /*3410*/  @!P3 R2UR UR5, R17 ;  /* 0x000000001105b2ca */ /* 0x000fe400000e0000 */
[C---:B------:R-:W-:Y:S01]  /*3420*/  @!P3 R2UR UR6, R16.reuse ;  /* 0x000000001006b2ca */ /* 0x040fe200000e0000 */
[----:B------:R-:W-:Y:S01]  /*3430*/  @!P0 IMAD.WIDE R28, R3, 0x2, R22 ;  /* 0x00000002031c8825 */ /* 0x000fe200078e0216 */
        /* <DEDUP_REMOVED lines=8> */
[----:B------:R0:W-:Y:S01]  /*34c0*/  @!P3 STG.E.U16 desc[UR6][R24.64], R37 ;  /* 0x000000251800b986 */ /* 0x0001e2000c101506 */
        /* <DEDUP_REMOVED lines=8> */
[----:B0-----:R-:W-:Y:S01]  /*3550*/  @!P2 IMAD.WIDE R36, R3, 0x2, R22 ;  /* 0x000000020324a825 */ /* 0x001fe200078e0216 */
[----:B------:R-:W-:-:S02]  /*3560*/  @!P2 R2UR UR18, R16 ;  /* 0x000000001012a2ca */ /* 0x000fc400000e0000 */
[C---:B------:R-:W-:Y:S01]  /*3570*/  @!P2 R2UR UR19, R17.reuse ;  /* 0x000000001113a2ca */ /* 0x040fe200000e0000 */
[----:B------:R3:W-:Y:S01]  /*3580*/  @!P0 STG.E.U16 desc[UR6][R30.64+0x2], R42 ;  /* 0x0000022a1e008986 */ /* 0x0007e2000c101506 */
[C---:B------:R-:W-:Y:S02]  /*3590*/  @!P2 R2UR UR20, R16.reuse ;  /* 0x000000001014a2ca */ /* 0x040fe400000e0000 */
[----:B------:R-:W-:Y:S01]  /*35a0*/  @!P2 R2UR UR21, R17 ;  /* 0x000000001115a2ca */ /* 0x000fe200000e0000 */
[----:B-1----:R-:W-:Y:S01]  /*35b0*/  VIADD R33, R3, 0x3 ;  /* 0x0000000303217836 */ /* 0x002fe20000000000 */
[----:B------:R3:W-:Y:S01]  /*35c0*/  @!P0 STG.E.U16 desc[UR10][R24.64+0x2], R34 ;  /* 0x0000022218008986 */ /* 0x0007e2000c10150a */
[----:B------:R-:W-:Y:S02]  /*35d0*/  @!P2 R2UR UR22, R16 ;  /* 0x000000001016a2ca */ /* 0x000fe400000e0000 */
[----:B------:R-:W-:Y:S01]  /*35e0*/  @!P2 R2UR UR23, R17 ;  /* 0x000000001117a2ca */ /* 0x000fe200000e0000 */
[----:B------:R3:W-:Y:S04]  /*35f0*/  @!P0 STG.E.U16 desc[UR12][R26.64+0x2], R35 ;  /* 0x000002231a008986 */ /* 0x0007e8000c10150c */
[----:B------:R3:W-:Y:S01]  /*3600*/  @!P0 STG.E.U16 desc[UR14][R28.64+0x2], R9 ;  /* 0x000002091c008986 */ /* 0x0007e2000c10150e */
[----:B------:R-:W-:-:S03]  /*3610*/  ISETP.GE.AND P0, PT, R33, R6, PT ;  /* 0x000000062100720c */ /* 0x000fc60003f06270 */
[----:B------:R3:W-:Y:S04]  /*3620*/  @!P2 STG.E.U16 desc[UR16][R30.64+0x4], R38 ;  /* 0x000004261e00a986 */ /* 0x0007e8000c101510 */
[----:B------:R3:W-:Y:S04]  /*3630*/  @!P2 STG.E.U16 desc[UR18][R24.64+0x4], R39 ;  /* 0x000004271800a986 */ /* 0x0007e8000c101512 */
[----:B------:R3:W-:Y:S04]  /*3640*/  @!P2 STG.E.U16 desc[UR20][R26.64+0x4], R2 ;  /* 0x000004021a00a986 */ /* 0x0007e8000c101514 */
[----:B--2---:R3:W-:Y:S01]  /*3650*/  @!P2 STG.E.U16 desc[UR22][R36.64+0x4], R10 ;  /* 0x0000040a2400a986 */ /* 0x0047e2000c101516 */
[----:B------:R-:W-:Y:S05]  /*3660*/  @P0 BRA `(.L_x_88) ;  /* 0x0000000000a80947 */ /* 0x000fea0003800000 */
[C---:B------:R-:W-:Y:S01]  /*3670*/  R2UR UR4, R16.reuse ;  /* 0x00000000100472ca */ /* 0x040fe200000e0000 */
[----:B---3--:R-:W-:Y:S01]  /*3680*/  IMAD.WIDE R28, R3, 0x2, R22 ;  /* 0x00000002031c7825 */ /* 0x008fe200078e0216 */
[C---:B------:R-:W-:Y:S02]  /*3690*/  R2UR UR5, R17.reuse ;  /* 0x00000000110572ca */ /* 0x040fe400000e0000 */
[C---:B------:R-:W-:Y:S02]  /*36a0*/  R2UR UR6, R16.reuse ;  /* 0x00000000100672ca */ /* 0x040fe400000e0000 */
[C---:B------:R-:W-:Y:S02]  /*36b0*/  R2UR UR7, R17.reuse ;  /* 0x00000000110772ca */ /* 0x040fe400000e0000 */
[----:B------:R-:W-:Y:S02]  /*36c0*/  R2UR UR8, R16 ;  /* 0x00000000100872ca */ /* 0x000fe400000e0000 */
[----:B------:R-:W-:-:S02]  /*36d0*/  R2UR UR9, R17 ;  /* 0x00000000110972ca */ /* 0x000fc400000e0000 */
[----:B------:R-:W-:Y:S02]  /*36e0*/  R2UR UR10, R16 ;  /* 0x00000000100a72ca */ /* 0x000fe400000e0000 */
[----:B------:R-:W-:Y:S01]  /*36f0*/  R2UR UR11, R17 ;  /* 0x00000000110b72ca */ /* 0x000fe200000e0000 */
[----:B------:R1:W-:Y:S04]  /*3700*/  STG.E.U16 desc[UR4][R30.64+0x6], R40 ;  /* 0x000006281e007986 */ /* 0x0003e8000c101504 */
[----:B------:R1:W-:Y:S04]  /*3710*/  STG.E.U16 desc[UR6][R24.64+0x6], R41 ;  /* 0x0000062918007986 */ /* 0x0003e8000c101506 */
[----:B------:R1:W-:Y:S04]  /*3720*/  STG.E.U16 desc[UR8][R26.64+0x6], R0 ;  /* 0x000006001a007986 */ /* 0x0003e8000c101508 */
[----:B----4-:R1:W-:Y:S01]  /*3730*/  STG.E.U16 desc[UR10][R28.64+0x6], R11 ;  /* 0x0000060b1c007986 */ /* 0x0103e2000c10150a */
[----:B------:R-:W-:Y:S05]  /*3740*/  BRA `(.L_x_88) ;  /* 0x0000000000707947 */ /* 0x000fea0003800000 */
.L_x_87:
[----:B------:R-:W-:Y:S01]  /*3750*/  IMAD.WIDE.U32 R28, R42, 0x10000, RZ ;  /* 0x000100002a1c7825 */ /* 0x000fe200078e00ff */
[----:B------:R-:W-:Y:S02]  /*3760*/  R2UR UR4, R16 ;  /* 0x00000000100472ca */ /* 0x000fe400000e0000 */
[----:B------:R-:W-:Y:S01]  /*3770*/  R2UR UR5, R17 ;  /* 0x00000000110572ca */ /* 0x000fe200000e0000 */
[----:B------:R-:W-:Y:S01]  /*3780*/  IMAD.U32 R41, R41, 0x10000, RZ ;  /* 0x0001000029297824 */ /* 0x000fe200078e00ff */
[----:B------:R-:W-:Y:S01]  /*3790*/  LOP3.LUT R29, R29, R33, R38, 0xfe, !PT ;  /* 0x000000211d1d7212 */ /* 0x000fe200078efe26 */
[----:B---3--:R-:W-:Y:S01]  /*37a0*/  IMAD.WIDE.U32 R32, R34, 0x10000, RZ ;  /* 0x0001000022207825 */ /* 0x008fe200078e00ff */
[C---:B------:R-:W-:Y:S02]  /*37b0*/  R2UR UR6, R16.reuse ;  /* 0x00000000100672ca */ /* 0x040fe400000e0000 */
[----:B------:R-:W-:Y:S01]  /*37c0*/  R2UR UR7, R17 ;  /* 0x00000000110772ca */ /* 0x000fe200000e0000 */
[----:B----4-:R-:W-:Y:S01]  /*37d0*/  IMAD.U32 R11, R11, 0x10000, RZ ;  /* 0x000100000b0b7824 */ /* 0x010fe200078e00ff */
[----:B------:R-:W-:Y:S01]  /*37e0*/  R2UR UR8, R16 ;  /* 0x00000000100872ca */ /* 0x000fe200000e0000 */
[----:B------:R-:W-:Y:S01]  /*37f0*/  IMAD.WIDE.U32 R34, R35, 0x10000, RZ ;  /* 0x0001000023227825 */ /* 0x000fe200078e00ff */
[----:B------:R-:W-:-:S02]  /*3800*/  R2UR UR9, R17 ;  /* 0x00000000110972ca */ /* 0x000fc400000e0000 */
[----:B------:R-:W-:Y:S02]  /*3810*/  LOP3.LUT R28, R28, R36, RZ, 0xfc, !PT ;  /* 0x000000241c1c7212 */ /* 0x000fe400078efcff */
[----:B------:R-:W-:Y:S01]  /*3820*/  LOP3.LUT R32, R32, R37, RZ, 0xfc, !PT ;  /* 0x0000002520207212 */ /* 0x000fe200078efcff */
[----:B------:R-:W-:Y:S01]  /*3830*/  IMAD.WIDE.U32 R36, R9, 0x10000, RZ ;  /* 0x0001000009247825 */ /* 0x000fe200078e00ff */
[----:B------:R-:W-:Y:S01]  /*3840*/  R2UR UR10, R16 ;  /* 0x00000000100a72ca */ /* 0x000fe200000e0000 */
[----:B------:R0:W-:Y:S01]  /*3850*/  STG.E.64 desc[UR4][R30.64], R28 ;  /* 0x0000001c1e007986 */ /* 0x0001e2000c101b04 */
[----:B------:R-:W-:Y:S02]  /*3860*/  R2UR UR11, R17 ;  /* 0x00000000110b72ca */ /* 0x000fe400000e0000 */
[----:B------:R-:W-:Y:S01]  /*3870*/  LOP3.LUT R33, R33, R41, R39, 0xfe, !PT ;  /* 0x0000002921217212 */ /* 0x000fe200078efe27 */
[----:B------:R-:W-:Y:S01]  /*3880*/  IMAD.U32 R39, R0, 0x10000, RZ ;  /* 0x0001000000277824 */ /* 0x000fe200078e00ff */
[----:B--2---:R-:W-:-:S02]  /*3890*/  LOP3.LUT R11, R37, R11, R10, 0xfe, !PT ;  /* 0x0000000b250b7212 */ /* 0x004fc400078efe0a */
[----:B------:R-:W-:Y:S01]  /*38a0*/  LOP3.LUT R34, R34, R45, RZ, 0xfc, !PT ;  /* 0x0000002d22227212 */ /* 0x000fe200078efcff */
[----:B------:R0:W-:Y:S01]  /*38b0*/  STG.E.64 desc[UR6][R24.64], R32 ;  /* 0x0000002018007986 */ /* 0x0001e2000c101b06 */
[----:B------:R-:W-:Y:S02]  /*38c0*/  LOP3.LUT R35, R35, R39, R2, 0xfe, !PT ;  /* 0x0000002723237212 */ /* 0x000fe400078efe02 */
[----:B------:R-:W-:Y:S01]  /*38d0*/  LOP3.LUT R10, R36, R43, RZ, 0xfc, !PT ;  /* 0x0000002b240a7212 */ /* 0x000fe200078efcff */
[----:B------:R-:W-:Y:S02]  /*38e0*/  IMAD.WIDE R36, R3, 0x2, R22 ;  /* 0x0000000203247825 */ /* 0x000fe400078e0216 */
[----:B------:R0:W-:Y:S04]  /*38f0*/  STG.E.64 desc[UR8][R26.64], R34 ;  /* 0x000000221a007986 */ /* 0x0001e8000c101b08 */
[----:B------:R0:W-:Y:S02]  /*3900*/  STG.E.64 desc[UR10][R36.64], R10 ;  /* 0x0000000a24007986 */ /* 0x0001e4000c101b0a */
.L_x_88:
[----:B------:R-:W-:Y:S05]  /*3910*/  BSYNC.RECONVERGENT B0 ;  /* 0x0000000000007941 */ /* 0x000fea0003800200 */
.L_x_86:
[----:B------:R-:W-:-:S05]  /*3920*/  IMAD R3, R4, 0x4, R3 ;  /* 0x0000000404037824 */ /* 0x000fca00078e0203 */
[----:B------:R-:W-:-:S13]  /*3930*/  ISETP.GE.AND P0, PT, R3, R6, PT ;  /* 0x000000060300720c */ /* 0x000fda0003f06270 */
[----:B------:R-:W-:Y:S05]  /*3940*/  @!P0 BRA `(.L_x_78) ;  /* 0xffffffec001c8947 */ /* 0x000fea000383ffff */
[----:B------:R-:W-:Y:S05]  /*3950*/  EXIT ;  /* 0x000000000000794d */ /* 0x000fea0003800000 */
        .type           $_Z25multi_tensor_apply_kernelI18TensorListMetadataILi5EE25DistAdamCapturableFunctorIN3c108BFloat16ES4_NS3_4HalfEEJPfffPiifS7_10adamMode_tfEEvlPViT_T0_DpT1_$__internal_accurate_pow,@function
        .size           $_Z25multi_tensor_apply_kernelI18TensorListMetadataILi5EE25DistAdamCapturableFunctorIN3c108BFloat16ES4_NS3_4HalfEEJPfffPiifS7_10adamMode_tfEEvlPViT_T0_DpT1_$__internal_accurate_pow,(.L_x_1061 - $_Z25multi_tensor_apply_kernelI18TensorListMetadataILi5EE25DistAdamCapturableFunctorIN3c108BFloat16ES4_NS3_4HalfEEJPfffPiifS7_10adamMode_tfEEvlPViT_T0_DpT1_$__internal_accurate_pow)
$_Z25multi_tensor_apply_kernelI18TensorListMetadataILi5EE25DistAdamCapturableFunctorIN3c108BFloat16ES4_NS3_4HalfEEJPfffPiifS7_10adamMode_tfEEvlPViT_T0_DpT1_$__internal_accurate_pow:
[----:B------:R-:W-:Y:S01]  /*3960*/  ISETP.GT.U32.AND P2, PT, R26, 0xfffff, PT ;  /* 0x000fffff1a00780c */ /* 0x000fe20003f44070 */
[----:B------:R-:W-:Y:S01]  /*3970*/  IMAD.MOV.U32 R4, RZ, RZ, R7 ;  /* 0x000000ffff047224 */ /* 0x000fe200078e0007 */
[----:B------:R-:W-:Y:S01]  /*3980*/  UMOV UR4, 0x80000000 ;  /* 0x8000000000047882 */ /* 0x000fe20000000000 */
[----:B------:R-:W-:Y:S01]  /*3990*/  IMAD.MOV.U32 R5, RZ, RZ, R26 ;  /* 0x000000ffff057224 */ /* 0x000fe200078e001a */
[----:B------:R-:W-:Y:S01]  /*39a0*/  UMOV UR5, 0x43300000 ;  /* 0x4330000000057882 */ /* 0x000fe20000000000 */
[----:B------:R-:W-:Y:S01]  /*39b0*/  IMAD.MOV.U32 R6, RZ, RZ, RZ ;  /* 0x000000ffff067224 */ /* 0x000fe200078e00ff */
[----:B------:R-:W-:Y:S01]  /*39c0*/  UMOV UR6, 0x3b39803f ;  /* 0x3b39803f00067882 */ /* 0x000fe20000000000 */
[----:B------:R-:W-:Y:S01]  /*39d0*/  IMAD.MOV.U32 R23, RZ, RZ, R21 ;  /* 0x000000ffff177224 */ /* 0x000fe200078e0015 */
[----:B------:R-:W-:-:S05]  /*39e0*/  UMOV UR7, 0x3c7abc9e ;  /* 0x3c7abc9e00077882 */ /* 0x000fca0000000000 */
[----:B------:R0:W1:Y:S02]  /*39f0*/  @!P2 DMUL R24, R4, 1.80143985094819840000e+16 ;  /* 0x435000000418a828 */ /* 0x0000640000000000 */
[----:B0-----:R-:W-:Y:S02]  /*3a00*/  IMAD.MOV.U32 R4, RZ, RZ, R26 ;  /* 0x000000ffff047224 */ /* 0x001fe400078e001a */
[----:B-1----:R-:W-:-:S05]  /*3a10*/  @!P2 IMAD.MOV.U32 R4, RZ, RZ, R25 ;  /* 0x000000ffff04a224 */ /* 0x002fca00078e0019 */
[----:B------:R-:W-:-:S04]  /*3a20*/  LOP3.LUT R4, R4, 0x800fffff, RZ, 0xc0, !PT ;  /* 0x800fffff04047812 */ /* 0x000fc800078ec0ff */
[----:B------:R-:W-:Y:S01]  /*3a30*/  LOP3.LUT R5, R4, 0x3ff00000, RZ, 0xfc, !PT ;  /* 0x3ff0000004057812 */ /* 0x000fe200078efcff */
[----:B------:R-:W-:Y:S02]  /*3a40*/  IMAD.MOV.U32 R4, RZ, RZ, R7 ;  /* 0x000000ffff047224 */ /* 0x000fe400078e0007 */
[----:B------:R-:W-:Y:S01]  /*3a50*/  @!P2 IMAD.MOV.U32 R4, RZ, RZ, R24 ;  /* 0x000000ffff04a224 */ /* 0x000fe200078e0018 */
[----:B------:R-:W-:-:S13]  /*3a60*/  ISETP.GE.U32.AND P3, PT, R5, 0x3ff6a09f, PT ;  /* 0x3ff6a09f0500780c */ /* 0x000fda0003f66070 */
[----:B------:R-:W-:-:S04]  /*3a70*/  @P3 VIADD R7, R5, 0xfff00000 ;  /* 0xfff0000005073836 */ /* 0x000fc80000000000 */
[----:B------:R-:W-:-:S15]  /*3a80*/  @P3 IMAD.MOV.U32 R5, RZ, RZ, R7 ;  /* 0x000000ffff053224 */ /* 0x000fde00078e0007 */
[----:B------:R-:W-:-:S15]  /*3a90*/  NOP ;  /* 0x0000000000007918 */ /* 0x000fde0000000000 */
[----:B------:R-:W0:Y:S02]  /*3aa0*/  DADD R14, R4, 1 ;  /* 0x3ff00000040e7429 */ /* 0x000e240000000000 */
[----:B0-----:R-:W0:-:S15]  /*3ab0*/  MUFU.RCP64H R7, R15 ;  /* 0x0000000f00077308 */ /* 0x001e1e0000001800 */
[----:B------:R-:W-:-:S15]  /*3ac0*/  NOP ;  /* 0x0000000000007918 */ /* 0x000fde0000000000 */
[----:B------:R-:W-:-:S15]  /*3ad0*/  NOP ;  /* 0x0000000000007918 */ /* 0x000fde0000000000 */
[----:B------:R-:W-:-:S15]  /*3ae0*/  NOP ;  /* 0x0000000000007918 */ /* 0x000fde0000000000 */
[----:B------:R-:W-:-:S02]  /*3af0*/  NOP ;  /* 0x0000000000007918 */ /* 0x000fc40000000000 */
[----:B------:R1:W-:Y:S02]  /*3b00*/  DADD R12, R4, -1 ;  /* 0xbff00000040c7429 */ /* 0x0003e40000000000 */
[----:B-1----:R-:W-:Y:S02]  /*3b10*/  SHF.R.U32.HI R4, RZ, 0x14, R26 ;  /* 0x00000014ff047819 */ /* 0x002fe4000001161a */
[----:B------:R-:W-:-:S05]  /*3b20*/  @!P2 LEA.HI R4, R25, 0xffffffca, RZ, 0xc ;  /* 0xffffffca1904a811 */ /* 0x000fca00078f60ff */
[C---:B------:R-:W-:Y:S02]  /*3b30*/  VIADD R5, R4.reuse, 0xfffffc01 ;  /* 0xfffffc0104057836 */ /* 0x040fe40000000000 */
[----:B------:R-:W-:-:S05]  /*3b40*/  @P3 VIADD R5, R4, 0xfffffc02 ;  /* 0xfffffc0204053836 */ /* 0x000fca0000000000 */
[----:B------:R-:W-:Y:S01]  /*3b50*/  LOP3.LUT R4, R5, 0x80000000, RZ, 0x3c, !PT ;  /* 0x8000000005047812 */ /* 0x000fe200078e3cff */
[----:B------:R-:W-:-:S15]  /*3b60*/  IMAD.MOV.U32 R5, RZ, RZ, 0x43300000 ;  /* 0x43300000ff057424 */ /* 0x000fde00078e00ff */
        /* <DEDUP_REMOVED lines=38> */
[----:B------:R-:W-:-:S15]  /*3dd0*/  DMUL R26, R6, R6 ;  /* 0x00000006061a7228 */ /* 0x000fde0000000000 */
[----:B------:R-:W-:-:S15]  /*3de0*/  NOP ;  /* 0x0000000000007918 */ /* 0x000fde0000000000 */
[----:B------:R-:W-:-:S15]  /*3df0*/  NOP ;  /* 0x0000000000007918 */ /* 0x000fde0000000000 */
[----:B------:R-:W-:-:S15]  /*3e00*/  NOP ;  /* 0x0000000000007918 */ /* 0x000fde0000000000 */
[----:B------:R-:W-:-:S04]  /*3e10*/  NOP ;  /* 0x0000000000007918 */ /* 0x000fc80000000000 */
[----:B0-----:R0:W1:Y:S02]  /*3e20*/  DFMA R12, R12, -R6, R30 ;  /* 0x800000060c0c722b */ /* 0x001064000000001e */
[----:B0-----:R-:W-:Y:S02]  /*3e30*/  IMAD.MOV.U32 R30, RZ, RZ, 0x41ad3b5a ;  /* 0x41ad3b5aff1e7424 */ /* 0x001fe400078e00ff */
[----:B------:R-:W-:-:S15]  /*3e40*/  IMAD.MOV.U32 R31, RZ, RZ, 0x3ed0f5d2 ;  /* 0x3ed0f5d2ff1f7424 */ /* 0x000fde00078e00ff */
[----:B------:R-:W-:-:S15]  /*3e50*/  NOP ;  /* 0x0000000000007918 */ /* 0x000fde0000000000 */
[----:B------:R-:W-:-:S15]  /*3e60*/  NOP ;  /* 0x0000000000007918 */ /* 0x000fde0000000000 */
[----:B------:R-:W-:-:S15]  /*3e70*/  NOP ;  /* 0x0000000000007918 */ /* 0x000fde0000000000 */
[----:B-1----:R-:W-:-:S15]  /*3e80*/  DMUL R12, R24, R12 ;  /* 0x0000000c180c7228 */ /* 0x002fde0000000000 */
        /* <DEDUP_REMOVED lines=213> */
[----:B0-----:R0:W1:Y:S02]  /*4be0*/  DADD R6, -R12, R6 ;  /* 0x000000000c067229 */ /* 0x0010640000000106 */
[C---:B0-----:R-:W-:Y:S01]  /*4bf0*/  IMAD.SHL.U32 R12, R23.reuse, 0x2, RZ ;  /* 0x00000002170c7824 */ /* 0x041fe200078e00ff */
[----:B------:R-:W-:-:S04]  /*4c00*/  LOP3.LUT R13, R23, 0xff0fffff, RZ, 0xc0, !PT ;  /* 0xff0fffff170d7812 */ /* 0x000fc800078ec0ff */
[----:B------:R-:W-:Y:S01]  /*4c10*/  ISETP.GT.U32.AND P2, PT, R12, -0x2000001, PT ;  /* 0xfdffffff0c00780c */ /* 0x000fe20003f44070 */
[----:B------:R-:W-:-:S03]  /*4c20*/  IMAD.MOV.U32 R12, RZ, RZ, R22 ;  /* 0x000000ffff0c7224 */ /* 0x000fc600078e0016 */
[----:B------:R-:W-:-:S15]  /*4c30*/  SEL R13, R13, R23, P2 ;  /* 0x000000170d0d7207 */ /* 0x000fde0001000000 */
[----:B------:R-:W-:-:S15]  /*4c40*/  NOP ;  /* 0x0000000000007918 */ /* 0x000fde0000000000 */
[----:B------:R-:W-:-:S15]  /*4c50*/  NOP ;  /* 0x0000000000007918 */ /* 0x000fde0000000000 */
[----:B------:R-:W-:-:S08]  /*4c60*/  NOP ;  /* 0x0000000000007918 */ /* 0x000fd00000000000 */
[----:B-1----:R-:W0:-:S15]  /*4c70*/  DADD R6, R14, -R6 ;  /* 0x000000000e067229 */ /* 0x002e1e0000000806 */
[----:B------:R-:W-:-:S15]  /*4c80*/  NOP ;  /* 0x0000000000007918 */ /* 0x000fde0000000000 */
[----:B------:R-:W-:-:S15]  /*4c90*/  NOP ;  /* 0x0000000000007918 */ /* 0x000fde0000000000 */
[----:B------:R-:W-:-:S15]  /*4ca0*/  NOP ;  /* 0x0000000000007918 */ /* 0x000fde0000000000 */
[----:B------:R-:W-:-:S04]  /*4cb0*/  NOP ;  /* 0x0000000000007918 */ /* 0x000fc80000000000 */
[----:B0-----:R-:W0:-:S15]  /*4cc0*/  DFMA R6, R4, UR6, R6 ;  /* 0x0000000604067c2b */ /* 0x001e1e0008000006 */
        /* <DEDUP_REMOVED lines=14> */
[----:B0-----:R0:W-:Y:S02]  /*4db0*/  DADD R24, R6, R24 ;  /* 0x0000000006187229 */ /* 0x0011e40000000018 */
[----:B0-----:R-:W-:Y:S02]  /*4dc0*/  IMAD.MOV.U32 R6, RZ, RZ, 0x652b82fe ;  /* 0x652b82feff067424 */ /* 0x001fe400078e00ff */
[----:B------:R-:W-:-:S15]  /*4dd0*/  IMAD.MOV.U32 R7, RZ, RZ, 0x3ff71547 ;  /* 0x3ff71547ff077424 */ /* 0x000fde00078e00ff */
[----:B------:R-:W-:-:S15]  /*4de0*/  NOP ;  /* 0x0000000000007918 */ /* 0x000fde0000000000 */
[----:B------:R-:W-:-:S15]  /*4df0*/  NOP ;  /* 0x0000000000007918 */ /* 0x000fde0000000000 */
[----:B------:R-:W-:-:S15]  /*4e00*/  NOP ;  /* 0x0000000000007918 */ /* 0x000fde0000000000 */
        /* <DEDUP_REMOVED lines=15> */
[----:B0-----:R-:W0:Y:S02]  /*4f00*/  DADD R4, R14, R12 ;  /* 0x000000000e047229 */ /* 0x001e24000000000c */
        /* <DEDUP_REMOVED lines=128> */
.L_x_89:
[----:B------:R-:W-:Y:S01]  /*5710*/  IMAD.MOV.U32 R21, RZ, RZ, 0x0 ;  /* 0x00000000ff157424 */ /* 0x000fe200078e00ff */
[----:B-1----:R-:W-:-:S15]  /*5720*/  DSETP.NEU.AND P2, PT, |R14|, +INF , PT ;  /* 0x7ff000000e00742a */ /* 0x002fde0003f4d200 */
[----:B------:R-:W-:-:S15]  /*5730*/  NOP ;  /* 0x0000000000007918 */ /* 0x000fde0000000000 */
[----:B------:R-:W-:-:S15]  /*5740*/  NOP ;  /* 0x0000000000007918 */ /* 0x000fde0000000000 */
[----:B------:R-:W-:-:S15]  /*5750*/  NOP ;  /* 0x0000000000007918 */ /* 0x000fde0000000000 */
[----:B------:R-:W-:-:S04]  /*5760*/  NOP ;  /* 0x0000000000007918 */ /* 0x000fc80000000000 */
[----:B------:R-:W1:Y:S02]  /*5770*/  DFMA R12, R12, R14, R14 ;  /* 0x0000000e0c0c722b */ /* 0x000e64000000000e */
[----:B-1----:R-:W-:Y:S02]  /*5780*/  FSEL R6, R14, R12, !P2 ;  /* 0x0000000c0e067208 */ /* 0x002fe40005000000 */
[----:B------:R-:W-:Y:S01]  /*5790*/  FSEL R7, R15, R13, !P2 ;  /* 0x0000000d0f077208 */ /* 0x000fe20005000000 */
[----:B0-----:R-:W-:Y:S06]  /*57a0*/  RET.REL.NODEC R20 `(_Z25multi_tensor_apply_kernelI18TensorListMetadataILi5EE25DistAdamCapturableFunctorIN3c108BFloat16ES4_NS3_4HalfEEJPfffPiifS7_10adamMode_tfEEvlPViT_T0_DpT1_) ;  /* 0xffffffa814147950 */ /* 0x001fec0003c3ffff */
.L_x_90:
        /* <DEDUP_REMOVED lines=13> */
.L_x_1061:


//--------------------- .text._Z25multi_tensor_apply_kernelI18TensorListMetadataILi5EE25DistAdamCapturableFunctorIN3c108BFloat16ES4_fEJPfffPiifS6_10adamMode_tfEEvlPViT_T0_DpT1_ --------------------------
	.section	.text._Z25multi_tensor_apply_kernelI18TensorListMetadataILi5EE25DistAdamCapturableFunctorIN3c108BFloat16ES4_fEJPfffPiifS6_10adamMode_tfEEvlPViT_T0_DpT1_,"ax",@progbits
	.align	128
        .global         _Z25multi_tensor_apply_kernelI18TensorListMetadataILi5EE25DistAdamCapturableFunctorIN3c108BFloat16ES4_fEJPfffPiifS6_10adamMode_tfEEvlPViT_T0_DpT1_
        .type           _Z25multi_tensor_apply_kernelI18TensorListMetadataILi5EE25DistAdamCapturableFunctorIN3c108BFloat16ES4_fEJPfffPiifS6_10adamMode_tfEEvlPViT_T0_DpT1_,@function
        .size           _Z25multi_tensor_apply_kernelI18TensorListMetadataILi5EE25DistAdamCapturableFunctorIN3c108BFloat16ES4_fEJPfffPiifS6_10adamMode_tfEEvlPViT_T0_DpT1_,(.L_x_1062 - _Z25multi_tensor_apply_kernelI18TensorListMetadataILi5EE25DistAdamCapturableFunctorIN3c108BFloat16ES4_fEJPfffPiifS6_10adamMode_tfEEvlPViT_T0_DpT1_)
        .other          _Z25multi_tensor_apply_kernelI18TensorListMetadataILi5EE25DistAdamCapturableFunctorIN3c108BFloat16ES4_fEJPfffPiifS6_10adamMode_tfEEvlPViT_T0_DpT1_,@"STO_CUDA_ENTRY STV_DEFAULT"
_Z25multi_tensor_apply_kernelI18TensorListMetadataILi5EE25DistAdamCapturableFunctorIN3c108BFloat16ES4_fEJPfffPiifS6_10adamMode_tfEEvlPViT_T0_DpT1_:
.text._Z25multi_tensor_apply_kernelI18TensorListMetadataILi5EE25DistAdamCapturableFunctorIN3c108BFloat16ES4_fEJPfffPiifS6_10adamMode_tfEEvlPViT_T0_DpT1_:
        /* <DEDUP_REMOVED lines=21> */
.L_x_91:
        /* <DEDUP_REMOVED lines=20> */
.L_x_92:
        /* <DEDUP_REMOVED lines=20> */
.L_x_93:
        /* <DEDUP_REMOVED lines=21> */
.L_x_94:
        /* <DEDUP_REMOVED lines=15> */
[----:B-1----:R-:W3:Y:S01]  /*0610*/  LDG.E R18, desc[UR4][R18.64] ;  /* 0x0000000412127981 */ /* 0x002ee2000c1e1900 */
[----:B------:R-:W-:Y:S01]  /*0620*/  MOV R20, 0x7b0 ;  /* 0x000007b000147802 */ /* 0x000fe20000000f00 */
[----:B--2---:R-:W-:-:S06]  /*0630*/  FMUL.FTZ R8, R8, 1 ;  /* 0x3f80000008087820 */ /* 0x004fcc0000410000 */
[----:B------:R-:W-:-:S15]  /*0640*/  F2F.F64.F32 R8, R8 ;  /* 0x0000000800087310 */ /* 0x000fde0000201800 */
[----:B------:R-:W-:-:S15]  /*0650*/  NOP ;  /* 0x0000000000007918 */ /* 0x000fde0000000000 */
[----:B------:R-:W-:-:S15]  /*0660*/  NOP ;  /* 0x0000000000007918 */ /* 0x000fde0000000000 */
[----:B------:R-:W-:-:S15]  /*0670*/  NOP ;  /* 0x0000000000007918 */ /* 0x000fde0000000000 */
[----:B------:R-:W-:-:S04]  /*0680*/  NOP ;  /* 0x0000000000007918 */ /* 0x000fc80000000000 */
[----:B---3--:R-:W1:Y:S02]  /*0690*/  I2F.F64 R2, R18 ;  /* 0x0000001200027312 */ /* 0x008e640000201c00 */
[--C-:B-1----:R-:W-:Y:S01]  /*06a0*/  SHF.R.U32.HI R0, RZ, 0x14, R3.reuse ;  /* 0x00000014ff007819 */ /* 0x102fe20000011603 */
[----:B------:R-:W-:Y:S02]  /*06b0*/  IMAD.MOV.U32 R22, RZ, RZ, R2 ;  /* 0x000000ffff167224 */ /* 0x000fe400078e0002 */
[----:B------:R-:W-:Y:S01]  /*06c0*/  IMAD.MOV.U32 R19, RZ, RZ, R3 ;  /* 0x000000ffff137224 */ /* 0x000fe200078e0003 */
[----:B------:R-:W-:-:S05]  /*06d0*/  LOP3.LUT R0, R0, 0x7ff, RZ, 0xc0, !PT ;  /* 0x000007ff00007812 */ /* 0x000fca00078ec0ff */
[----:B------:R-:W-:-:S05]  /*06e0*/  VIADD R5, R0, 0xfffffc0c ;  /* 0xfffffc0c00057836 */ /* 0x000fca0000000000 */
[CC--:B------:R-:W-:Y:S02]  /*06f0*/  SHF.L.U32 R15, R2.reuse, R5.reuse, RZ ;  /* 0x00000005020f7219 */ /* 0x0c0fe400000006ff */
[----:B------:R-:W-:-:S15]  /*0700*/  SHF.L.U64.HI R14, R2, R5, R3 ;  /* 0x00000005020e7219 */ /* 0x000fde0000010203 */
[----:B------:R-:W-:-:S15]  /*0710*/  NOP ;  /* 0x0000000000007918 */ /* 0x000fde0000000000 */
[----:B------:R-:W-:-:S15]  /*0720*/  NOP ;  /* 0x0000000000007918 */ /* 0x000fde0000000000 */
[----:B------:R-:W-:-:S01]  /*0730*/  NOP ;  /* 0x0000000000007918 */ /* 0x000fc20000000000 */
[----:B------:R-:W1:Y:S01]  /*0740*/  DADD R4, -RZ, |R8| ;  /* 0x00000000ff047229 */ /* 0x000e620000000508 */
[----:B------:R-:W-:Y:S01]  /*0750*/  ISETP.NE.U32.AND P0, PT, R15, RZ, PT ;  /* 0x000000ff0f00720c */ /* 0x000fe20003f05070 */
[----:B-1----:R-:W-:Y:S02]  /*0760*/  IMAD.MOV.U32 R6, RZ, RZ, R4 ;  /* 0x000000ffff067224 */ /* 0x002fe400078e0004 */
[----:B------:R-:W-:Y:S01]  /*0770*/  IMAD.MOV.U32 R21, RZ, RZ, R5 ;  /* 0x000000ffff157224 */ /* 0x000fe200078e0005 */
[----:B------:R-:W-:-:S04]  /*0780*/  ISETP.NE.AND.EX P0, PT, R14, -0x80000000, PT, P0 ;  /* 0x800000000e00780c */ /* 0x000fc80003f05300 */
[----:B------:R-:W-:-:S13]  /*0790*/  PLOP3.LUT P0, PT, P0, PT, PT, 0x8, 0x80 ;  /* 0x000000000080781c */ /* 0x000fda000070e170 */
[----:B0-----:R-:W-:Y:S05]  /*07a0*/  CALL.REL.NOINC `($_Z25multi_tensor_apply_kernelI18TensorListMetadataILi5EE25DistAdamCapturableFunctorIN3c108BFloat16ES4_fEJPfffPiifS6_10adamMode_tfEEvlPViT_T0_DpT1_$__internal_accurate_pow) ;  /* 0x0000003000187944 */ /* 0x001fea0003c00000 */
        /* <DEDUP_REMOVED lines=23> */
.L_x_96:
        /* <DEDUP_REMOVED lines=14> */
.L_x_97:
        /* <DEDUP_REMOVED lines=35> */
[----:B------:R-:W-:Y:S05]  /*0c30*/  CALL.REL.NOINC `($_Z25multi_tensor_apply_kernelI18TensorListMetadataILi5EE25DistAdamCapturableFunctorIN3c108BFloat16ES4_fEJPfffPiifS6_10adamMode_tfEEvlPViT_T0_DpT1_$__internal_accurate_pow) ;  /* 0x0000002800f47944 */ /* 0x000fea0003c00000 */
        /* <DEDUP_REMOVED lines=22> */
.L_x_98:
        /* <DEDUP_REMOVED lines=14> */
.L_x_99:
        /* <DEDUP_REMOVED lines=18> */
.L_x_95:
[----:B------:R-:W1:Y:S01]  /*0fa0*/  S2R R6, SR_CTAID.X ;  /* 0x0000000000067919 */ /* 0x000e620000002500 */
[----:B------:R-:W-:Y:S01]  /*0fb0*/  IMAD.MOV.U32 R5, RZ, RZ, 0x10 ;  /* 0x00000010ff057424 */ /* 0x000fe200078e00ff */
[----:B------:R-:W2:Y:S01]  /*0fc0*/  LDCU UR4, c[0x0][0x380] ;  /* 0x00007000ff0477ac */ /* 0x000ea20008000800 */
[----:B------:R-:W3:Y:S01]  /*0fd0*/  S2R R35, SR_TID.X ;  /* 0x0000000000237919 */ /* 0x000ee20000002100 */
[----:B-1----:R-:W1:Y:S01]  /*0fe0*/  LDC.U8 R2, c[0x0][R6+0x930] ;  /* 0x00024c0006027b82 */ /* 0x002e620000000000 */
[C---:B------:R-:W-:Y:S02]  /*0ff0*/  VIADD R3, R6.reuse, 0x10 ;  /* 0x0000001006037836 */ /* 0x040fe40000000000 */
        /* <DEDUP_REMOVED lines=19> */
[----:B---3--:R-:W-:Y:S01]  /*1130*/  IMAD.WIDE R10, R5, 0x2, R10 ;  /* 0x00000002050a7825 */ /* 0x008fe200078e020a */
        /* <DEDUP_REMOVED lines=10> */
[----:B------:R-:W-:Y:S01]  /*11e0*/  PLOP3.LUT P1, PT, PT, PT, PT, 0x8, 0x80 ;  /* 0x000000000080781c */ /* 0x000fe20003f2e170 */
[----:B0-----:R-:W0:Y:S10]  /*11f0*/  LDC R33, c[0x0][0x360] ;  /* 0x0000d800ff217b82 */ /* 0x001e340000000800 */
[C---:B-1----:R-:W-:Y:S01]  /*1200*/  @!P0 IMAD.U32 R4, R5.reuse, 0x4, R2 ;  /* 0x0000000405048824 */ /* 0x042fe200078e0002 */
[----:B------:R-:W-:Y:S01]  /*1210*/  LEA R2, P3, R5, R2, 0x2 ;  /* 0x0000000205027211 */ /* 0x000fe200078610ff */
[----:B--2---:R-:W-:-:S03]  /*1220*/  UISETP.NE.AND UP0, UPT, UR4, URZ, UPT ;  /* 0x000000ff0400728c */ /* 0x004fc6000bf05270 */
[----:B------:R-:W-:Y:S02]  /*1230*/  @!P0 LOP3.LUT P2, RZ, R4, 0xf, RZ, 0xc0, !PT ;  /* 0x0000000f04ff8812 */ /* 0x000fe4000784c0ff */
[----:B------:R-:W-:Y:S02]  /*1240*/  SHF.R.S32.HI R4, RZ, 0x1f, R5 ;  /* 0x0000001fff047819 */ /* 0x000fe40000011405 */
[----:B------:R-:W-:Y:S02]  /*1250*/  @!P0 PLOP3.LUT P1, PT, P2, PT, PT, 0x8, 0x80 ;  /* 0x000000000080881c */ /* 0x000fe4000172e170 */
[----:B------:R-:W-:Y:S01]  /*1260*/  LEA.HI.X R3, R5, R3, R4, 0x2, P3 ;  /* 0x0000000305037211 */ /* 0x000fe200018f1404 */
[----:B------:R-:W-:Y:S10]  /*1270*/  BRA.U !UP0, `(.L_x_100) ;  /* 0x0000001108a87547 */ /* 0x000ff4000b800000 */
.L_x_105:
[----:B01----:R-:W-:-:S04]  /*1280*/  IMAD.WIDE R6, R35, 0x2, R14 ;  /* 0x0000000223067825 */ /* 0x003fc800078e020e */
        /* <DEDUP_REMOVED lines=19> */
[----:B------:R-:W-:Y:S02]  /*13c0*/  PRMT R22, R7, 0x7610, R22 ;  /* 0x0000761007167816 */ /* 0x000fe40000000016 */
[C---:B---3--:R-:W-:Y:S02]  /*13d0*/  SHF.R.U64 R34, R4.reuse, 0x10, R5 ;  /* 0x0000001004227819 */ /* 0x048fe40000001205 */
[----:B------:R-:W-:Y:S02]  /*13e0*/  PRMT R29, R4, 0x7610, R29 ;  /* 0x00007610041d7816 */ /* 0x000fe4000000001d */
[----:B------:R-:W-:-:S02]  /*13f0*/  SHF.R.U32.HI R26, RZ, 0x10, R5 ;  /* 0x00000010ff1a7819 */ /* 0x000fc40000011605 */
[----:B------:R-:W-:Y:S02]  /*1400*/  PRMT R28, R5, 0x7610, R28 ;  /* 0x00007610051c7816 */ /* 0x000fe4000000001c */
[C---:B----4-:R-:W-:Y:S02]  /*1410*/  SHF.R.U64 R39, R24.reuse, 0x10, R25 ;  /* 0x0000001018277819 */ /* 0x050fe40000001219 */
        /* <DEDUP_REMOVED lines=8> */
.L_x_101:
        /* <DEDUP_REMOVED lines=46> */
[C---:B-1----:R-:W-:Y:S01]  /*1780*/  @!P4 IMAD.WIDE R18, R35.reuse, 0x2, R8 ;  /* 0x000000022312c825 */ /* 0x042fe200078e0208 */
[----:B------:R-:W-:Y:S01]  /*1790*/  @P3 PRMT R37, RZ, 0x7610, R37 ;  /* 0x00007610ff253816 */ /* 0x000fe20000000025 */
[----:B------:R1:W5:Y:S01]  /*17a0*/  @!P0 LDG.E.U16 R41, desc[UR4][R24.64] ;  /* 0x0000000418298981 */ /* 0x000362000c1e1500 */
[----:B------:R-:W-:Y:S01]  /*17b0*/  @P4 PRMT R36, RZ, 0x7610, R36 ;  /* 0x00007610ff244816 */ /* 0x000fe20000000024 */
[C---:B--2---:R-:W-:Y:S01]  /*17c0*/  @!P3 IMAD.WIDE R6, R35.reuse, 0x2, R8 ;  /* 0x000000022306b825 */ /* 0x044fe200078e0208 */
[----:B------:R-:W-:Y:S01]  /*17d0*/  @P2 PRMT R42, RZ, 0x7610, R42 ;  /* 0x00007610ff2a2816 */ /* 0x000fe2000000002a */
[----:B------:R1:W5:Y:S01]  /*17e0*/  @!P2 LDG.E.U16 R39, desc[UR8][R24.64+0x2] ;  /* 0x000002081827a981 */ /* 0x000362000c1e1500 */
[----:B------:R-:W-:Y:S01]  /*17f0*/  @P3 PRMT R40, RZ, 0x7610, R40 ;  /* 0x00007610ff283816 */ /* 0x000fe20000000028 */
[----:B---3--:R-:W-:Y:S01]  /*1800*/  @!P2 IMAD.WIDE R4, R35, 0x2, R8 ;  /* 0x000000022304a825 */ /* 0x008fe200078e0208 */
        /* <DEDUP_REMOVED lines=9> */
[----:B-1----:R-:W-:-:S07]  /*18a0*/  @P0 PRMT R41, RZ, 0x7610, R41 ;  /* 0x00007610ff290816 */ /* 0x002fce0000000029 */
.L_x_102:
[----:B------:R-:W1:Y:S01]  /*18b0*/  LDC.64 R4, c[0x0][0xfa0] ;  /* 0x0003e800ff047b82 */ /* 0x000e620000000a00 */
[----:B------:R-:W-:Y:S01]  /*18c0*/  R2UR UR4, R16 ;  /* 0x00000000100472ca */ /* 0x000fe200000e0000 */
[----:B------:R-:W2:Y:S01]  /*18d0*/  LDCU.64 UR6, c[0x0][0xf88] ;  /* 0x0001f100ff0677ac */ /* 0x000ea20008000a00 */
[----:B------:R-:W-:-:S13]  /*18e0*/  R2UR UR5, R17 ;  /* 0x00000000110572ca */ /* 0x000fda00000e0000 */
[----:B-1----:R1:W3:Y:S01]  /*18f0*/  LDG.E R4, desc[UR4][R4.64] ;  /* 0x0000000404047981 */ /* 0x0022e2000c1e1900 */
[----:B-----5:R-:W-:Y:S01]  /*1900*/  IMAD.U32 R19, R42, 0x10000, RZ ;  /* 0x000100002a137824 */ /* 0x020fe200078e00ff */
[----:B------:R-:W4:Y:S01]  /*1910*/  LDCU UR4, c[0x0][0xf9c] ;  /* 0x0001f380ff0477ac */ /* 0x000f220008000800 */
[----:B------:R-:W-:Y:S02]  /*1920*/  IMAD.U32 R7, R27, 0x10000, RZ ;  /* 0x000100001b077824 */ /* 0x000fe400078e00ff */
[C---:B------:R-:W-:Y:S01]  /*1930*/  FMUL.FTZ R6, R32.reuse, R19 ;  /* 0x0000001320067220 */ /* 0x040fe20000410000 */
[----:B------:R-:W-:Y:S01]  /*1940*/  IMAD.U32 R41, R41, 0x10000, RZ ;  /* 0x0001000029297824 */ /* 0x000fe200078e00ff */
[----:B------:R-:W0:Y:S01]  /*1950*/  MUFU.RCP R19, R30 ;  /* 0x0000001e00137308 */ /* 0x000e220000001000 */
[----:B------:R-:W-:Y:S01]  /*1960*/  FMUL.FTZ R7, R32, R7 ;  /* 0x0000000720077220 */ /* 0x000fe20000410000 */
[----:B------:R-:W-:Y:S01]  /*1970*/  FMUL.FTZ R24, R6, R6 ;  /* 0x0000000606187220 */ /* 0x000fe20000410000 */
[----:B-1----:R-:W-:Y:S01]  /*1980*/  IMAD.U32 R5, R39, 0x10000, RZ ;  /* 0x0001000027057824 */ /* 0x002fe200078e00ff */
[----:B------:R-:W1:Y:S01]  /*1990*/  LDCU UR5, c[0x0][0xfac] ;  /* 0x0001f580ff0577ac */ /* 0x000e620008000800 */
[----:B------:R-:W-:Y:S01]  /*19a0*/  FMUL.FTZ R18, R7, R7 ;  /* 0x0000000707127220 */ /* 0x000fe20000410000 */
[----:B--2---:R-:W-:Y:S01]  /*19b0*/  FFMA.FTZ R24, R24, -UR7, R24 ;  /* 0x8000000718187c23 */ /* 0x004fe20008010018 */
[----:B------:R-:W-:-:S02]  /*19c0*/  IMAD.U32 R25, R40, 0x10000, RZ ;  /* 0x0001000028197824 */ /* 0x000fc400078e00ff */
[----:B------:R-:W-:Y:S01]  /*19d0*/  FFMA.FTZ R18, R18, -UR7, R18 ;  /* 0x8000000712127c23 */ /* 0x000fe20008010012 */
[----:B------:R-:W-:Y:S01]  /*19e0*/  FFMA.FTZ R24, R5, UR7, R24 ;  /* 0x0000000705187c23 */ /* 0x000fe20008010018 */
[----:B------:R-:W-:Y:S01]  /*19f0*/  FMUL.FTZ R40, R32, R25 ;  /* 0x0000001920287220 */ /* 0x000fe20000410000 */
[----:B------:R-:W-:Y:S02]  /*1a00*/  IMAD.U32 R37, R37, 0x10000, RZ ;  /* 0x0001000025257824 */ /* 0x000fe400078e00ff */
[----:B------:R-:W-:Y:S01]  /*1a10*/  FFMA.FTZ R18, R41, UR7, R18 ;  /* 0x0000000729127c23 */ /* 0x000fe20008010012 */
[----:B------:R-:W-:Y:S02]  /*1a20*/  IMAD.U32 R41, R38, 0x10000, RZ ;  /* 0x0001000026297824 */ /* 0x000fe400078e00ff */
[----:B------:R-:W-:Y:S01]  /*1a30*/  FMUL.FTZ R38, R40, R40 ;  /* 0x0000002828267220 */ /* 0x000fe20000410000 */
[----:B------:R2:W-:Y:S01]  /*1a40*/  F2F.BF16.F32 R27, R24 ;  /* 0x00000018001b7304 */ /* 0x0005e20000202000 */
[----:B------:R-:W-:-:S02]  /*1a50*/  IMAD.U32 R36, R36, 0x10000, RZ ;  /* 0x0001000024247824 */ /* 0x000fc400078e00ff */
[----:B0-----:R-:W-:Y:S01]  /*1a60*/  FMUL.FTZ R5, R18, R19 ;  /* 0x0000001312057220 */ /* 0x001fe20000410000 */
[----:B------:R-:W-:Y:S01]  /*1a70*/  FFMA.FTZ R42, R38, -UR7, R38 ;  /* 0x80000007262a7c23 */ /* 0x000fe20008010026 */
[----:B------:R-:W-:Y:S01]  /*1a80*/  FMUL.FTZ R38, R32, R41 ;  /* 0x0000002920267220 */ /* 0x000fe20000410000 */
[-C--:B------:R-:W-:Y:S01]  /*1a90*/  FMUL.FTZ R25, R24, R19.reuse ;  /* 0x0000001318197220 */ /* 0x080fe20000410000 */
[----:B------:R-:W-:Y:S02]  /*1aa0*/  IMAD.U32 R29, R29, 0x10000, RZ ;  /* 0x000100001d1d7824 */ /* 0x000fe400078e00ff */
[----:B------:R-:W-:Y:S01]  /*1ab0*/  FFMA.FTZ R42, R37, UR7, R42 ;  /* 0x00000007252a7c23 */ /* 0x000fe2000801002a */
[----:B------:R-:W4:Y:S01]  /*1ac0*/  MUFU.SQRT R5, R5 ;  /* 0x0000000500057308 */ /* 0x000f220000002000 */
[----:B--2---:R-:W-:Y:S01]  /*1ad0*/  FMUL.FTZ R24, R38, R38 ;  /* 0x0000002626187220 */ /* 0x004fe20000410000 */
[----:B------:R-:W-:Y:S02]  /*1ae0*/  IMAD.U32 R34, R34, 0x10000, RZ ;  /* 0x0001000022227824 */ /* 0x000fe400078e00ff */
[----:B------:R-:W-:Y:S01]  /*1af0*/  FMUL.FTZ R41, R42, R19 ;  /* 0x000000132a297220 */ /* 0x000fe20000410000 */
[----:B------:R-:W-:-:S02]  /*1b00*/  IMAD.U32 R26, R26, 0x10000, RZ ;  /* 0x000100001a1a7824 */ /* 0x000fc400078e00ff */
[----:B------:R-:W-:Y:S01]  /*1b10*/  FFMA.FTZ R43, R24, -UR7, R24 ;  /* 0x80000007182b7c23 */ /* 0x000fe20008010018 */
[----:B------:R-:W-:Y:S01]  /*1b20*/  FFMA.FTZ R45, R38, -UR6, R38 ;  /* 0x80000006262d7c23 */ /* 0x000fe20008010026 */
[----:B------:R-:W-:Y:S01]  /*1b30*/  IMAD.U32 R22, R22, 0x10000, RZ ;  /* 0x0001000016167824 */ /* 0x000fe200078e00ff */
[----:B------:R-:W-:Y:S01]  /*1b40*/  F2F.BF16.F32 R39, R18 ;  /* 0x0000001200277304 */ /* 0x000fe20000202000 */
[----:B------:R-:W-:Y:S01]  /*1b50*/  FFMA.FTZ R24, R36, UR7, R43 ;  /* 0x0000000724187c23 */ /* 0x000fe2000801002b */
[----:B------:R-:W-:Y:S01]  /*1b60*/  FFMA.FTZ R36, R7, -UR6, R7 ;  /* 0x8000000607247c23 */ /* 0x000fe20008010007 */
[----:B------:R-:W-:Y:S01]  /*1b70*/  FFMA.FTZ R26, R26, UR6, R45 ;  /* 0x000000061a1a7c23 */ /* 0x000fe2000801002d */
[----:B------:R-:W-:Y:S02]  /*1b80*/  IMAD.U32 R21, R21, 0x10000, RZ ;  /* 0x0001000015157824 */ /* 0x000fe400078e00ff */
[----:B------:R-:W-:Y:S01]  /*1b90*/  FFMA.FTZ R36, R29, UR6, R36 ;  /* 0x000000061d247c23 */ /* 0x000fe20008010024 */
[----:B------:R-:W-:Y:S01]  /*1ba0*/  FFMA.FTZ R29, R6, -UR6, R6 ;  /* 0x80000006061d7c23 */ /* 0x000fe20008010006 */
[----:B------:R0:W2:Y:S01]  /*1bb0*/  MUFU.SQRT R18, R25 ;  /* 0x0000001900127308 */ /* 0x0000a20000002000 */
[----:B------:R-:W-:-:S02]  /*1bc0*/  IMAD.U32 R6, R28, 0x10000, RZ ;  /* 0x000100001c067824 */ /* 0x000fc400078e00ff */
[----:B----4-:R-:W-:Y:S01]  /*1bd0*/  FADD.FTZ R5, R5, UR4 ;  /* 0x0000000405057e21 */ /* 0x010fe20008010000 */
[----:B------:R-:W-:Y:S01]  /*1be0*/  FFMA.FTZ R34, R34, UR6, R29 ;  /* 0x0000000622227c23 */ /* 0x000fe2000801001d */
[----:B------:R-:W-:Y:S02]  /*1bf0*/  IMAD.U32 R20, R20, 0x10000, RZ ;  /* 0x0001000014147824 */ /* 0x000fe400078e00ff */
[----:B------:R-:W-:Y:S01]  /*1c00*/  IMAD.U32 R23, R23, 0x10000, RZ ;  /* 0x0001000017177824 */ /* 0x000fe200078e00ff */
[----:B------:R-:W4:Y:S01]  /*1c10*/  MUFU.SQRT R41, R41 ;  /* 0x0000002900297308 */ /* 0x000f220000002000 */
[----:B0-----:R-:W-:-:S07]  /*1c20*/  FMUL.FTZ R25, R24, R19 ;  /* 0x0000001318197220 */ /* 0x001fce0000410000 */
[----:B------:R-:W0:Y:S01]  /*1c30*/  MUFU.RCP R7, R0 ;  /* 0x0000000000077308 */ /* 0x000e220000001000 */
[----:B--2---:R-:W-:-:S07]  /*1c40*/  FADD.FTZ R19, R18, UR4 ;  /* 0x0000000412137e21 */ /* 0x004fce0008010000 */
[----:B------:R-:W2:Y:S01]  /*1c50*/  MUFU.RCP R5, R5 ;  /* 0x0000000500057308 */ /* 0x000ea20000001000 */
[----:B----4-:R-:W-:Y:S01]  /*1c60*/  FADD.FTZ R18, R41, UR4 ;  /* 0x0000000429127e21 */ /* 0x010fe20008010000 */
[----:B------:R-:W-:-:S04]  /*1c70*/  FFMA.FTZ R41, R40, -UR6, R40 ;  /* 0x8000000628297c23 */ /* 0x000fc80008010028 */
[----:B------:R-:W-:Y:S02]  /*1c80*/  FFMA.FTZ R6, R6, UR6, R41 ;  /* 0x0000000606067c23 */ /* 0x000fe40008010029 */
[----:B------:R-:W4:Y:S02]  /*1c90*/  MUFU.SQRT R25, R25 ;  /* 0x0000001900197308 */ /* 0x000f240000002000 */
[----:B0-----:R-:W-:-:S06]  /*1ca0*/  FMUL.FTZ R28, R6, R7 ;  /* 0x00000007061c7220 */ /* 0x001fcc0000410000 */
[----:B------:R0:W-:Y:S08]  /*1cb0*/  F2F.BF16.F32 R43, R36 ;  /* 0x00000024002b7304 */ /* 0x0001f00000202000 */
[----:B------:R-:W1:Y:S01]  /*1cc0*/  MUFU.RCP R18, R18 ;  /* 0x0000001200127308 */ /* 0x000e620000001000 */
[----:B0-----:R-:W-:-:S04]  /*1cd0*/  FMUL.FTZ R36, R36, R7 ;  /* 0x0000000724247220 */ /* 0x001fc80000410000 */
[----:B--2---:R-:W-:Y:S01]  /*1ce0*/  FMUL.FTZ R36, R36, R5 ;  /* 0x0000000524247220 */ /* 0x004fe20000410000 */
[----:B----4-:R-:W-:Y:S02]  /*1cf0*/  FADD.FTZ R5, R25, UR4 ;  /* 0x0000000419057e21 */ /* 0x010fe40008010000 */
[----:B------:R-:W0:Y:S01]  /*1d00*/  MUFU.RCP R19, R19 ;  /* 0x0000001300137308 */ /* 0x000e220000001000 */
[----:B-1----:R-:W-:-:S07]  /*1d10*/  FFMA.FTZ R25, R23, UR5, R36 ;  /* 0x0000000517197c23 */ /* 0x002fce0008010024 */
[----:B------:R-:W1:Y:S01]  /*1d20*/  MUFU.RCP R5, R5 ;  /* 0x0000000500057308 */ /* 0x000e620000001000 */
[----:B------:R-:W-:-:S07]  /*1d30*/  FMUL.FTZ R18, R28, R18 ;  /* 0x000000121c127220 */ /* 0x000fce0000410000 */
[----:B------:R2:W-:Y:S08]  /*1d40*/  F2F.BF16.F32 R29, R34 ;  /* 0x00000022001d7304 */ /* 0x0005f00000202000 */
[----:B------:R4:W-:Y:S01]  /*1d50*/  F2F.BF16.F32 R45, R26 ;  /* 0x0000001a002d7304 */ /* 0x0009e20000202000 */
[----:B--2---:R-:W-:-:S04]  /*1d60*/  FMUL.FTZ R34, R34, R7 ;  /* 0x0000000722227220 */ /* 0x004fc80000410000 */
[----:B0-----:R-:W-:-:S03]  /*1d70*/  FMUL.FTZ R34, R34, R19 ;  /* 0x0000001322227220 */ /* 0x001fc60000410000 */
[----:B------:R-:W-:Y:S01]  /*1d80*/  F2F.BF16.F32 R41, R6 ;  /* 0x0000000600297304 */ /* 0x000fe20000202000 */
[----:B----4-:R-:W-:Y:S01]  /*1d90*/  FMUL.FTZ R26, R26, R7 ;  /* 0x000000071a1a7220 */ /* 0x010fe20000410000 */
[----:B------:R-:W-:Y:S01]  /*1da0*/  FFMA.FTZ R7, R22, UR5, R18 ;  /* 0x0000000516077c23 */ /* 0x000fe20008010012 */
[----:B------:R-:W-:Y:S02]  /*1db0*/  FFMA.FTZ R19, R21, UR5, R34 ;  /* 0x0000000515137c23 */ /* 0x000fe40008010022 */
[----:B-1----:R-:W-:-:S03]  /*1dc0*/  FMUL.FTZ R5, R26, R5 ;  /* 0x000000051a057220 */ /* 0x002fc60000410000 */
[----:B------:R-:W-:Y:S01]  /*1dd0*/  F2F.BF16.F32 R37, R42 ;  /* 0x0000002a00257304 */ /* 0x000fe20000202000 */
[----:B------:R-:W-:-:S07]  /*1de0*/  FFMA.FTZ R5, R20, UR5, R5 ;  /* 0x0000000514057c23 */ /* 0x000fce0008010005 */
[----:B------:R-:W-:Y:S01]  /*1df0*/  F2F.BF16.F32 R26, R24 ;  /* 0x00000018001a7304 */ /* 0x000fe20000202000 */
[C---:B---3--:R-:W-:Y:S01]  /*1e00*/  FMUL.FTZ R7, R4.reuse, R7 ;  /* 0x0000000704077220 */ /* 0x048fe20000410000 */
        /* <DEDUP_REMOVED lines=12> */
[----:B------:R-:W-:Y:S01]  /*1ed0*/  F2F.BF16.F32 R28, R28 ;  /* 0x0000001c001c7304 */ /* 0x000fe20000202000 */
[----:B------:R-:W-:-:S04]  /*1ee0*/  IMAD.WIDE R18, R35, 0x2, R12 ;  /* 0x0000000223127825 */ /* 0x000fc800078e020c */
[----:B------:R-:W-:Y:S01]  /*1ef0*/  FADD.FTZ R34, R20, -R5 ;  /* 0x8000000514227221 */ /* 0x000fe20000010000 */
[----:B------:R-:W-:Y:S02]  /*1f00*/  IMAD.WIDE R20, R35, 0x2, R10 ;  /* 0x0000000223147825 */ /* 0x000fe400078e020a */
[----:B------:R-:W0:Y:S02]  /*1f10*/  F2F.BF16.F32 R38, R38 ;  /* 0x0000002600267304 */ /* 0x000e240000202000 */
[----:B-1----:R-:W-:-:S04]  /*1f20*/  IMAD.U32 R6, R6, 0x10000, RZ ;  /* 0x0001000006067824 */ /* 0x002fc800078e00ff */
[----:B------:R-:W-:Y:S01]  /*1f30*/  FADD.FTZ R6, R23, -R6 ;  /* 0x8000000617067221 */ /* 0x000fe20000010000 */
[----:B------:R-:W-:Y:S01]  /*1f40*/  IMAD.WIDE R22, R35, 0x2, R14 ;  /* 0x0000000223167825 */ /* 0x000fe200078e020e */
[----:B------:R-:W1:Y:S03]  /*1f50*/  F2F.BF16.F32 R34, R34 ;  /* 0x0000002200227304 */ /* 0x000e660000202000 */
[----:B0-----:R-:W-:-:S05]  /*1f60*/  IMAD.U32 R5, R38, 0x10000, RZ ;  /* 0x0001000026057824 */ /* 0x001fca00078e00ff */
[----:B------:R0:W2:Y:S01]  /*1f70*/  F2F.BF16.F32 R36, R6 ;  /* 0x0000000600247304 */ /* 0x0000a20000202000 */
[----:B-1----:R-:W-:Y:S02]  /*1f80*/  IMAD.U32 R7, R34, 0x10000, RZ ;  /* 0x0001000022077824 */ /* 0x002fe400078e00ff */
[----:B0-----:R-:W-:Y:S02]  /*1f90*/  IMAD.U32 R6, R28, 0x10000, RZ ;  /* 0x000100001c067824 */ /* 0x001fe400078e00ff */
[----:B--2---:R-:W-:Y:S01]  /*1fa0*/  IMAD.U32 R4, R36, 0x10000, RZ ;  /* 0x0001000024047824 */ /* 0x004fe200078e00ff */
[----:B------:R-:W-:Y:S06]  /*1fb0*/  @!P1 BRA `(.L_x_103) ;  /* 0x0000000000649947 */ /* 0x000fec0003800000 */
[----:B------:R-:W-:Y:S01]  /*1fc0*/  IMAD.WIDE.U32 R24, R38, 0x10000, RZ ;  /* 0x0001000026187825 */ /* 0x000fe200078e00ff */
[C---:B------:R-:W-:Y:S02]  /*1fd0*/  R2UR UR4, R16.reuse ;  /* 0x00000000100472ca */ /* 0x040fe400000e0000 */
[----:B------:R-:W-:Y:S01]  /*1fe0*/  R2UR UR5, R17 ;  /* 0x00000000110572ca */ /* 0x000fe200000e0000 */
[----:B------:R-:W-:Y:S01]  /*1ff0*/  IMAD.U32 R45, R45, 0x10000, RZ ;  /* 0x000100002d2d7824 */ /* 0x000fe200078e00ff */
[----:B------:R-:W-:Y:S02]  /*2000*/  R2UR UR6, R16 ;  /* 0x00000000100672ca */ /* 0x000fe400000e0000 */
[----:B------:R-:W-:Y:S02]  /*2010*/  R2UR UR7, R17 ;  /* 0x00000000110772ca */ /* 0x000fe400000e0000 */
[----:B------:R-:W-:Y:S01]  /*2020*/  LOP3.LUT R24, R24, R36, RZ, 0xfc, !PT ;  /* 0x0000002418187212 */ /* 0x000fe200078efcff */
[----:B------:R-:W-:Y:S01]  /*2030*/  IMAD.U32 R36, R26, 0x10000, RZ ;  /* 0x000100001a247824 */ /* 0x000fe200078e00ff */
[----:B------:R-:W-:Y:S01]  /*2040*/  R2UR UR8, R16 ;  /* 0x00000000100872ca */ /* 0x000fe200000e0000 */
[----:B------:R-:W-:Y:S01]  /*2050*/  IMAD.WIDE.U32 R26, R27, 0x10000, RZ ;  /* 0x000100001b1a7825 */ /* 0x000fe200078e00ff */
[----:B------:R-:W-:-:S02]  /*2060*/  R2UR UR9, R17 ;  /* 0x00000000110972ca */ /* 0x000fc400000e0000 */
[----:B------:R-:W-:Y:S01]  /*2070*/  LOP3.LUT R25, R25, R7, R28, 0xfe, !PT ;  /* 0x0000000719197212 */ /* 0x000fe200078efe1c */
[----:B------:R-:W-:Y:S01]  /*2080*/  IMAD.WIDE.U32 R28, R29, 0x10000, RZ ;  /* 0x000100001d1c7825 */ /* 0x000fe200078e00ff */
[----:B------:R-:W-:Y:S02]  /*2090*/  R2UR UR10, R16 ;  /* 0x00000000100a72ca */ /* 0x000fe400000e0000 */
[----:B------:R-:W-:Y:S01]  /*20a0*/  R2UR UR11, R17 ;  /* 0x00000000110b72ca */ /* 0x000fe200000e0000 */
[----:B------:R1:W-:Y:S01]  /*20b0*/  STG.E.64 desc[UR4][R22.64], R24 ;  /* 0x0000001816007986 */ /* 0x0003e2000c101b04 */
[----:B------:R-:W-:Y:S02]  /*20c0*/  LOP3.LUT R29, R29, R45, R41, 0xfe, !PT ;  /* 0x0000002d1d1d7212 */ /* 0x000fe400078efe29 */
[----:B------:R-:W-:Y:S02]  /*20d0*/  LOP3.LUT R28, R28, R43, RZ, 0xfc, !PT ;  /* 0x0000002b1c1c7212 */ /* 0x000fe400078efcff */
[----:B------:R-:W-:-:S02]  /*20e0*/  LOP3.LUT R37, R27, R36, R37, 0xfe, !PT ;  /* 0x000000241b257212 */ /* 0x000fc400078efe25 */
[----:B------:R-:W-:Y:S01]  /*20f0*/  LOP3.LUT R36, R26, R39, RZ, 0xfc, !PT ;  /* 0x000000271a247212 */ /* 0x000fe200078efcff */
[----:B------:R-:W-:Y:S01]  /*2100*/  IMAD.WIDE R26, R35, 0x4, R2 ;  /* 0x00000004231a7825 */ /* 0x000fe200078e0202 */
[----:B------:R1:W-:Y:S04]  /*2110*/  STG.E.64 desc[UR6][R18.64], R28 ;  /* 0x0000001c12007986 */ /* 0x0003e8000c101b06 */
[----:B------:R1:W-:Y:S04]  /*2120*/  STG.E.64 desc[UR8][R20.64], R36 ;  /* 0x0000002414007986 */ /* 0x0003e8000c101b08 */
[----:B------:R1:W-:Y:S01]  /*2130*/  STG.E.128 desc[UR10][R26.64], R4 ;  /* 0x000000041a007986 */ /* 0x0003e2000c101d0a */
[----:B------:R-:W-:Y:S05]  /*2140*/  BRA `(.L_x_104) ;  /* 0x0000000000e47947 */ /* 0x000fea0003800000 */
.L_x_103:
        /* <DEDUP_REMOVED lines=12> */
[----:B------:R-:W-:Y:S02]  /*2210*/  @!P0 R2UR UR10, R16 ;  /* 0x00000000100a82ca */ /* 0x000fe400000e0000 */
[----:B------:R-:W-:Y:S01]  /*2220*/  @!P0 R2UR UR11, R17 ;  /* 0x00000000110b82ca */ /* 0x000fe200000e0000 */
[----:B------:R-:W-:Y:S01]  /*2230*/  @!P4 STG.E.U16 desc[UR4][R22.64], R36 ;  /* 0x000000241600c986 */ /* 0x000fe2000c101504 */
[----:B------:R-:W-:Y:S01]  /*2240*/  ISETP.GE.AND P3, PT, R24, R31, PT ;  /* 0x0000001f1800720c */ /* 0x000fe20003f66270 */
[----:B------:R-:W-:Y:S01]  /*2250*/  @!P4 IMAD.WIDE R24, R35, 0x4, R2 ;  /* 0x000000042318c825 */ /* 0x000fe200078e0202 */
[C---:B------:R-:W-:Y:S01]  /*2260*/  @!P2 R2UR UR12, R16.reuse ;  /* 0x00000000100ca2ca */ /* 0x040fe200000e0000 */
[----:B------:R0:W-:Y:S01]  /*2270*/  @!P4 STG.E.U16 desc[UR6][R18.64], R43 ;  /* 0x0000002b1200c986 */ /* 0x0001e2000c101506 */
[----:B------:R-:W-:-:S02]  /*2280*/  @!P0 R2UR UR6, R16 ;  /* 0x00000000100682ca */ /* 0x000fc400000e0000 */
[C---:B------:R-:W-:Y:S01]  /*2290*/  @!P0 R2UR UR7, R17.reuse ;  /* 0x00000000110782ca */ /* 0x040fe200000e0000 */
[----:B------:R-:W-:Y:S01]  /*22a0*/  @!P4 STG.E.U16 desc[UR4][R20.64], R39 ;  /* 0x000000271400c986 */ /* 0x000fe2000c101504 */
[C---:B------:R-:W-:Y:S02]  /*22b0*/  @!P0 R2UR UR4, R16.reuse ;  /* 0x00000000100482ca */ /* 0x040fe400000e0000 */
[C---:B------:R-:W-:Y:S01]  /*22c0*/  @!P0 R2UR UR5, R17.reuse ;  /* 0x00000000110582ca */ /* 0x040fe200000e0000 */
[----:B------:R1:W-:Y:S01]  /*22d0*/  @!P4 STG.E desc[UR8][R24.64], R4 ;  /* 0x000000041800c986 */ /* 0x0003e2000c101908 */
[C---:B------:R-:W-:Y:S02]  /*22e0*/  @!P0 R2UR UR8, R16.reuse ;  /* 0x00000000100882ca */ /* 0x040fe400000e0000 */
[----:B------:R-:W-:Y:S01]  /*22f0*/  @!P0 R2UR UR9, R17 ;  /* 0x00000000110982ca */ /* 0x000fe200000e0000 */
[----:B------:R2:W-:Y:S01]  /*2300*/  @!P0 STG.E.U16 desc[UR10][R22.64+0x2], R38 ;  /* 0x0000022616008986 */ /* 0x0005e2000c10150a */
[----:B------:R-:W-:Y:S01]  /*2310*/  @!P2 R2UR UR10, R16 ;  /* 0x00000000100aa2ca */ /* 0x000fe200000e0000 */
[----:B0-----:R-:W-:Y:S01]  /*2320*/  @!P3 IMAD.WIDE R42, R35, 0x4, R2 ;  /* 0x00000004232ab825 */ /* 0x001fe200078e0202 */
[----:B------:R-:W-:-:S02]  /*2330*/  @!P2 R2UR UR11, R17 ;  /* 0x00000000110ba2ca */ /* 0x000fc400000e0000 */
[----:B------:R-:W-:Y:S02]  /*2340*/  @!P2 R2UR UR13, R17 ;  /* 0x00000000110da2ca */ /* 0x000fe400000e0000 */
[C---:B------:R-:W-:Y:S01]  /*2350*/  @!P2 R2UR UR14, R16.reuse ;  /* 0x00000000100ea2ca */ /* 0x040fe200000e0000 */
[--C-:B-1----:R-:W-:Y:S01]  /*2360*/  @!P0 IMAD.WIDE R24, R35, 0x4, R2.reuse ;  /* 0x0000000423188825 */ /* 0x102fe200078e0202 */
[----:B------:R-:W-:Y:S01]  /*2370*/  @!P2 R2UR UR15, R17 ;  /* 0x00000000110fa2ca */ /* 0x000fe200000e0000 */
[----:B------:R0:W-:Y:S01]  /*2380*/  @!P0 STG.E.U16 desc[UR4][R18.64+0x2], R29 ;  /* 0x0000021d12008986 */ /* 0x0001e2000c101504 */
[C---:B------:R-:W-:Y:S01]  /*2390*/  @!P2 R2UR UR16, R16.reuse ;  /* 0x000000001010a2ca */ /* 0x040fe200000e0000 */
[----:B--2---:R-:W-:Y:S01]  /*23a0*/  @!P2 IMAD.WIDE R38, R35, 0x4, R2 ;  /* 0x000000042326a825 */ /* 0x004fe200078e0202 */
[----:B------:R-:W-:Y:S01]  /*23b0*/  @!P2 R2UR UR17, R17 ;  /* 0x000000001111a2ca */ /* 0x000fe200000e0000 */
[----:B------:R0:W-:Y:S01]  /*23c0*/  @!P0 STG.E.U16 desc[UR6][R20.64+0x2], R27 ;  /* 0x0000021b14008986 */ /* 0x0001e2000c101506 */
[----:B------:R-:W-:-:S02]  /*23d0*/  @!P3 R2UR UR18, R16 ;  /* 0x000000001012b2ca */ /* 0x000fc400000e0000 */
[C---:B------:R-:W-:Y:S01]  /*23e0*/  @!P3 R2UR UR19, R17.reuse ;  /* 0x000000001113b2ca */ /* 0x040fe200000e0000 */
[----:B------:R0:W-:Y:S01]  /*23f0*/  @!P0 STG.E desc[UR8][R24.64+0x4], R5 ;  /* 0x0000040518008986 */ /* 0x0001e2000c101908 */
[C---:B------:R-:W-:Y:S02]  /*2400*/  @!P3 R2UR UR20, R16.reuse ;  /* 0x000000001014b2ca */ /* 0x040fe400000e0000 */
[C---:B------:R-:W-:Y:S01]  /*2410*/  @!P3 R2UR UR21, R17.reuse ;  /* 0x000000001115b2ca */ /* 0x040fe200000e0000 */
[----:B------:R0:W-:Y:S01]  /*2420*/  @!P2 STG.E.U16 desc[UR10][R22.64+0x4], R28 ;  /* 0x0000041c1600a986 */ /* 0x0001e2000c10150a */
[C---:B------:R-:W-:Y:S02]  /*2430*/  @!P3 R2UR UR22, R16.reuse ;  /* 0x000000001016b2ca */ /* 0x040fe400000e0000 */
[----:B------:R-:W-:Y:S01]  /*2440*/  @!P3 R2UR UR23, R17 ;  /* 0x000000001117b2ca */ /* 0x000fe200000e0000 */
[----:B------:R0:W-:Y:S01]  /*2450*/  @!P2 STG.E.U16 desc[UR12][R18.64+0x4], R41 ;  /* 0x000004291200a986 */ /* 0x0001e2000c10150c */
[----:B------:R-:W-:-:S02]  /*2460*/  @!P3 R2UR UR24, R16 ;  /* 0x000000001018b2ca */ /* 0x000fc400000e0000 */
[----:B------:R-:W-:Y:S01]  /*2470*/  @!P3 R2UR UR25, R17 ;  /* 0x000000001119b2ca */ /* 0x000fe200000e0000 */
[----:B------:R0:W-:Y:S04]  /*2480*/  @!P2 STG.E.U16 desc[UR14][R20.64+0x4], R37 ;  /* 0x000004251400a986 */ /* 0x0001e8000c10150e */
[----:B------:R0:W-:Y:S04]  /*2490*/  @!P2 STG.E desc[UR16][R38.64+0x8], R6 ;  /* 0x000008062600a986 */ /* 0x0001e8000c101910 */
[----:B------:R0:W-:Y:S04]  /*24a0*/  @!P3 STG.E.U16 desc[UR18][R22.64+0x6], R34 ;  /* 0x000006221600b986 */ /* 0x0001e8000c101512 */
[----:B------:R0:W-:Y:S04]  /*24b0*/  @!P3 STG.E.U16 desc[UR20][R18.64+0x6], R45 ;  /* 0x0000062d1200b986 */ /* 0x0001e8000c101514 */
[----:B------:R0:W-:Y:S04]  /*24c0*/  @!P3 STG.E.U16 desc[UR22][R20.64+0x6], R26 ;  /* 0x0000061a1400b986 */ /* 0x0001e8000c101516 */
[----:B------:R0:W-:Y:S02]  /*24d0*/  @!P3 STG.E desc[UR24][R42.64+0xc], R7 ;  /* 0x00000c072a00b986 */ /* 0x0001e4000c101918 */
.L_x_104:
[----:B------:R-:W-:-:S05]  /*24e0*/  IMAD R35, R33, 0x4, R35 ;  /* 0x0000000421237824 */ /* 0x000fca00078e0223 */
[----:B------:R-:W-:-:S13]  /*24f0*/  ISETP.GE.AND P0, PT, R35, R31, PT ;  /* 0x0000001f2300720c */ /* 0x000fda0003f06270 */
[----:B------:R-:W-:Y:S05]  /*2500*/  @!P0 BRA `(.L_x_105) ;  /* 0xffffffec005c8947 */ /* 0x000fea000383ffff */
[----:B------:R-:W-:Y:S05]  /*2510*/  EXIT ;  /* 0x000000000000794d */ /* 0x000fea0003800000 */
.L_x_100:
[----:B-123--:R-:W-:-:S04]  /*2520*/  IMAD.WIDE R6, R35, 0x2, R14 ;  /* 0x0000000223067825 */ /* 0x00efc800078e020e */
[----:B------:R-:W-:-:S04]  /*2530*/  IMAD.WIDE R4, R35, 0x2, R12 ;  /* 0x0000000223047825 */ /* 0x000fc800078e020c */
        /* <DEDUP_REMOVED lines=48> */
[----:B-1----:R-:W-:Y:S01]  /*2840*/  @!P4 IMAD.WIDE R18, R35, 0x2, R8 ;  /* 0x000000022312c825 */ /* 0x002fe200078e0208 */
        /* <DEDUP_REMOVED lines=10> */
[----:B-1----:R-:W-:-:S03]  /*28f0*/  @!P3 IMAD.WIDE R6, R35, 0x2, R8 ;  /* 0x000000022306b825 */ /* 0x002fc600078e0208 */
[----:B------:R1:W5:Y:S04]  /*2900*/  @!P2 LDG.E.U16 R38, desc[UR8][R20.64+0x2] ;  /* 0x000002081426a981 */ /* 0x000368000c1e1500 */
[----:B------:R1:W5:Y:S01]  /*2910*/  @!P3 LDG.E.U16 R29, desc[UR12][R20.64+0x4] ;  /* 0x0000040c141db981 */ /* 0x000362000c1e1500 */
[----:B--2---:R-:W-:-:S03]  /*2920*/  @!P2 IMAD.WIDE R4, R35, 0x2, R8 ;  /* 0x000000022304a825 */ /* 0x004fc600078e0208 */
[----:B------:R1:W5:Y:S04]  /*2930*/  @!P4 LDG.E.U16 R28, desc[UR16][R20.64+0x6] ;  /* 0x00000610141cc981 */ /* 0x000368000c1e1500 */
[----:B------:R1:W5:Y:S04]  /*2940*/  @!P2 LDG.E.U16 R41, desc[UR6][R4.64+0x2] ;  /* 0x000002060429a981 */ /* 0x000368000c1e1500 */
[----:B------:R1:W5:Y:S04]  /*2950*/  @!P3 LDG.E.U16 R42, desc[UR10][R6.64+0x4] ;  /* 0x0000040a062ab981 */ /* 0x000368000c1e1500 */
[----:B------:R1:W5:Y:S01]  /*2960*/  @!P4 LDG.E.U16 R40, desc[UR4][R18.64+0x6] ;  /* 0x000006041228c981 */ /* 0x000362000c1e1500 */
[----:B------:R-:W-:Y:S05]  /*2970*/  BRA `(.L_x_107) ;  /* 0x0000000000787947 */ /* 0x000fea0003800000 */
.L_x_106:
        /* <DEDUP_REMOVED lines=11> */
[----:B------:R-:W-:Y:S02]  /*2a30*/  IMAD.WIDE R4, R35, 0x2, R8 ;  /* 0x0000000223047825 */ /* 0x000fe400078e0208 */
[----:B------:R-:W3:Y:S04]  /*2a40*/  LDG.E.64 R22, desc[UR6][R22.64] ;  /* 0x0000000616167981 */ /* 0x000ee8000c1e1b00 */
[----:B------:R-:W4:Y:S04]  /*2a50*/  LDG.E.64 R20, desc[UR8][R20.64] ;  /* 0x0000000814147981 */ /* 0x000f28000c1e1b00 */
[----:B------:R-:W4:Y:S01]  /*2a60*/  LDG.E.64 R4, desc[UR10][R4.64] ;  /* 0x0000000a04047981 */ /* 0x000f22000c1e1b00 */
[----:B--2---:R-:W-:-:S02]  /*2a70*/  SHF.R.U32.HI R6, RZ, 0x10, R27 ;  /* 0x00000010ff067819 */ /* 0x004fc4000001161b */
[C---:B------:R-:W-:Y:S02]  /*2a80*/  SHF.R.U64 R34, R26.reuse, 0x10, R27 ;  /* 0x000000101a227819 */ /* 0x040fe4000000121b */
[----:B------:R-:W-:Y:S02]  /*2a90*/  PRMT R37, R26, 0x7610, R37 ;  /* 0x000076101a257816 */ /* 0x000fe40000000025 */
[C---:B---3--:R-:W-:Y:S02]  /*2aa0*/  SHF.R.U64 R24, R22.reuse, 0x10, R23 ;  /* 0x0000001016187819 */ /* 0x048fe40000001217 */
[----:B------:R-:W-:Y:S02]  /*2ab0*/  PRMT R25, R22, 0x7610, R25 ;  /* 0x0000761016197816 */ /* 0x000fe40000000019 */
[C---:B----4-:R-:W-:Y:S02]  /*2ac0*/  SHF.R.U64 R38, R20.reuse, 0x10, R21 ;  /* 0x0000001014267819 */ /* 0x050fe40000001215 */
[----:B------:R-:W-:-:S02]  /*2ad0*/  PRMT R39, R20, 0x7610, R39 ;  /* 0x0000761014277816 */ /* 0x000fc40000000027 */
[----:B------:R-:W-:Y:S02]  /*2ae0*/  SHF.R.U32.HI R28, RZ, 0x10, R21 ;  /* 0x00000010ff1c7819 */ /* 0x000fe40000011615 */
[----:B------:R-:W-:Y:S02]  /*2af0*/  PRMT R29, R21, 0x7610, R29 ;  /* 0x00007610151d7816 */ /* 0x000fe4000000001d */
[----:B------:R-:W-:Y:S02]  /*2b00*/  SHF.R.U32.HI R22, RZ, 0x10, R23 ;  /* 0x00000010ff167819 */ /* 0x000fe40000011617 */
[C-C-:B------:R-:W-:Y:S02]  /*2b10*/  SHF.R.U64 R41, R4.reuse, 0x10, R5.reuse ;  /* 0x0000001004297819 */ /* 0x140fe40000001205 */
[----:B------:R-:W-:Y:S02]  /*2b20*/  PRMT R36, R4, 0x7610, R36 ;  /* 0x0000761004247816 */ /* 0x000fe40000000024 */
[----:B------:R-:W-:-:S02]  /*2b30*/  SHF.R.U32.HI R40, RZ, 0x10, R5 ;  /* 0x00000010ff287819 */ /* 0x000fc40000011605 */
[----:B------:R-:W-:Y:S02]  /*2b40*/  PRMT R42, R5, 0x7610, R42 ;  /* 0x00007610052a7816 */ /* 0x000fe4000000002a */
[----:B------:R-:W-:-:S07]  /*2b50*/  PRMT R26, R6, 0x7610, R26 ;  /* 0x00007610061a7816 */ /* 0x000fce000000001a */
.L_x_107:
[----:B-1----:R-:W1:Y:S01]  /*2b60*/  LDC.64 R4, c[0x0][0xfa0] ;  /* 0x0003e800ff047b82 */ /* 0x002e620000000a00 */
[----:B------:R-:W-:Y:S02]  /*2b70*/  R2UR UR4, R16 ;  /* 0x00000000100472ca */ /* 0x000fe400000e0000 */
[----:B------:R-:W-:Y:S01]  /*2b80*/  R2UR UR5, R17 ;  /* 0x00000000110572ca */ /* 0x000fe200000e0000 */
[----:B-----5:R-:W-:Y:S01]  /*2b90*/  IMAD.U32 R6, R37, 0x10000, RZ ;  /* 0x0001000025067824 */ /* 0x020fe200078e00ff */
[----:B------:R-:W2:Y:S11]  /*2ba0*/  LDCU.64 UR6, c[0x0][0xf88] ;  /* 0x0001f100ff0677ac */ /* 0x000eb60008000a00 */
[----:B-1----:R2:W3:Y:S01]  /*2bb0*/  LDG.E R4, desc[UR4][R4.64] ;  /* 0x0000000404047981 */ /* 0x0024e2000c1e1900 */
[----:B------:R-:W1:Y:S01]  /*2bc0*/  LDCU UR4, c[0x0][0xfac] ;  /* 0x0001f580ff0477ac */ /* 0x000e620008000800 */
[----:B------:R-:W-:Y:S01]  /*2bd0*/  IMAD.U32 R19, R36, 0x10000, RZ ;  /* 0x0001000024137824 */ /* 0x000fe200078e00ff */
[----:B------:R-:W-:Y:S01]  /*2be0*/  BSSY.RECONVERGENT B0, `(.L_x_108) ;  /* 0x00000be000007945 */ /* 0x000fe20003800200 */
[----:B------:R-:W-:-:S02]  /*2bf0*/  IMAD.U32 R7, R34, 0x10000, RZ ;  /* 0x0001000022077824 */ /* 0x000fc400078e00ff */
[----:B------:R-:W-:Y:S02]  /*2c00*/  IMAD.U32 R34, R39, 0x10000, RZ ;  /* 0x0001000027227824 */ /* 0x000fe400078e00ff */
[----:B------:R-:W-:Y:S02]  /*2c10*/  IMAD.U32 R36, R38, 0x10000, RZ ;  /* 0x0001000026247824 */ /* 0x000fe400078e00ff */
[----:B------:R-:W-:Y:S02]  /*2c20*/  IMAD.U32 R26, R26, 0x10000, RZ ;  /* 0x000100001a1a7824 */ /* 0x000fe400078e00ff */
[----:B------:R-:W-:Y:S02]  /*2c30*/  IMAD.U32 R39, R40, 0x10000, RZ ;  /* 0x0001000028277824 */ /* 0x000fe400078e00ff */
[----:B------:R-:W-:Y:S02]  /*2c40*/  IMAD.U32 R38, R29, 0x10000, RZ ;  /* 0x000100001d267824 */ /* 0x000fe400078e00ff */
[----:B------:R-:W-:-:S02]  /*2c50*/  IMAD.U32 R28, R28, 0x10000, RZ ;  /* 0x000100001c1c7824 */ /* 0x000fc400078e00ff */
[----:B------:R-:W-:Y:S02]  /*2c60*/  IMAD.U32 R25, R25, 0x10000, RZ ;  /* 0x0001000019197824 */ /* 0x000fe400078e00ff */
[----:B-1----:R-:W-:Y:S01]  /*2c70*/  FMUL.FTZ R21, R6, UR4 ;  /* 0x0000000406157c20 */ /* 0x002fe20008410000 */
[----:B------:R-:W-:Y:S01]  /*2c80*/  FMUL.FTZ R43, R26, UR4 ;  /* 0x000000041a2b7c20 */ /* 0x000fe20008410000 */
[----:B------:R-:W-:Y:S02]  /*2c90*/  IMAD.U32 R23, R23, 0x10000, RZ ;  /* 0x0001000017177824 */ /* 0x000fe400078e00ff */
[----:B------:R-:W-:Y:S01]  /*2ca0*/  FFMA.FTZ R18, R32, R19, R21 ;  /* 0x0000001320127223 */ /* 0x000fe20000010015 */
[----:B------:R-:W-:Y:S01]  /*2cb0*/  FMUL.FTZ R21, R7, UR4 ;  /* 0x0000000407157c20 */ /* 0x000fe20008410000 */
[----:B------:R-:W-:Y:S02]  /*2cc0*/  IMAD.U32 R19, R41, 0x10000, RZ ;  /* 0x0001000029137824 */ /* 0x000fe400078e00ff */
[----:B------:R-:W-:Y:S01]  /*2cd0*/  FMUL.FTZ R20, R18, R18 ;  /* 0x0000001212147220 */ /* 0x000fe20000410000 */
[----:B------:R-:W-:-:S02]  /*2ce0*/  IMAD.U32 R24, R24, 0x10000, RZ ;  /* 0x0001000018187824 */ /* 0x000fc400078e00ff */
[----:B------:R-:W-:Y:S02]  /*2cf0*/  FFMA.FTZ R19, R32, R19, R21 ;  /* 0x0000001320137223 */ /* 0x000fe40000010015 */
[----:B------:R-:W1:Y:S01]  /*2d00*/  MUFU.RCP R21, R30 ;  /* 0x0000001e00157308 */ /* 0x000e620000001000 */
[----:B--2---:R-:W-:Y:S01]  /*2d10*/  FFMA.FTZ R5, R20, -UR7, R20 ;  /* 0x8000000714057c23 */ /* 0x004fe20008010014 */
[C---:B------:R-:W-:Y:S01]  /*2d20*/  FMUL.FTZ R20, R19.reuse, R19 ;  /* 0x0000001313147220 */ /* 0x040fe20000410000 */
[----:B------:R-:W-:Y:S02]  /*2d30*/  FFMA.FTZ R19, R19, -UR6, R19 ;  /* 0x8000000613137c23 */ /* 0x000fe40008010013 */
[----:B------:R-:W-:Y:S01]  /*2d40*/  FFMA.FTZ R34, R34, UR7, R5 ;  /* 0x0000000722227c23 */ /* 0x000fe20008010005 */
[----:B------:R-:W-:Y:S01]  /*2d50*/  FFMA.FTZ R37, R20, -UR7, R20 ;  /* 0x8000000714257c23 */ /* 0x000fe20008010014 */
[----:B------:R-:W-:Y:S02]  /*2d60*/  IMAD.U32 R5, R27, 0x10000, RZ ;  /* 0x000100001b057824 */ /* 0x000fe400078e00ff */
[----:B------:R-:W-:Y:S01]  /*2d70*/  FFMA.FTZ R24, R24, UR6, R19 ;  /* 0x0000000618187c23 */ /* 0x000fe20008010013 */
[----:B------:R-:W-:-:S02]  /*2d80*/  IMAD.U32 R27, R42, 0x10000, RZ ;  /* 0x000100002a1b7824 */ /* 0x000fc400078e00ff */
[----:B------:R-:W-:Y:S01]  /*2d90*/  FFMA.FTZ R36, R36, UR7, R37 ;  /* 0x0000000724247c23 */ /* 0x000fe20008010025 */
[----:B------:R-:W-:Y:S01]  /*2da0*/  FMUL.FTZ R37, R5, UR4 ;  /* 0x0000000405257c20 */ /* 0x000fe20008410000 */
[----:B------:R2:W-:Y:S01]  /*2db0*/  F2F.BF16.F32 R41, R34 ;  /* 0x0000002200297304 */ /* 0x0005e20000202000 */
[----:B------:R-:W4:Y:S01]  /*2dc0*/  LDCU UR4, c[0x0][0xf9c] ;  /* 0x0001f380ff0477ac */ /* 0x000f220008000800 */
[----:B------:R-:W-:Y:S02]  /*2dd0*/  IMAD.U32 R19, R22, 0x10000, RZ ;  /* 0x0001000016137824 */ /* 0x000fe400078e00ff */
[----:B------:R-:W-:Y:S01]  /*2de0*/  FFMA.FTZ R20, R32, R27, R37 ;  /* 0x0000001b20147223 */ /* 0x000fe20000010025 */
[----:B-1----:R-:W-:-:S03]  /*2df0*/  FMUL.FTZ R27, R34, R21 ;  /* 0x00000015221b7220 */ /* 0x002fc60000410000 */
[----:B------:R-:W-:Y:S01]  /*2e00*/  FMUL.FTZ R37, R20, R20 ;  /* 0x0000001414257220 */ /* 0x000fe20000410000 */
[----:B------:R1:W-:Y:S01]  /*2e10*/  F2F.BF16.F32 R45, R36 ;  /* 0x00000024002d7304 */ /* 0x0003e20000202000 */
[----:B--2---:R-:W-:Y:S01]  /*2e20*/  FFMA.FTZ R34, R32, R39, R43 ;  /* 0x0000002720227223 */ /* 0x004fe2000001002b */
[----:B------:R-:W-:Y:S01]  /*2e30*/  FMUL.FTZ R29, R36, R21 ;  /* 0x00000015241d7220 */ /* 0x000fe20000410000 */
[----:B------:R-:W-:Y:S01]  /*2e40*/  FFMA.FTZ R37, R37, -UR7, R37 ;  /* 0x8000000725257c23 */ /* 0x000fe20008010025 */
[----:B------:R-:W-:-:S03]  /*2e50*/  FFMA.FTZ R20, R20, -UR6, R20 ;  /* 0x8000000614147c23 */ /* 0x000fc60008010014 */
[----:B------:R-:W-:Y:S01]  /*2e60*/  FFMA.FTZ R38, R38, UR7, R37 ;  /* 0x0000000726267c23 */ /* 0x000fe20008010025 */
[----:B------:R-:W4:Y:S01]  /*2e70*/  MUFU.SQRT R27, R27 ;  /* 0x0000001b001b7308 */ /* 0x000f220000002000 */
[C---:B-1----:R-:W-:Y:S01]  /*2e80*/  FMUL.FTZ R36, R34.reuse, R34 ;  /* 0x0000002222247220 */ /* 0x042fe20000410000 */
[----:B------:R-:W-:Y:S01]  /*2e90*/  FFMA.FTZ R20, R23, UR6, R20 ;  /* 0x0000000617147c23 */ /* 0x000fe20008010014 */
[----:B------:R-:W-:Y:S02]  /*2ea0*/  FFMA.FTZ R34, R34, -UR6, R34 ;  /* 0x8000000622227c23 */ /* 0x000fe40008010022 */
[----:B------:R-:W-:Y:S02]  /*2eb0*/  FFMA.FTZ R39, R36, -UR7, R36 ;  /* 0x8000000724277c23 */ /* 0x000fe40008010024 */
[----:B------:R-:W-:Y:S01]  /*2ec0*/  FFMA.FTZ R19, R19, UR6, R34 ;  /* 0x0000000613137c23 */ /* 0x000fe20008010022 */
[----:B------:R-:W1:Y:S01]  /*2ed0*/  MUFU.SQRT R29, R29 ;  /* 0x0000001d001d7308 */ /* 0x000e620000002000 */
[----:B------:R-:W-:Y:S01]  /*2ee0*/  FFMA.FTZ R36, R28, UR7, R39 ;  /* 0x000000071c247c23 */ /* 0x000fe20008010027 */
[----:B------:R-:W-:-:S03]  /*2ef0*/  FMUL.FTZ R39, R38, R21 ;  /* 0x0000001526277220 */ /* 0x000fc60000410000 */
[----:B------:R-:W-:-:S03]  /*2f00*/  FMUL.FTZ R42, R36, R21 ;  /* 0x00000015242a7220 */ /* 0x000fc60000410000 */
[----:B------:R-:W2:Y:S01]  /*2f10*/  MUFU.SQRT R39, R39 ;  /* 0x0000002700277308 */ /* 0x000ea20000002000 */
[----:B----4-:R-:W-:-:S07]  /*2f20*/  FADD.FTZ R40, R27, UR4 ;  /* 0x000000041b287e21 */ /* 0x010fce0008010000 */
[----:B------:R-:W4:Y:S01]  /*2f30*/  MUFU.SQRT R42, R42 ;  /* 0x0000002a002a7308 */ /* 0x000f220000002000 */
[----:B-1----:R-:W-:-:S07]  /*2f40*/  FADD.FTZ R29, R29, UR4 ;  /* 0x000000041d1d7e21 */ /* 0x002fce0008010000 */
[----:B------:R-:W1:Y:S01]  /*2f50*/  MUFU.RCP R27, R0 ;  /* 0x00000000001b7308 */ /* 0x000e620000001000 */
[----:B--2---:R-:W-:-:S07]  /*2f60*/  FADD.FTZ R28, R39, UR4 ;  /* 0x00000004271c7e21 */ /* 0x004fce0008010000 */
[----:B------:R-:W2:Y:S01]  /*2f70*/  MUFU.RCP R40, R40 ;  /* 0x0000002800287308 */ /* 0x000ea20000001000 */
[----:B----4-:R-:W-:Y:S01]  /*2f80*/  FADD.FTZ R21, R42, UR4 ;  /* 0x000000042a157e21 */ /* 0x010fe20008010000 */
[----:B------:R-:W-:-:S04]  /*2f90*/  FFMA.FTZ R42, R18, -UR6, R18 ;  /* 0x80000006122a7c23 */ /* 0x000fc80008010012 */
[----:B------:R-:W-:Y:S02]  /*2fa0*/  FFMA.FTZ R42, R25, UR6, R42 ;  /* 0x00000006192a7c23 */ /* 0x000fe4000801002a */
[----:B------:R-:W4:Y:S02]  /*2fb0*/  MUFU.RCP R29, R29 ;  /* 0x0000001d001d7308 */ /* 0x000f240000001000 */
[----:B-1----:R-:W-:-:S06]  /*2fc0*/  FMUL.FTZ R23, R42, R27 ;  /* 0x0000001b2a177220 */ /* 0x002fcc0000410000 */
[----:B------:R-:W1:Y:S01]  /*2fd0*/  MUFU.RCP R28, R28 ;  /* 0x0000001c001c7308 */ /* 0x000e620000001000 */
[----:B--2---:R-:W-:Y:S01]  /*2fe0*/  FMUL.FTZ R23, R23, R40 ;  /* 0x0000002817177220 */ /* 0x004fe20000410000 */
[-C--:B------:R-:W-:Y:S01]  /*2ff0*/  FMUL.FTZ R40, R24, R27.reuse ;  /* 0x0000001b18287220 */ /* 0x080fe20000410000 */
[----:B------:R-:W-:-:S05]  /*3000*/  FMUL.FTZ R27, R20, R27 ;  /* 0x0000001b141b7220 */ /* 0x000fca0000410000 */
[----:B------:R-:W2:Y:S01]  /*3010*/  MUFU.RCP R18, R0 ;  /* 0x0000000000127308 */ /* 0x000ea20000001000 */
[----:B----4-:R-:W-:-:S07]  /*3020*/  FMUL.FTZ R29, R40, R29 ;  /* 0x0000001d281d7220 */ /* 0x010fce0000410000 */
[----:B------:R-:W4:Y:S01]  /*3030*/  MUFU.RCP R21, R21 ;  /* 0x0000001500157308 */ /* 0x000f220000001000 */
[----:B-1----:R-:W-:-:S07]  /*3040*/  FMUL.FTZ R27, R27, R28 ;  /* 0x0000001c1b1b7220 */ /* 0x002fce0000410000 */
[----:B------:R2:W-:Y:S08]  /*3050*/  F2F.BF16.F32 R39, R20 ;  /* 0x0000001400277304 */ /* 0x0005f00000202000 */
[----:B------:R-:W-:Y:S01]  /*3060*/  F2F.BF16.F32 R34, R19 ;  /* 0x0000001300227304 */ /* 0x000fe20000202000 */
[----:B--2---:R-:W-:-:S04]  /*3070*/  FMUL.FTZ R20, R19, R18 ;  /* 0x0000001213147220 */ /* 0x004fc80000410000 */
[----:B----4-:R-:W-:-:S03]  /*3080*/  FMUL.FTZ R21, R20, R21 ;  /* 0x0000001514157220 */ /* 0x010fc60000410000 */
[----:B------:R-:W-:Y:S08]  /*3090*/  F2F.BF16.F32 R43, R42 ;  /* 0x0000002a002b7304 */ /* 0x000ff00000202000 */
[----:B------:R-:W-:Y:S08]  /*30a0*/  F2F.BF16.F32 R36, R36 ;  /* 0x0000002400247304 */ /* 0x000ff00000202000 */
[----:B------:R-:W-:Y:S08]  /*30b0*/  F2F.BF16.F32 R37, R38 ;  /* 0x0000002600257304 */ /* 0x000ff00000202000 */
[----:B------:R1:W-:Y:S02]  /*30c0*/  F2F.BF16.F32 R38, R24 ;  /* 0x0000001800267304 */ /* 0x0003e40000202000 */
[----:B-1----:R-:W-:-:S04]  /*30d0*/  IMAD.WIDE R24, R35, 0x2, R14 ;  /* 0x0000000223187825 */ /* 0x002fc800078e020e */
[C---:B---3--:R-:W-:Y:S01]  /*30e0*/  FMUL.FTZ R29, R4.reuse, R29 ;  /* 0x0000001d041d7220 */ /* 0x048fe20000410000 */
[C---:B------:R-:W-:Y:S01]  /*30f0*/  FMUL.FTZ R18, R4.reuse, R27 ;  /* 0x0000001b04127220 */ /* 0x040fe20000410000 */
[C---:B------:R-:W-:Y:S01]  /*3100*/  FMUL.FTZ R21, R4.reuse, R21 ;  /* 0x0000001504157220 */ /* 0x040fe20000410000 */
[----:B------:R-:W-:-:S03]  /*3110*/  FMUL.FTZ R22, R4, R23 ;  /* 0x0000001704167220 */ /* 0x000fc60000410000 */
[----:B------:R-:W1:Y:S08]  /*3120*/  F2F.BF16.F32 R29, R29 ;  /* 0x0000001d001d7304 */ /* 0x000e700000202000 */
[----:B------:R-:W2:Y:S01]  /*3130*/  F2F.BF16.F32 R18, R18 ;  /* 0x0000001200127304 */ /* 0x000ea20000202000 */
[----:B-1----:R-:W-:-:S07]  /*3140*/  IMAD.U32 R4, R29, 0x10000, RZ ;  /* 0x000100001d047824 */ /* 0x002fce00078e00ff */
[----:B------:R-:W1:Y:S01]  /*3150*/  F2F.BF16.F32 R21, R21 ;  /* 0x0000001500157304 */ /* 0x000e620000202000 */
[----:B------:R-:W-:Y:S01]  /*3160*/  FADD.FTZ R44, R7, -R4 ;  /* 0x80000004072c7221 */ /* 0x000fe20000010000 */
[----:B--2---:R-:W-:-:S06]  /*3170*/  IMAD.U32 R4, R18, 0x10000, RZ ;  /* 0x0001000012047824 */ /* 0x004fcc00078e00ff */
[----:B------:R-:W2:Y:S01]  /*3180*/  F2F.BF16.F32 R22, R22 ;  /* 0x0000001600167304 */ /* 0x000ea20000202000 */
[----:B------:R-:W-:Y:S01]  /*3190*/  FADD.FTZ R40, R5, -R4 ;  /* 0x8000000405287221 */ /* 0x000fe20000010000 */
[----:B-1----:R-:W-:-:S06]  /*31a0*/  IMAD.U32 R5, R21, 0x10000, RZ ;  /* 0x0001000015057824 */ /* 0x002fcc00078e00ff */
[----:B------:R-:W1:Y:S01]  /*31b0*/  F2F.BF16.F32 R44, R44 ;  /* 0x0000002c002c7304 */ /* 0x000e620000202000 */
[----:B------:R-:W-:-:S04]  /*31c0*/  IMAD.WIDE R20, R35, 0x2, R10 ;  /* 0x0000000223147825 */ /* 0x000fc800078e020a */
[----:B------:R-:W-:Y:S01]  /*31d0*/  FADD.FTZ R42, R26, -R5 ;  /* 0x800000051a2a7221 */ /* 0x000fe20000010000 */
[----:B--2---:R-:W-:Y:S02]  /*31e0*/  IMAD.U32 R19, R22, 0x10000, RZ ;  /* 0x0001000016137824 */ /* 0x004fe400078e00ff */
[----:B------:R-:W2:Y:S02]  /*31f0*/  F2F.BF16.F32 R40, R40 ;  /* 0x0000002800287304 */ /* 0x000ea40000202000 */
[----:B------:R-:W-:Y:S01]  /*3200*/  FADD.FTZ R19, R6, -R19 ;  /* 0x8000001306137221 */ /* 0x000fe20000010000 */
[----:B-1----:R-:W-:-:S05]  /*3210*/  IMAD.U32 R5, R44, 0x10000, RZ ;  /* 0x000100002c057824 */ /* 0x002fca00078e00ff */
[----:B------:R1:W3:Y:S01]  /*3220*/  F2F.BF16.F32 R27, R19 ;  /* 0x00000013001b7304 */ /* 0x0002e20000202000 */
[----:B--2---:R-:W-:-:S07]  /*3230*/  IMAD.U32 R6, R40, 0x10000, RZ ;  /* 0x0001000028067824 */ /* 0x004fce00078e00ff */
[----:B------:R-:W2:Y:S01]  /*3240*/  F2F.BF16.F32 R42, R42 ;  /* 0x0000002a002a7304 */ /* 0x000ea20000202000 */
[----:B-1----:R-:W-:-:S04]  /*3250*/  IMAD.WIDE R18, R35, 0x2, R12 ;  /* 0x0000000223127825 */ /* 0x002fc800078e020c */
[----:B---3--:R-:W-:Y:S02]  /*3260*/  IMAD.U32 R4, R27, 0x10000, RZ ;  /* 0x000100001b047824 */ /* 0x008fe400078e00ff */
[----:B--2---:R-:W-:Y:S01]  /*3270*/  IMAD.U32 R7, R42, 0x10000, RZ ;  /* 0x000100002a077824 */ /* 0x004fe200078e00ff */
[----:B------:R-:W-:Y:S06]  /*3280*/  @P1 BRA `(.L_x_109) ;  /* 0x0000000000ec1947 */ /* 0x000fec0003800000 */
[C---:B------:R-:W-:Y:S01]  /*3290*/  ISETP.GE.AND P3, PT, R35.reuse, R31, PT ;  /* 0x0000001f2300720c */ /* 0x040fe20003f66270 */
[----:B------:R-:W-:-:S05]  /*32a0*/  VIADD R22, R35, 0x1 ;  /* 0x0000000123167836 */ /* 0x000fca0000000000 */
[----:B------:R-:W-:Y:S01]  /*32b0*/  ISETP.GE.AND P0, PT, R22, R31, PT ;  /* 0x0000001f1600720c */ /* 0x000fe20003f06270 */
[----:B------:R-:W-:-:S05]  /*32c0*/  VIADD R22, R35, 0x2 ;  /* 0x0000000223167836 */ /* 0x000fca0000000000 */
[----:B------:R-:W-:Y:S01]  /*32d0*/  ISETP.GE.AND P2, PT, R22, R31, PT ;  /* 0x0000001f1600720c */ /* 0x000fe20003f46270 */
[----:B------:R-:W-:Y:S01]  /*32e0*/  @!P3 IMAD.WIDE R22, R35, 0x4, R2 ;  /* 0x000000042316b825 */ /* 0x000fe200078e0202 */
[C---:B------:R-:W-:Y:S02]  /*32f0*/  @!P3 R2UR UR4, R16.reuse ;  /* 0x000000001004b2ca */ /* 0x040fe400000e0000 */
[C---:B------:R-:W-:Y:S02]  /*3300*/  @!P3 R2UR UR5, R17.reuse ;  /* 0x000000001105b2ca */ /* 0x040fe400000e0000 */
[C---:B------:R-:W-:Y:S02]  /*3310*/  @!P3 R2UR UR6, R16.reuse ;  /* 0x000000001006b2ca */ /* 0x040fe400000e0000 */
[----:B------:R-:W-:Y:S02]  /*3320*/  @!P3 R2UR UR7, R17 ;  /* 0x000000001107b2ca */ /* 0x000fe400000e0000 */
[----:B------:R-:W-:-:S02]  /*3330*/  @!P3 R2UR UR8, R16 ;  /* 0x000000001008b2ca */ /* 0x000fc400000e0000 */
[----:B------:R-:W-:Y:S01]  /*3340*/  @!P3 R2UR UR9, R17 ;  /* 0x000000001109b2ca */ /* 0x000fe200000e0000 */
[----:B------:R-:W-:Y:S01]  /*3350*/  @!P2 IMAD.WIDE R28, R35, 0x4, R2 ;  /* 0x00000004231ca825 */ /* 0x000fe200078e0202 */
[C---:B------:R-:W-:Y:S02]  /*3360*/  @!P0 R2UR UR10, R16.reuse ;  /* 0x00000000100a82ca */ /* 0x040fe400000e0000 */
[C---:B------:R-:W-:Y:S01]  /*3370*/  @!P0 R2UR UR11, R17.reuse ;  /* 0x00000000110b82ca */ /* 0x040fe200000e0000 */
[----:B------:R1:W-:Y:S01]  /*3380*/  @!P3 STG.E.U16 desc[UR4][R24.64], R27 ;  /* 0x0000001b1800b986 */ /* 0x0003e2000c101504 */
[C---:B------:R-:W-:Y:S02]  /*3390*/  @!P0 R2UR UR12, R16.reuse ;  /* 0x00000000100c82ca */ /* 0x040fe400000e0000 */
[----:B------:R-:W-:Y:S01]  /*33a0*/  @!P0 R2UR UR13, R17 ;  /* 0x00000000110d82ca */ /* 0x000fe200000e0000 */
[----:B------:R-:W-:Y:S01]  /*33b0*/  @!P3 STG.E.U16 desc[UR6][R18.64], R43 ;  /* 0x0000002b1200b986 */ /* 0x000fe2000c101506 */
[----:B------:R-:W-:-:S02]  /*33c0*/  @!P0 R2UR UR6, R16 ;  /* 0x00000000100682ca */ /* 0x000fc400000e0000 */
[C---:B------:R-:W-:Y:S01]  /*33d0*/  @!P0 R2UR UR7, R17.reuse ;  /* 0x00000000110782ca */ /* 0x040fe200000e0000 */
[----:B------:R-:W-:Y:S01]  /*33e0*/  @!P3 STG.E.U16 desc[UR4][R20.64], R41 ;  /* 0x000000291400b986 */ /* 0x000fe2000c101504 */
[C---:B------:R-:W-:Y:S02]  /*33f0*/  @!P0 R2UR UR14, R16.reuse ;  /* 0x00000000100e82ca */ /* 0x040fe400000e0000 */
[----:B------:R-:W-:Y:S01]  /*3400*/  @!P0 R2UR UR15, R17 ;  /* 0x00000000110f82ca */ /* 0x000fe200000e0000 */
[----:B------:R2:W-:Y:S01]  /*3410*/  @!P3 STG.E desc[UR8][R22.64], R4 ;  /* 0x000000041600b986 */ /* 0x0005e2000c101908 */
[----:B-1----:R-:W-:Y:S01]  /*3420*/  @!P0 IMAD.WIDE R26, R35, 0x4, R2 ;  /* 0x00000004231a8825 */ /* 0x002fe200078e0202 */
[C---:B------:R-:W-:Y:S02]  /*3430*/  @!P2 R2UR UR16, R16.reuse ;  /* 0x000000001010a2ca */ /* 0x040fe400000e0000 */
[----:B------:R-:W-:Y:S02]  /*3440*/  @!P2 R2UR UR17, R17 ;  /* 0x000000001111a2ca */ /* 0x000fe400000e0000 */
[----:B------:R-:W-:-:S02]  /*3450*/  @!P2 R2UR UR18, R16 ;  /* 0x000000001012a2ca */ /* 0x000fc400000e0000 */
[----:B------:R3:W-:Y:S01]  /*3460*/  @!P0 STG.E.U16 desc[UR6][R24.64+0x2], R44 ;  /* 0x0000022c18008986 */ /* 0x0007e2000c101506 */
[----:B------:R-:W-:Y:S02]  /*3470*/  @!P2 R2UR UR19, R17 ;  /* 0x000000001113a2ca */ /* 0x000fe400000e0000 */
[C---:B------:R-:W-:Y:S01]  /*3480*/  @!P2 R2UR UR20, R16.reuse ;  /* 0x000000001014a2ca */ /* 0x040fe200000e0000 */
[----:B--2---:R-:W-:Y:S01]  /*3490*/  VIADD R4, R35, 0x3 ;  /* 0x0000000323047836 */ /* 0x004fe20000000000 */
[----:B------:R3:W-:Y:S01]  /*34a0*/  @!P0 STG.E.U16 desc[UR10][R18.64+0x2], R38 ;  /* 0x0000022612008986 */ /* 0x0007e2000c10150a */
[C---:B------:R-:W-:Y:S02]  /*34b0*/  @!P2 R2UR UR21, R17.reuse ;  /* 0x000000001115a2ca */ /* 0x040fe400000e0000 */
[----:B------:R-:W-:Y:S01]  /*34c0*/  @!P2 R2UR UR22, R16 ;  /* 0x000000001016a2ca */ /* 0x000fe200000e0000 */
[----:B------:R3:W-:Y:S01]  /*34d0*/  @!P0 STG.E.U16 desc[UR12][R20.64+0x2], R45 ;  /* 0x0000022d14008986 */ /* 0x0007e2000c10150c */
[----:B------:R-:W-:-:S03]  /*34e0*/  @!P2 R2UR UR23, R17 ;  /* 0x000000001117a2ca */ /* 0x000fc600000e0000 */
[----:B------:R3:W-:Y:S01]  /*34f0*/  @!P0 STG.E desc[UR14][R26.64+0x4], R5 ;  /* 0x000004051a008986 */ /* 0x0007e2000c10190e */
[----:B------:R-:W-:-:S03]  /*3500*/  ISETP.GE.AND P0, PT, R4, R31, PT ;  /* 0x0000001f0400720c */ /* 0x000fc60003f06270 */
[----:B------:R3:W-:Y:S04]  /*3510*/  @!P2 STG.E.U16 desc[UR16][R24.64+0x4], R40 ;  /* 0x000004281800a986 */ /* 0x0007e8000c101510 */
[----:B------:R3:W-:Y:S04]  /*3520*/  @!P2 STG.E.U16 desc[UR18][R18.64+0x4], R39 ;  /* 0x000004271200a986 */ /* 0x0007e8000c101512 */
[----:B------:R3:W-:Y:S04]  /*3530*/  @!P2 STG.E.U16 desc[UR20][R20.64+0x4], R37 ;  /* 0x000004251400a986 */ /* 0x0007e8000c101514 */
[----:B------:R3:W-:Y:S01]  /*3540*/  @!P2 STG.E desc[UR22][R28.64+0x8], R6 ;  /* 0x000008061c00a986 */ /* 0x0007e2000c101916 */
        /* <DEDUP_REMOVED lines=13> */
[----:B------:R2:W-:Y:S01]  /*3620*/  STG.E desc[UR10][R4.64+0xc], R7 ;  /* 0x00000c0704007986 */ /* 0x0005e2000c10190a */
[----:B------:R-:W-:Y:S05]  /*3630*/  BRA `(.L_x_110) ;  /* 0x0000000000607947 */ /* 0x000fea0003800000 */
.L_x_109:
[----:B------:R-:W-:Y:S01]  /*3640*/  IMAD.WIDE.U32 R22, R44, 0x10000, RZ ;  /* 0x000100002c167825 */ /* 0x000fe200078e00ff */
[----:B------:R-:W-:Y:S02]  /*3650*/  R2UR UR4, R16 ;  /* 0x00000000100472ca */ /* 0x000fe400000e0000 */
[C---:B------:R-:W-:Y:S01]  /*3660*/  R2UR UR5, R17.reuse ;  /* 0x00000000110572ca */ /* 0x040fe200000e0000 */
[----:B------:R-:W-:Y:S01]  /*3670*/  IMAD.U32 R34, R34, 0x10000, RZ ;  /* 0x0001000022227824 */ /* 0x000fe200078e00ff */
[----:B------:R-:W-:Y:S01]  /*3680*/  R2UR UR6, R16 ;  /* 0x00000000100672ca */ /* 0x000fe200000e0000 */
[----:B------:R-:W-:Y:S01]  /*3690*/  IMAD.WIDE.U32 R28, R38, 0x10000, RZ ;  /* 0x00010000261c7825 */ /* 0x000fe200078e00ff */
[C---:B------:R-:W-:Y:S02]  /*36a0*/  R2UR UR7, R17.reuse ;  /* 0x00000000110772ca */ /* 0x040fe400000e0000 */
[----:B------:R-:W-:Y:S01]  /*36b0*/  R2UR UR8, R16 ;  /* 0x00000000100872ca */ /* 0x000fe200000e0000 */
[----:B------:R-:W-:Y:S01]  /*36c0*/  IMAD.U32 R36, R36, 0x10000, RZ ;  /* 0x0001000024247824 */ /* 0x000fe200078e00ff */
[----:B------:R-:W-:-:S02]  /*36d0*/  R2UR UR9, R17 ;  /* 0x00000000110972ca */ /* 0x000fc400000e0000 */
[----:B------:R-:W-:Y:S02]  /*36e0*/  R2UR UR10, R16 ;  /* 0x00000000100a72ca */ /* 0x000fe400000e0000 */
[----:B------:R-:W-:Y:S02]  /*36f0*/  R2UR UR11, R17 ;  /* 0x00000000110b72ca */ /* 0x000fe400000e0000 */
[----:B------:R-:W-:Y:S01]  /*3700*/  LOP3.LUT R22, R22, R27, RZ, 0xfc, !PT ;  /* 0x0000001b16167212 */ /* 0x000fe200078efcff */
[----:B------:R-:W-:Y:S01]  /*3710*/  IMAD.WIDE.U32 R26, R45, 0x10000, RZ ;  /* 0x000100002d1a7825 */ /* 0x000fe200078e00ff */
[----:B------:R-:W-:Y:S02]  /*3720*/  LOP3.LUT R23, R23, R7, R40, 0xfe, !PT ;  /* 0x0000000717177212 */ /* 0x000fe400078efe28 */
[----:B------:R-:W-:Y:S02]  /*3730*/  LOP3.LUT R29, R29, R34, R39, 0xfe, !PT ;  /* 0x000000221d1d7212 */ /* 0x000fe400078efe27 */
[----:B------:R-:W-:Y:S01]  /*3740*/  LOP3.LUT R28, R28, R43, RZ, 0xfc, !PT ;  /* 0x0000002b1c1c7212 */ /* 0x000fe200078efcff */
[----:B------:R1:W-:Y:S01]  /*3750*/  STG.E.64 desc[UR4][R24.64], R22 ;  /* 0x0000001618007986 */ /* 0x0003e2000c101b04 */
[----:B------:R-:W-:Y:S01]  /*3760*/  LOP3.LUT R27, R27, R36, R37, 0xfe, !PT ;  /* 0x000000241b1b7212 */ /* 0x000fe200078efe25 */
[----:B------:R-:W-:Y:S01]  /*3770*/  IMAD.WIDE R36, R35, 0x4, R2 ;  /* 0x0000000423247825 */ /* 0x000fe200078e0202 */
[----:B------:R-:W-:Y:S01]  /*3780*/  LOP3.LUT R26, R26, R41, RZ, 0xfc, !PT ;  /* 0x000000291a1a7212 */ /* 0x000fe200078efcff */
[----:B------:R1:W-:Y:S04]  /*3790*/  STG.E.64 desc[UR6][R18.64], R28 ;  /* 0x0000001c12007986 */ /* 0x0003e8000c101b06 */
[----:B------:R1:W-:Y:S04]  /*37a0*/  STG.E.64 desc[UR8][R20.64], R26 ;  /* 0x0000001a14007986 */ /* 0x0003e8000c101b08 */
[----:B------:R1:W-:Y:S02]  /*37b0*/  STG.E.128 desc[UR10][R36.64], R4 ;  /* 0x0000000424007986 */ /* 0x0003e4000c101d0a */
.L_x_110:
[----:B------:R-:W-:Y:S05]  /*37c0*/  BSYNC.RECONVERGENT B0 ;  /* 0x0000000000007941 */ /* 0x000fea0003800200 */
.L_x_108:
[----:B0-----:R-:W-:-:S05]  /*37d0*/  IMAD R35, R33, 0x4, R35 ;  /* 0x0000000421237824 */ /* 0x001fca00078e0223 */
[----:B------:R-:W-:-:S13]  /*37e0*/  ISETP.GE.AND P0, PT, R35, R31, PT ;  /* 0x0000001f2300720c */ /* 0x000fda0003f06270 */
[----:B------:R-:W-:Y:S05]  /*37f0*/  @!P0 BRA `(.L_x_100) ;  /* 0xffffffec00488947 */ /* 0x000fea000383ffff */
[----:B------:R-:W-:Y:S05]  /*3800*/  EXIT ;  /* 0x000000000000794d */ /* 0x000fea0003800000 */
        .type           $_Z25multi_tensor_apply_kernelI18TensorListMetadataILi5EE25DistAdamCapturableFunctorIN3c108BFloat16ES4_fEJPfffPiifS6_10adamMode_tfEEvlPViT_T0_DpT1_$__internal_accurate_pow,@function
        .size           $_Z25multi_tensor_apply_kernelI18TensorListMetadataILi5EE25DistAdamCapturableFunctorIN3c108BFloat16ES4_fEJPfffPiifS6_10adamMode_tfEEvlPViT_T0_DpT1_$__internal_accurate_pow,(.L_x_1062 - $_Z25multi_tensor_apply_kernelI18TensorListMetadataILi5EE25DistAdamCapturableFunctorIN3c108BFloat16ES4_fEJPfffPiifS6_10adamMode_tfEEvlPViT_T0_DpT1_$__internal_accurate_pow)
$_Z25multi_tensor_apply_kernelI18TensorListMetadataILi5EE25DistAdamCapturableFunctorIN3c108BFloat16ES4_fEJPfffPiifS6_10adamMode_tfEEvlPViT_T0_DpT1_$__internal_accurate_pow:
[----:B------:R-:W-:Y:S01]  /*3810*/  ISETP.GT.U32.AND P2, PT, R21, 0xfffff, PT ;  /* 0x000fffff1500780c */ /* 0x000fe20003f44070 */
[----:B------:R-:W-:Y:S01]  /*3820*/  IMAD.MOV.U32 R4, RZ, RZ, R6 ;  /* 0x000000ffff047224 */ /* 0x000fe200078e0006 */
[----:B------:R-:W-:Y:S01]  /*3830*/  UMOV UR4, 0x80000000 ;  /* 0x8000000000047882 */ /* 0x000fe20000000000 */
[----:B------:R-:W-:Y:S01]  /*3840*/  IMAD.MOV.U32 R5, RZ, RZ, R21 ;  /* 0x000000ffff057224 */ /* 0x000fe200078e0015 */
[----:B------:R-:W-:Y:S01]  /*3850*/  UMOV UR5, 0x43300000 ;  /* 0x4330000000057882 */ /* 0x000fe20000000000 */
[----:B------:R-:W-:Y:S01]  /*3860*/  IMAD.MOV.U32 R23, RZ, RZ, R19 ;  /* 0x000000ffff177224 */ /* 0x000fe200078e0013 */
[----:B------:R-:W-:Y:S01]  /*3870*/  UMOV UR6, 0x3b39803f ;  /* 0x3b39803f00067882 */ /* 0x000fe20000000000 */
[----:B------:R-:W-:-:S06]  /*3880*/  UMOV UR7, 0x3c7abc9e ;  /* 0x3c7abc9e00077882 */ /* 0x000fcc0000000000 */
[----:B------:R0:W1:Y:S02]  /*3890*/  @!P2 DMUL R24, R4, 1.80143985094819840000e+16 ;  /* 0x435000000418a828 */ /* 0x0000640000000000 */
[----:B0-----:R-:W-:Y:S02]  /*38a0*/  IMAD.MOV.U32 R4, RZ, RZ, R21 ;  /* 0x000000ffff047224 */ /* 0x001fe400078e0015 */
[----:B-1----:R-:W-:-:S05]  /*38b0*/  @!P2 IMAD.MOV.U32 R4, RZ, RZ, R25 ;  /* 0x000000ffff04a224 */ /* 0x002fca00078e0019 */
[----:B------:R-:W-:-:S04]  /*38c0*/  LOP3.LUT R4, R4, 0x800fffff, RZ, 0xc0, !PT ;  /* 0x800fffff04047812 */ /* 0x000fc800078ec0ff */
[----:B------:R-:W-:Y:S01]  /*38d0*/  LOP3.LUT R5, R4, 0x3ff00000, RZ, 0xfc, !PT ;  /* 0x3ff0000004057812 */ /* 0x000fe200078efcff */
[----:B------:R-:W-:Y:S02]  /*38e0*/  IMAD.MOV.U32 R4, RZ, RZ, R6 ;  /* 0x000000ffff047224 */ /* 0x000fe400078e0006 */
[----:B------:R-:W-:Y:S01]  /*38f0*/  @!P2 IMAD.MOV.U32 R4, RZ, RZ, R24 ;  /* 0x000000ffff04a224 */ /* 0x000fe200078e0018 */
[----:B------:R-:W-:Y:S01]  /*3900*/  ISETP.GE.U32.AND P3, PT, R5, 0x3ff6a09f, PT ;  /* 0x3ff6a09f0500780c */ /* 0x000fe20003f66070 */
[----:B------:R-:W-:-:S12]  /*3910*/  IMAD.MOV.U32 R6, RZ, RZ, RZ ;  /* 0x000000ffff067224 */ /* 0x000fd800078e00ff */
        /* <DEDUP_REMOVED lines=458> */
.L_x_111:
        /* <DEDUP_REMOVED lines=9> */
[----:B0-----:R-:W-:Y:S06]  /*5650*/  RET.REL.NODEC R20 `(_Z25multi_tensor_apply_kernelI18TensorListMetadataILi5EE25DistAdamCapturableFunctorIN3c108BFloat16ES4_fEJPfffPiifS6_10adamMode_tfEEvlPViT_T0_DpT1_) ;  /* 0xffffffa814687950 */ /* 0x001fec0003c3ffff */
.L_x_112:
        /* <DEDUP_REMOVED lines=10> */
.L_x_1062:


//--------------------- .text._Z25multi_tensor_apply_kernelI18TensorListMetadataILi5EE25DistAdamCapturableFunctorIN3c108BFloat16ENS3_4HalfES4_EJPfffPiifS7_10adamMode_tfEEvlPViT_T0_DpT1_ --------------------------
	.section	.text._Z25multi_tensor_apply_kernelI18TensorListMetadataILi5EE25DistAdamCapturableFunctorIN3c108BFloat16ENS3_4HalfES4_EJPfffPiifS7_10adamMode_tfEEvlPViT_T0_DpT1_,"ax",@progbits
	.align	128
        .global         _Z25multi_tensor_apply_kernelI18TensorListMetadataILi5EE25DistAdamCapturableFunctorIN3c108BFloat16ENS3_4HalfES4_EJPfffPiifS7_10adamMode_tfEEvlPViT_T0_DpT1_
        .type           _Z25multi_tensor_apply_kernelI18TensorListMetadataILi5EE25DistAdamCapturableFunctorIN3c108BFloat16ENS3_4HalfES4_EJPfffPiifS7_10adamMode_tfEEvlPViT_T0_DpT1_,@function
        .size           _Z25multi_tensor_apply_kernelI18TensorListMetadataILi5EE25DistAdamCapturableFunctorIN3c108BFloat16ENS3_4HalfES4_EJPfffPiifS7_10adamMode_tfEEvlPViT_T0_DpT1_,(.L_x_1063 - _Z25multi_tensor_apply_kernelI18TensorListMetadataILi5EE25DistAdamCapturableFunctorIN3c108BFloat16ENS3_4HalfES4_EJPfffPiifS7_10adamMode_tfEEvlPViT_T0_DpT1_)
        .other          _Z25multi_tensor_apply_kernelI18TensorListMetadataILi5EE25DistAdamCapturableFunctorIN3c108BFloat16ENS3_4HalfES4_EJPfffPiifS7_10adamMode_tfEEvlPViT_T0_DpT1_,@"STO_CUDA_ENTRY STV_DEFAULT"
_Z25multi_tensor_apply_kernelI18TensorListMetadataILi5EE25DistAdamCapturableFunctorIN3c108BFloat16ENS3_4HalfES4_EJPfffPiifS7_10adamMode_tfEEvlPViT_T0_DpT1_:
.text._Z25multi_tensor_apply_kernelI18TensorListMetadataILi5EE25DistAdamCapturableFunctorIN3c108BFloat16ENS3_4HalfES4_EJPfffPiifS7_10adamMode_tfEEvlPViT_T0_DpT1_:
        /* <DEDUP_REMOVED lines=21> */
.L_x_113:
        /* <DEDUP_REMOVED lines=20> */
.L_x_114:
        /* <DEDUP_REMOVED lines=20> */
.L_x_115:
        /* <DEDUP_REMOVED lines=21> */
.L_x_116:
        /* <DEDUP_REMOVED lines=40> */
[----:B0-----:R-:W-:Y:S05]  /*07a0*/  CALL.REL.NOINC `($_Z25multi_tensor_apply_kernelI18TensorListMetadataILi5EE25DistAdamCapturableFunctorIN3c108BFloat16ENS3_4HalfES4_EJPfffPiifS7_10adamMode_tfEEvlPViT_T0_DpT1_$__internal_accurate_pow) ;  /* 0x0000002c00dc7944 */ /* 0x001fea0003c00000 */
        /* <DEDUP_REMOVED lines=24> */
.L_x_118:
        /* <DEDUP_REMOVED lines=14> */
.L_x_119:
        /* <DEDUP_REMOVED lines=36> */
[----:B------:R-:W-:Y:S05]  /*0c50*/  CALL.REL.NOINC `($_Z25multi_tensor_apply_kernelI18TensorListMetadataILi5EE25DistAdamCapturableFunctorIN3c108BFloat16ENS3_4HalfES4_EJPfffPiifS7_10adamMode_tfEEvlPViT_T0_DpT1_$__internal_accurate_pow) ;  /* 0x0000002800b07944 */ /* 0x000fea0003c00000 */
        /* <DEDUP_REMOVED lines=23> */
.L_x_120:
        /* <DEDUP_REMOVED lines=14> */
.L_x_121:
        /* <DEDUP_REMOVED lines=18> */
.L_x_117:
        /* <DEDUP_REMOVED lines=46> */
.L_x_127:
        /* <DEDUP_REMOVED lines=27> */
.L_x_123:
        /* <DEDUP_REMOVED lines=73> */
.L_x_124:
[----:B------:R-:W0:Y:S01]  /*18f0*/  LDCU.64 UR4, c[0x0][0xf88] ;  /* 0x0001f100ff0477ac */ /* 0x000e220008000a00 */
[----:B-----5:R-:W-:Y:S01]  /*1900*/  HADD2.F32 R26, -RZ, R26.H0_H0 ;  /* 0x2000001aff1a7230 */ /* 0x020fe20000004100 */
[----:B------:R-:W-:Y:S01]  /*1910*/  R2UR UR6, R16 ;  /* 0x00000000100672ca */ /* 0x000fe200000e0000 */
[----:B------:R-:W-:Y:S01]  /*1920*/  IMAD.U32 R22, R22, 0x10000, RZ ;  /* 0x0001000016167824 */ /* 0x000fe200078e00ff */
[----:B------:R-:W-:Y:S01]  /*1930*/  R2UR UR7, R17 ;  /* 0x00000000110772ca */ /* 0x000fe200000e0000 */
[----:B------:R-:W-:Y:S02]  /*1940*/  HADD2.F32 R34, -RZ, R34.H0_H0 ;  /* 0x20000022ff227230 */ /* 0x000fe40000004100 */
[----:B------:R-:W-:Y:S01]  /*1950*/  FMUL.FTZ R26, R3, R26 ;  /* 0x0000001a031a7220 */ /* 0x000fe20000410000 */
[----:B------:R-:W-:Y:S02]  /*1960*/  IMAD.U32 R24, R24, 0x10000, RZ ;  /* 0x0001000018187824 */ /* 0x000fe400078e00ff */
[----:B------:R-:W-:-:S02]  /*1970*/  IMAD.U32 R32, R32, 0x10000, RZ ;  /* 0x0001000020207824 */ /* 0x000fc400078e00ff */
[----:B------:R-:W-:Y:S01]  /*1980*/  FMUL.FTZ R34, R3, R34 ;  /* 0x0000002203227220 */ /* 0x000fe20000410000 */
[----:B------:R-:W-:Y:S02]  /*1990*/  IMAD.U32 R23, R23, 0x10000, RZ ;  /* 0x0001000017177824 */ /* 0x000fe400078e00ff */
[----:B------:R-:W-:Y:S02]  /*19a0*/  HADD2.F32 R36, -RZ, R35.H0_H0 ;  /* 0x20000023ff247230 */ /* 0x000fe40000004100 */
[----:B------:R-:W-:Y:S02]  /*19b0*/  IMAD.U32 R30, R30, 0x10000, RZ ;  /* 0x000100001e1e7824 */ /* 0x000fe400078e00ff */
[----:B------:R-:W-:Y:S02]  /*19c0*/  IMAD.U32 R25, R25, 0x10000, RZ ;  /* 0x0001000019197824 */ /* 0x000fe400078e00ff */
[C---:B0-----:R-:W-:Y:S01]  /*19d0*/  FFMA.FTZ R37, R26.reuse, -UR4, R26 ;  /* 0x800000041a257c23 */ /* 0x041fe2000801001a */
[----:B------:R-:W-:Y:S01]  /*19e0*/  FMUL.FTZ R26, R26, R26 ;  /* 0x0000001a1a1a7220 */ /* 0x000fe20000410000 */
[----:B------:R-:W-:-:S02]  /*19f0*/  IMAD.U32 R31, R31, 0x10000, RZ ;  /* 0x000100001f1f7824 */ /* 0x000fc400078e00ff */
[----:B------:R-:W-:Y:S01]  /*1a00*/  FFMA.FTZ R22, R22, UR4, R37 ;  /* 0x0000000416167c23 */ /* 0x000fe20008010025 */
[----:B------:R-:W-:Y:S01]  /*1a10*/  FFMA.FTZ R37, R26, -UR5, R26 ;  /* 0x800000051a257c23 */ /* 0x000fe2000801001a */
[----:B------:R-:W-:-:S03]  /*1a20*/  IMAD.U32 R33, R33, 0x10000, RZ ;  /* 0x0001000021217824 */ /* 0x000fc600078e00ff */
[----:B------:R-:W-:Y:S01]  /*1a30*/  FFMA.FTZ R26, R24, UR5, R37 ;  /* 0x00000005181a7c23 */ /* 0x000fe20008010025 */
[C---:B------:R-:W-:Y:S01]  /*1a40*/  FFMA.FTZ R37, R34.reuse, -UR4, R34 ;  /* 0x8000000422257c23 */ /* 0x040fe20008010022 */
[----:B------:R-:W-:Y:S01]  /*1a50*/  FMUL.FTZ R34, R34, R34 ;  /* 0x0000002222227220 */ /* 0x000fe20000410000 */
[----:B------:R-:W-:Y:S02]  /*1a60*/  HADD2.F32 R24, -RZ, R27.H0_H0 ;  /* 0x2000001bff187230 */ /* 0x000fe40000004100 */
[----:B------:R-:W-:Y:S01]  /*1a70*/  FFMA.FTZ R30, R30, UR4, R37 ;  /* 0x000000041e1e7c23 */ /* 0x000fe20008010025 */
[----:B------:R-:W-:Y:S02]  /*1a80*/  FFMA.FTZ R27, R34, -UR5, R34 ;  /* 0x80000005221b7c23 */ /* 0x000fe40008010022 */
[----:B------:R-:W-:Y:S02]  /*1a90*/  FMUL.FTZ R24, R3, R24 ;  /* 0x0000001803187220 */ /* 0x000fe40000410000 */
[----:B------:R-:W-:-:S02]  /*1aa0*/  FFMA.FTZ R27, R32, UR5, R27 ;  /* 0x00000005201b7c23 */ /* 0x000fc4000801001b */
        /* <DEDUP_REMOVED lines=106> */
.L_x_125:
        /* <DEDUP_REMOVED lines=53> */
.L_x_126:
[----:B------:R-:W1:Y:S02]  /*24a0*/  LDC R7, c[0x0][0x360] ;  /* 0x0000d800ff077b82 */ /* 0x000e640000000800 */
[----:B-1----:R-:W-:-:S05]  /*24b0*/  IMAD R2, R7, 0x4, R2 ;  /* 0x0000000407027824 */ /* 0x002fca00078e0202 */
[----:B------:R-:W-:-:S13]  /*24c0*/  ISETP.GE.AND P0, PT, R2, R4, PT ;  /* 0x000000040200720c */ /* 0x000fda0003f06270 */
[----:B------:R-:W-:Y:S05]  /*24d0*/  @!P0 BRA `(.L_x_127) ;  /* 0xffffffec00748947 */ /* 0x000fea000383ffff */
[----:B------:R-:W-:Y:S05]  /*24e0*/  EXIT ;  /* 0x000000000000794d */ /* 0x000fea0003800000 */
.L_x_122:
[----:B------:R-:W0:Y:S02]  /*24f0*/  LDC R0, c[0x0][0x360] ;  /* 0x0000d800ff007b82 */ /* 0x000e240000000800 */
.L_x_133:
        /* <DEDUP_REMOVED lines=70> */
.L_x_128:
        /* <DEDUP_REMOVED lines=26> */
.L_x_129:
[----:B------:R-:W2:Y:S01]  /*2b00*/  LDCU UR4, c[0x0][0xfac] ;  /* 0x0001f580ff0477ac */ /* 0x000ea20008000800 */
[----:B-----5:R-:W-:Y:S01]  /*2b10*/  IMAD.U32 R22, R22, 0x10000, RZ ;  /* 0x0001000016167824 */ /* 0x020fe200078e00ff */
[----:B------:R-:W-:Y:S01]  /*2b20*/  R2UR UR8, R16 ;  /* 0x00000000100872ca */ /* 0x000fe200000e0000 */
[----:B------:R-:W-:Y:S01]  /*2b30*/  HADD2.F32 R26, -RZ, R26.H0_H0 ;  /* 0x2000001aff1a7230 */ /* 0x000fe20000004100 */
        /* <DEDUP_REMOVED lines=15> */
[----:B------:R-:W-:Y:S02]  /*2c30*/  HADD2.F32 R8, -RZ, R33.H0_H0 ;  /* 0x20000021ff087230 */ /* 0x000fe40000004100 */
[----:B------:R-:W-:Y:S02]  /*2c40*/  IMAD.U32 R33, R34, 0x10000, RZ ;  /* 0x0001000022217824 */ /* 0x000fe400078e00ff */
[----:B------:R-:W1:Y:S01]  /*2c50*/  MUFU.RCP R34, R6 ;  /* 0x0000000600227308 */ /* 0x000e620000001000 */
[----:B------:R-:W-:-:S04]  /*2c60*/  FFMA.FTZ R8, R3, R8, R26 ;  /* 0x0000000803087223 */ /* 0x000fc8000001001a */
        /* <DEDUP_REMOVED lines=34> */
[----:B------:R-:W-:-:S03]  /*2e90*/  HADD2.F32 R38, -RZ, R27.H0_H0 ;  /* 0x2000001bff267230 */ /* 0x000fc60000004100 */
[----:B------:R-:W-:Y:S02]  /*2ea0*/  FMUL.FTZ R41, R8, R41 ;  /* 0x0000002908297220 */ /* 0x000fe40000410000 */
[----:B------:R-:W-:Y:S01]  /*2eb0*/  FFMA.FTZ R27, R3, R38, R40 ;  /* 0x00000026031b7223 */ /* 0x000fe20000010028 */
[----:B------:R-:W-:-:S03]  /*2ec0*/  FMUL.FTZ R40, R30, UR4 ;  /* 0x000000041e287c20 */ /* 0x000fc60008410000 */
[----:B------:R-:W1:Y:S01]  /*2ed0*/  F2F.BF16.F32 R41, R41 ;  /* 0x0000002900297304 */ /* 0x000e620000202000 */
[C---:B------:R-:W-:Y:S01]  /*2ee0*/  FFMA.FTZ R38, R27.reuse, -UR6, R27 ;  /* 0x800000061b267c23 */ /* 0x040fe2000801001b */
        /* <DEDUP_REMOVED lines=20> */
[----:B------:R-:W-:-:S05]  /*3030*/  HADD2.F32 R38, -RZ, R35.H0_H0 ;  /* 0x20000023ff267230 */ /* 0x000fca0000004100 */
        /* <DEDUP_REMOVED lines=82> */
.L_x_131:
        /* <DEDUP_REMOVED lines=23> */
.L_x_132:
[----:B------:R-:W-:Y:S05]  /*36d0*/  BSYNC.RECONVERGENT B0 ;  /* 0x0000000000007941 */ /* 0x000fea0003800200 */
.L_x_130:
[----:B0-----:R-:W-:-:S05]  /*36e0*/  IMAD R2, R0, 0x4, R2 ;  /* 0x0000000400027824 */ /* 0x001fca00078e0202 */
[----:B------:R-:W-:-:S13]  /*36f0*/  ISETP.GE.AND P0, PT, R2, R4, PT ;  /* 0x000000040200720c */ /* 0x000fda0003f06270 */
[----:B------:R-:W-:Y:S05]  /*3700*/  @!P0 BRA `(.L_x_133) ;  /* 0xffffffec007c8947 */ /* 0x000fea000383ffff */
[----:B------:R-:W-:Y:S05]  /*3710*/  EXIT ;  /* 0x000000000000794d */ /* 0x000fea0003800000 */
        .type           $_Z25multi_tensor_apply_kernelI18TensorListMetadataILi5EE25DistAdamCapturableFunctorIN3c108BFloat16ENS3_4HalfES4_EJPfffPiifS7_10adamMode_tfEEvlPViT_T0_DpT1_$__internal_accurate_pow,@function
        .size           $_Z25multi_tensor_apply_kernelI18TensorListMetadataILi5EE25DistAdamCapturableFunctorIN3c108BFloat16ENS3_4HalfES4_EJPfffPiifS7_10adamMode_tfEEvlPViT_T0_DpT1_$__internal_accurate_pow,(.L_x_1063 - $_Z25multi_tensor_apply_kernelI18TensorListMetadataILi5EE25DistAdamCapturableFunctorIN3c108BFloat16ENS3_4HalfES4_EJPfffPiifS7_10adamMode_tfEEvlPViT_T0_DpT1_$__internal_accurate_pow)
$_Z25multi_tensor_apply_kernelI18TensorListMetadataILi5EE25DistAdamCapturableFunctorIN3c108BFloat16ENS3_4HalfES4_EJPfffPiifS7_10adamMode_tfEEvlPViT_T0_DpT1_$__internal_accurate_pow:
        /* <DEDUP_REMOVED lines=475> */
.L_x_134:
        /* <DEDUP_REMOVED lines=10> */
[----:B------:R-:W-:Y:S06]  /*5570*/  RET.REL.NODEC R14 `(_Z25multi_tensor_apply_kernelI18TensorListMetadataILi5EE25DistAdamCapturableFunctorIN3c108BFloat16ENS3_4HalfES4_EJPfffPiifS7_10adamMode_tfEEvlPViT_T0_DpT1_) ;  /* 0xffffffa80ea07950 */ /* 0x000fec0003c3ffff */
.L_x_135:
        /* <DEDUP_REMOVED lines=16> */
.L_x_1063:


//--------------------- .text._Z25multi_tensor_apply_kernelI18TensorListMetadataILi5EE25DistAdamCapturableFunctorIN3c108BFloat16ENS3_4HalfES5_EJPfffPiifS7_10adamMode_tfEEvlPViT_T0_DpT1_ --------------------------
	.section	.text._Z25multi_tensor_apply_kernelI18TensorListMetadataILi5EE25DistAdamCapturableFunctorIN3c108BFloat16ENS3_4HalfES5_EJPfffPiifS7_10adamMode_tfEEvlPViT_T0_DpT1_,"ax",@progbits
	.align	128
        .global         _Z25multi_tensor_apply_kernelI18TensorListMetadataILi5EE25DistAdamCapturableFunctorIN3c108BFloat16ENS3_4HalfES5_EJPfffPiifS7_10adamMode_tfEEvlPViT_T0_DpT1_
        .type           _Z25multi_tensor_apply_kernelI18TensorListMetadataILi5EE25DistAdamCapturableFunctorIN3c108BFloat16ENS3_4HalfES5_EJPfffPiifS7_10adamMode_tfEEvlPViT_T0_DpT1_,@function
        .size           _Z25multi_tensor_apply_kernelI18TensorListMetadataILi5EE25DistAdamCapturableFunctorIN3c108BFloat16ENS3_4HalfES5_EJPfffPiifS7_10adamMode_tfEEvlPViT_T0_DpT1_,(.L_x_1064 - _Z25multi_tensor_apply_kernelI18TensorListMetadataILi5EE25DistAdamCapturableFunctorIN3c108BFloat16ENS3_4HalfES5_EJPfffPiifS7_10adamMode_tfEEvlPViT_T0_DpT1_)
        .other          _Z25multi_tensor_apply_kernelI18TensorListMetadataILi5EE25DistAdamCapturableFunctorIN3c108BFloat16ENS3_4HalfES5_EJPfffPiifS7_10adamMode_tfEEvlPViT_T0_DpT1_,@"STO_CUDA_ENTRY STV_DEFAULT"
_Z25multi_tensor_apply_kernelI18TensorListMetadataILi5EE25DistAdamCapturableFunctorIN3c108BFloat16ENS3_4HalfES5_EJPfffPiifS7_10adamMode_tfEEvlPViT_T0_DpT1_:
.text._Z25multi_tensor_apply_kernelI18TensorListMetadataILi5EE25DistAdamCapturableFunctorIN3c108BFloat16ENS3_4HalfES5_EJPfffPiifS7_10adamMode_tfEEvlPViT_T0_DpT1_:
        /* <DEDUP_REMOVED lines=21> */
.L_x_136:
        /* <DEDUP_REMOVED lines=20> */
.L_x_137:
        /* <DEDUP_REMOVED lines=20> */
.L_x_138:
        /* <DEDUP_REMOVED lines=21> */
.L_x_139:
        /* <DEDUP_REMOVED lines=41> */
[----:B0-----:R-:W-:Y:S05]  /*07b0*/  CALL.REL.NOINC `($_Z25multi_tensor_apply_kernelI18TensorListMetadataILi5EE25DistAdamCapturableFunctorIN3c108BFloat16ENS3_4HalfES5_EJPfffPiifS7_10adamMode_tfEEvlPViT_T0_DpT1_$__internal_accurate_pow) ;  /* 0x0000003000687944 */ /* 0x001fea0003c00000 */
        /* <DEDUP_REMOVED lines=23> */
.L_x_141:
        /* <DEDUP_REMOVED lines=14> */
.L_x_142:
        /* <DEDUP_REMOVED lines=35> */
[----:B------:R-:W-:Y:S05]  /*0c40*/  CALL.REL.NOINC `($_Z25multi_tensor_apply_kernelI18TensorListMetadataILi5EE25DistAdamCapturableFunctorIN3c108BFloat16ENS3_4HalfES5_EJPfffPiifS7_10adamMode_tfEEvlPViT_T0_DpT1_$__internal_accurate_pow) ;  /* 0x0000002c00447944 */ /* 0x000fea0003c00000 */
        /* <DEDUP_REMOVED lines=22> */
.L_x_143:
        /* <DEDUP_REMOVED lines=14> */
.L_x_144:
        /* <DEDUP_REMOVED lines=18> */
.L_x_140:
        /* <DEDUP_REMOVED lines=47> */
.L_x_150:
        /* <DEDUP_REMOVED lines=34> */
.L_x_146:
        /* <DEDUP_REMOVED lines=65> */
.L_x_147:
[----:B------:R-:W0:Y:S01]  /*18d0*/  LDC.64 R10, c[0x0][0xfa0] ;  /* 0x0003e800ff0a7b82 */ /* 0x000e220000000a00 */
[----:B------:R-:W-:Y:S01]  /*18e0*/  R2UR UR4, R16 ;  /* 0x00000000100472ca */ /* 0x000fe200000e0000 */
[----:B------:R-:W1:Y:S01]  /*18f0*/  LDCU.64 UR6, c[0x0][0xf88] ;  /* 0x0001f100ff0677ac */ /* 0x000e620008000a00 */
[----:B------:R-:W-:-:S13]  /*1900*/  R2UR UR5, R17 ;  /* 0x00000000110572ca */ /* 0x000fda00000e0000 */
[----:B0-----:R0:W2:Y:S01]  /*1910*/  LDG.E R10, desc[UR4][R10.64] ;  /* 0x000000040a0a7981 */ /* 0x0010a2000c1e1900 */
[----:B-----5:R-:W-:Y:S01]  /*1920*/  HADD2.F32 R24, -RZ, R39.H0_H0 ;  /* 0x20000027ff187230 */ /* 0x020fe20000004100 */
[----:B------:R-:W4:Y:S01]  /*1930*/  MUFU.RCP R25, R7 ;  /* 0x0000000700197308 */ /* 0x000f220000001000 */
[----:B------:R-:W-:Y:S01]  /*1940*/  HADD2.F32 R44, -RZ, R41.H0_H0 ;  /* 0x20000029ff2c7230 */ /* 0x000fe20000004100 */
[----:B------:R-:W3:Y:S01]  /*1950*/  LDCU UR4, c[0x0][0xf9c] ;  /* 0x0001f380ff0477ac */ /* 0x000ee20008000800 */
[----:B------:R-:W-:Y:S02]  /*1960*/  IMAD.U32 R40, R40, 0x10000, RZ ;  /* 0x0001000028287824 */ /* 0x000fe400078e00ff */
[----:B------:R-:W-:Y:S01]  /*1970*/  FMUL.FTZ R24, R5, R24 ;  /* 0x0000001805187220 */ /* 0x000fe20000410000 */
[----:B------:R-:W-:Y:S01]  /*1980*/  HADD2.F32 R42, -RZ, R42.H0_H0 ;  /* 0x2000002aff2a7230 */ /* 0x000fe20000004100 */
[----:B------:R-:W3:Y:S01]  /*1990*/  LDCU UR5, c[0x0][0xfac] ;  /* 0x0001f580ff0577ac */ /* 0x000ee20008000800 */
[----:B------:R-:W-:-:S02]  /*19a0*/  HADD2.F32 R38, -RZ, R38.H0_H0 ;  /* 0x20000026ff267230 */ /* 0x000fc40000004100 */
[----:B------:R-:W-:Y:S01]  /*19b0*/  FMUL.FTZ R26, R24, R24 ;  /* 0x00000018181a7220 */ /* 0x000fe20000410000 */
[C---:B0-----:R-:W-:Y:S01]  /*19c0*/  FMUL.FTZ R11, R5.reuse, R44 ;  /* 0x0000002c050b7220 */ /* 0x041fe20000410000 */
[----:B------:R-:W-:Y:S01]  /*19d0*/  FMUL.FTZ R31, R5, R42 ;  /* 0x0000002a051f7220 */ /* 0x000fe20000410000 */
[----:B------:R-:W-:Y:S02]  /*19e0*/  IMAD.U32 R37, R37, 0x10000, RZ ;  /* 0x0001000025257824 */ /* 0x000fe400078e00ff */
[----:B-1----:R-:W-:Y:S01]  /*19f0*/  FFMA.FTZ R27, R26, -UR7, R26 ;  /* 0x800000071a1b7c23 */ /* 0x002fe2000801001a */
[----:B------:R-:W-:Y:S01]  /*1a00*/  FMUL.FTZ R38, R5, R38 ;  /* 0x0000002605267220 */ /* 0x000fe20000410000 */
[----:B------:R-:W-:Y:S01]  /*1a10*/  FMUL.FTZ R30, R31, R31 ;  /* 0x0000001f1f1e7220 */ /* 0x000fe20000410000 */
[----:B------:R-:W-:Y:S02]  /*1a20*/  IMAD.U32 R33, R33, 0x10000, RZ ;  /* 0x0001000021217824 */ /* 0x000fe400078e00ff */
[----:B------:R-:W-:Y:S01]  /*1a30*/  FFMA.FTZ R26, R40, UR7, R27 ;  /* 0x00000007281a7c23 */ /* 0x000fe2000801001b */
[----:B------:R-:W-:Y:S01]  /*1a40*/  FMUL.FTZ R27, R11, R11 ;  /* 0x0000000b0b1b7220 */ /* 0x000fe20000410000 */
[----:B------:R-:W-:-:S02]  /*1a50*/  IMAD.U32 R40, R35, 0x10000, RZ ;  /* 0x0001000023287824 */ /* 0x000fc400078e00ff */
[----:B------:R-:W-:Y:S01]  /*1a60*/  FFMA.FTZ R30, R30, -UR7, R30 ;  /* 0x800000071e1e7c23 */ /* 0x000fe2000801001e */
[----:B------:R-:W-:Y:S01]  /*1a70*/  FMUL.FTZ R42, R38, R38 ;  /* 0x00000026262a7220 */ /* 0x000fe20000410000 */
[----:B------:R-:W-:Y:S01]  /*1a80*/  FFMA.FTZ R27, R27, -UR7, R27 ;  /* 0x800000071b1b7c23 */ /* 0x000fe2000801001b */
[----:B------:R0:W-:Y:S01]  /*1a90*/  F2F.BF16.F32 R39, R26 ;  /* 0x0000001a00277304 */ /* 0x0001e20000202000 */
[----:B------:R-:W-:Y:S01]  /*1aa0*/  FFMA.FTZ R30, R37, UR7, R30 ;  /* 0x00000007251e7c23 */ /* 0x000fe2000801001e */
[----:B------:R-:W-:Y:S01]  /*1ab0*/  FFMA.FTZ R42, R42, -UR7, R42 ;  /* 0x800000072a2a7c23 */ /* 0x000fe2000801002a */
[----:B------:R-:W-:Y:S01]  /*1ac0*/  FFMA.FTZ R40, R40, UR7, R27 ;  /* 0x0000000728287c23 */ /* 0x000fe2000801001b */
[-C--:B----4-:R-:W-:Y:S01]  /*1ad0*/  FMUL.FTZ R27, R26, R25.reuse ;  /* 0x000000191a1b7220 */ /* 0x090fe20000410000 */
[----:B------:R-:W-:Y:S01]  /*1ae0*/  FFMA.FTZ R45, R24, -UR6, R24 ;  /* 0x80000006182d7c23 */ /* 0x000fe20008010018 */
[----:B------:R-:W-:Y:S01]  /*1af0*/  FFMA.FTZ R42, R33, UR7, R42 ;  /* 0x00000007212a7c23 */ /* 0x000fe2000801002a */
[-C--:B------:R-:W-:Y:S01]  /*1b00*/  FMUL.FTZ R41, R40, R25.reuse ;  /* 0x0000001928297220 */ /* 0x080fe20000410000 */
[----:B------:R1:W-:Y:S01]  /*1b10*/  F2F.BF16.F32 R35, R30 ;  /* 0x0000001e00237304 */ /* 0x0003e20000202000 */
[----:B0-----:R-:W-:Y:S01]  /*1b20*/  FMUL.FTZ R26, R30, R25 ;  /* 0x000000191e1a7220 */ /* 0x001fe20000410000 */
[----:B------:R-:W-:-:S02]  /*1b30*/  IMAD.U32 R2, R2, 0x10000, RZ ;  /* 0x0001000002027824 */ /* 0x000fc400078e00ff */
[----:B------:R-:W-:Y:S01]  /*1b40*/  FFMA.FTZ R11, R11, -UR6, R11 ;  /* 0x800000060b0b7c23 */ /* 0x000fe2000801000b */
[----:B------:R-:W-:Y:S02]  /*1b50*/  IMAD.U32 R32, R32, 0x10000, RZ ;  /* 0x0001000020207824 */ /* 0x000fe400078e00ff */
[----:B------:R-:W-:Y:S01]  /*1b60*/  FFMA.FTZ R31, R31, -UR6, R31 ;  /* 0x800000061f1f7c23 */ /* 0x000fe2000801001f */
[----:B------:R-:W-:Y:S01]  /*1b70*/  FFMA.FTZ R45, R2, UR6, R45 ;  /* 0x00000006022d7c23 */ /* 0x000fe2000801002d */
[----:B------:R-:W-:Y:S01]  /*1b80*/  IMAD.U32 R34, R34, 0x10000, RZ ;  /* 0x0001000022227824 */ /* 0x000fe200078e00ff */
[----:B------:R-:W3:Y:S01]  /*1b90*/  MUFU.SQRT R27, R27 ;  /* 0x0000001b001b7308 */ /* 0x000ee20000002000 */
[----:B-1----:R-:W-:Y:S01]  /*1ba0*/  FMUL.FTZ R30, R42, R25 ;  /* 0x000000192a1e7220 */ /* 0x002fe20000410000 */
[----:B------:R-:W-:Y:S02]  /*1bb0*/  IMAD.U32 R36, R36, 0x10000, RZ ;  /* 0x0001000024247824 */ /* 0x000fe400078e00ff */
[----:B------:R-:W-:Y:S01]  /*1bc0*/  FFMA.FTZ R11, R34, UR6, R11 ;  /* 0x00000006220b7c23 */ /* 0x000fe2000801000b */
[----:B------:R-:W-:-:S02]  /*1bd0*/  IMAD.U32 R0, R0, 0x10000, RZ ;  /* 0x0001000000007824 */ /* 0x000fc400078e00ff */
[----:B------:R-:W-:Y:S01]  /*1be0*/  FFMA.FTZ R36, R36, UR6, R31 ;  /* 0x0000000624247c23 */ /* 0x000fe2000801001f */
[----:B------:R-:W-:Y:S01]  /*1bf0*/  IMAD.U32 R9, R9, 0x10000, RZ ;  /* 0x0001000009097824 */ /* 0x000fe200078e00ff */
[----:B------:R-:W-:Y:S01]  /*1c00*/  F2F.BF16.F32 R37, R40 ;  /* 0x0000002800257304 */ /* 0x000fe20000202000 */
[----:B------:R-:W-:Y:S02]  /*1c10*/  IMAD.U32 R28, R28, 0x10000, RZ ;  /* 0x000100001c1c7824 */ /* 0x000fe400078e00ff */
[----:B------:R-:W-:-:S05]  /*1c20*/  IMAD.U32 R29, R29, 0x10000, RZ ;  /* 0x000100001d1d7824 */ /* 0x000fca00078e00ff */
[----:B------:R-:W0:Y:S01]  /*1c30*/  MUFU.SQRT R26, R26 ;  /* 0x0000001a001a7308 */ /* 0x000e220000002000 */
[----:B---3--:R-:W-:-:S07]  /*1c40*/  FADD.FTZ R25, R27, UR4 ;  /* 0x000000041b197e21 */ /* 0x008fce0008010000 */
[----:B------:R1:W3:Y:S08]  /*1c50*/  MUFU.SQRT R40, R41 ;  /* 0x0000002900287308 */ /* 0x0002f00000002000 */
[----:B------:R-:W4:Y:S01]  /*1c60*/  MUFU.RCP R24, R8 ;  /* 0x0000000800187308 */ /* 0x000f220000001000 */
[----:B-1----:R-:W-:Y:S01]  /*1c70*/  FFMA.FTZ R41, R38, -UR6, R38 ;  /* 0x8000000626297c23 */ /* 0x002fe20008010026 */
[----:B0-----:R-:W-:-:S03]  /*1c80*/  FADD.FTZ R27, R26, UR4 ;  /* 0x000000041a1b7e21 */ /* 0x001fc60008010000 */
[----:B------:R-:W-:-:S03]  /*1c90*/  FFMA.FTZ R41, R32, UR6, R41 ;  /* 0x0000000620297c23 */ /* 0x000fc60008010029 */
[----:B------:R-:W0:Y:S01]  /*1ca0*/  MUFU.RCP R25, R25 ;  /* 0x0000001900197308 */ /* 0x000e220000001000 */
[----:B---3--:R-:W-:-:S07]  /*1cb0*/  FADD.FTZ R26, R40, UR4 ;  /* 0x00000004281a7e21 */ /* 0x008fce0008010000 */
[----:B------:R-:W1:Y:S01]  /*1cc0*/  MUFU.SQRT R30, R30 ;  /* 0x0000001e001e7308 */ /* 0x000e620000002000 */
[----:B----4-:R-:W-:-:S07]  /*1cd0*/  FMUL.FTZ R32, R45, R24 ;  /* 0x000000182d207220 */ /* 0x010fce0000410000 */
[----:B------:R-:W3:Y:S01]  /*1ce0*/  MUFU.RCP R26, R26 ;  /* 0x0000001a001a7308 */ /* 0x000ee20000001000 */
[----:B0-----:R-:W-:-:S04]  /*1cf0*/  FMUL.FTZ R32, R32, R25 ;  /* 0x0000001920207220 */ /* 0x001fc80000410000 */
[----:B------:R-:W-:-:S03]  /*1d00*/  FFMA.FTZ R32, R0, UR5, R32 ;  /* 0x0000000500207c23 */ /* 0x000fc60008010020 */
[----:B------:R-:W0:Y:S01]  /*1d10*/  MUFU.RCP R27, R27 ;  /* 0x0000001b001b7308 */ /* 0x000e220000001000 */
[----:B-1----:R-:W-:Y:S01]  /*1d20*/  FADD.FTZ R25, R30, UR4 ;  /* 0x000000041e197e21 */ /* 0x002fe20008010000 */
[----:B------:R-:W-:-:S06]  /*1d30*/  FMUL.FTZ R30, R11, R24 ;  /* 0x000000180b1e7220 */ /* 0x000fcc0000410000 */
[----:B------:R-:W1:Y:S01]  /*1d40*/  MUFU.RCP R25, R25 ;  /* 0x0000001900197308 */ /* 0x000e620000001000 */
[----:B---3--:R-:W-:-:S07]  /*1d50*/  FMUL.FTZ R26, R30, R26 ;  /* 0x0000001a1e1a7220 */ /* 0x008fce0000410000 */
[----:B------:R3:W-:Y:S08]  /*1d60*/  F2F.BF16.F32 R31, R36 ;  /* 0x00000024001f7304 */ /* 0x0007f00000202000 */
[----:B------:R-:W-:Y:S01]  /*1d70*/  F2F.BF16.F32 R2, R45 ;  /* 0x0000002d00027304 */ /* 0x000fe20000202000 */
[-C--:B---3--:R-:W-:Y:S01]  /*1d80*/  FMUL.FTZ R36, R36, R24.reuse ;  /* 0x0000001824247220 */ /* 0x088fe20000410000 */
[----:B------:R-:W-:-:S03]  /*1d90*/  FMUL.FTZ R24, R41, R24 ;  /* 0x0000001829187220 */ /* 0x000fc60000410000 */
[----:B0-----:R-:W-:Y:S01]  /*1da0*/  FMUL.FTZ R27, R36, R27 ;  /* 0x0000001b241b7220 */ /* 0x001fe20000410000 */
[----:B-1----:R-:W-:Y:S02]  /*1db0*/  FMUL.FTZ R24, R24, R25 ;  /* 0x0000001918187220 */ /* 0x002fe40000410000 */
        /* <DEDUP_REMOVED lines=67> */
.L_x_148:
        /* <DEDUP_REMOVED lines=57> */
.L_x_149:
[----:B------:R-:W-:-:S05]  /*2580*/  IMAD R3, R4, 0x4, R3 ;  /* 0x0000000404037824 */ /* 0x000fca00078e0203 */
[----:B------:R-:W-:-:S13]  /*2590*/  ISETP.GE.AND P0, PT, R3, R6, PT ;  /* 0x000000060300720c */ /* 0x000fda0003f06270 */
[----:B------:R-:W-:Y:S05]  /*25a0*/  @!P0 BRA `(.L_x_150) ;  /* 0xffffffec003c8947 */ /* 0x000fea000383ffff */
[----:B------:R-:W-:Y:S05]  /*25b0*/  EXIT ;  /* 0x000000000000794d */ /* 0x000fea0003800000 */
.L_x_145:
        /* <DEDUP_REMOVED lines=70> */
.L_x_151:
        /* <DEDUP_REMOVED lines=33> */
.L_x_152:
        /* <DEDUP_REMOVED lines=9> */
[----:B------:R-:W-:Y:S01]  /*2cc0*/  HADD2.F32 R28, -RZ, R36.H0_H0 ;  /* 0x20000024ff1c7230 */ /* 0x000fe20000004100 */
[----:B------:R-:W3:Y:S01]  /*2cd0*/  MUFU.RCP R34, R7 ;  /* 0x0000000700227308 */ /* 0x000ee20000001000 */
[----:B------:R-:W-:Y:S02]  /*2ce0*/  HADD2.F32 R42, -RZ, R42.H0_H0 ;  /* 0x2000002aff2a7230 */ /* 0x000fe40000004100 */
[----:B0-----:R-:W-:-:S02]  /*2cf0*/  IMAD.U32 R11, R2, 0x10000, RZ ;  /* 0x00010000020b7824 */ /* 0x001fc400078e00ff */
[----:B------:R-:W-:Y:S02]  /*2d00*/  HADD2.F32 R36, -RZ, R41.H0_H0 ;  /* 0x20000029ff247230 */ /* 0x000fe40000004100 */
        /* <DEDUP_REMOVED lines=21> */
[----:B------:R-:W-:-:S02]  /*2e60*/  HADD2.F32 R0, -RZ, R38.H0_H0 ;  /* 0x20000026ff007230 */ /* 0x000fc40000004100 */
        /* <DEDUP_REMOVED lines=142> */
.L_x_154:
        /* <DEDUP_REMOVED lines=28> */
.L_x_155:
[----:B------:R-:W-:Y:S05]  /*3910*/  BSYNC.RECONVERGENT B0 ;  /* 0x0000000000007941 */ /* 0x000fea0003800200 */
.L_x_153:
[----:B------:R-:W-:-:S05]  /*3920*/  IMAD R3, R4, 0x4, R3 ;  /* 0x0000000404037824 */ /* 0x000fca00078e0203 */
[----:B------:R-:W-:-:S13]  /*3930*/  ISETP.GE.AND P0, PT, R3, R6, PT ;  /* 0x000000060300720c */ /* 0x000fda0003f06270 */
[----:B------:R-:W-:Y:S05]  /*3940*/  @!P0 BRA `(.L_x_145) ;  /* 0xffffffec001c8947 */ /* 0x000fea000383ffff */
[----:B------:R-:W-:Y:S05]  /*3950*/  EXIT ;  /* 0x000000000000794d */ /* 0x000fea0003800000 */
        .type           $_Z25multi_tensor_apply_kernelI18TensorListMetadataILi5EE25DistAdamCapturableFunctorIN3c108BFloat16ENS3_4HalfES5_EJPfffPiifS7_10adamMode_tfEEvlPViT_T0_DpT1_$__internal_accurate_pow,@function
        .size           $_Z25multi_tensor_apply_kernelI18TensorListMetadataILi5EE25DistAdamCapturableFunctorIN3c108BFloat16ENS3_4HalfES5_EJPfffPiifS7_10adamMode_tfEEvlPViT_T0_DpT1_$__internal_accurate_pow,(.L_x_1064 - $_Z25multi_tensor_apply_kernelI18TensorListMetadataILi5EE25DistAdamCapturableFunctorIN3c108BFloat16ENS3_4HalfES5_EJPfffPiifS7_10adamMode_tfEEvlPViT_T0_DpT1_$__internal_accurate_pow)
$_Z25multi_tensor_apply_kernelI18TensorListMetadataILi5EE25DistAdamCapturableFunctorIN3c108BFloat16ENS3_4HalfES5_EJPfffPiifS7_10adamMode_tfEEvlPViT_T0_DpT1_$__internal_accurate_pow:
        /* <DEDUP_REMOVED lines=475> */
.L_x_156:
        /* <DEDUP_REMOVED lines=9> */
[----:B0-----:R-:W-:Y:S06]  /*57a0*/  RET.REL.NODEC R20 `(_Z25multi_tensor_apply_kernelI18TensorListMetadataILi5EE25DistAdamCapturableFunctorIN3c108BFloat16ENS3_4HalfES5_EJPfffPiifS7_10adamMode_tfEEvlPViT_T0_DpT1_) ;  /* 0xffffffa814147950 */ /* 0x001fec0003c3ffff */
.L_x_157:
        /* <DEDUP_REMOVED lines=13> */
.L_x_1064:


//--------------------- .text._Z25multi_tensor_apply_kernelI18TensorListMetadataILi5EE25DistAdamCapturableFunctorIN3c108BFloat16ENS3_4HalfEfEJPfffPiifS7_10adamMode_tfEEvlPViT_T0_DpT1_ --------------------------
	.section	.text._Z25multi_tensor_apply_kernelI18TensorListMetadataILi5EE25DistAdamCapturableFunctorIN3c108BFloat16ENS3_4HalfEfEJPfffPiifS7_10adamMode_tfEEvlPViT_T0_DpT1_,"ax",@progbits
	.align	128
        .global         _Z25multi_tensor_apply_kernelI18TensorListMetadataILi5EE25DistAdamCapturableFunctorIN3c108BFloat16ENS3_4HalfEfEJPfffPiifS7_10adamMode_tfEEvlPViT_T0_DpT1_
        .type           _Z25multi_tensor_apply_kernelI18TensorListMetadataILi5EE25DistAdamCapturableFunctorIN3c108BFloat16ENS3_4HalfEfEJPfffPiifS7_10adamMode_tfEEvlPViT_T0_DpT1_,@function
        .size           _Z25multi_tensor_apply_kernelI18TensorListMetadataILi5EE25DistAdamCapturableFunctorIN3c108BFloat16ENS3_4HalfEfEJPfffPiifS7_10adamMode_tfEEvlPViT_T0_DpT1_,(.L_x_1065 - _Z25multi_tensor_apply_kernelI18TensorListMetadataILi5EE25DistAdamCapturableFunctorIN3c108BFloat16ENS3_4HalfEfEJPfffPiifS7_10adamMode_tfEEvlPViT_T0_DpT1_)
        .other          _Z25multi_tensor_apply_kernelI18TensorListMetadataILi5EE25DistAdamCapturableFunctorIN3c108BFloat16ENS3_4HalfEfEJPfffPiifS7_10adamMode_tfEEvlPViT_T0_DpT1_,@"STO_CUDA_ENTRY STV_DEFAULT"
_Z25multi_tensor_apply_kernelI18TensorListMetadataILi5EE25DistAdamCapturableFunctorIN3c108BFloat16ENS3_4HalfEfEJPfffPiifS7_10adamMode_tfEEvlPViT_T0_DpT1_:
.text._Z25multi_tensor_apply_kernelI18TensorListMetadataILi5EE25DistAdamCapturableFunctorIN3c108BFloat16ENS3_4HalfEfEJPfffPiifS7_10adamMode_tfEEvlPViT_T0_DpT1_:
        /* <DEDUP_REMOVED lines=21> */
.L_x_158:
        /* <DEDUP_REMOVED lines=20> */
.L_x_159:
        /* <DEDUP_REMOVED lines=20> */
.L_x_160:
        /* <DEDUP_REMOVED lines=21> */
.L_x_161:
        /* <DEDUP_REMOVED lines=40> */
[----:B0-----:R-:W-:Y:S05]  /*07a0*/  CALL.REL.NOINC `($_Z25multi_tensor_apply_kernelI18TensorListMetadataILi5EE25DistAdamCapturableFunctorIN3c108BFloat16ENS3_4HalfEfEJPfffPiifS7_10adamMode_tfEEvlPViT_T0_DpT1_$__internal_accurate_pow) ;  /* 0x0000003000187944 */ /* 0x001fea0003c00000 */
        /* <DEDUP_REMOVED lines=23> */
.L_x_163:
        /* <DEDUP_REMOVED lines=14> */
.L_x_164:
        /* <DEDUP_REMOVED lines=35> */
[----:B------:R-:W-:Y:S05]  /*0c30*/  CALL.REL.NOINC `($_Z25multi_tensor_apply_kernelI18TensorListMetadataILi5EE25DistAdamCapturableFunctorIN3c108BFloat16ENS3_4HalfEfEJPfffPiifS7_10adamMode_tfEEvlPViT_T0_DpT1_$__internal_accurate_pow) ;  /* 0x0000002800f47944 */ /* 0x000fea0003c00000 */
        /* <DEDUP_REMOVED lines=22> */
.L_x_165:
        /* <DEDUP_REMOVED lines=14> */
.L_x_166:
        /* <DEDUP_REMOVED lines=18> */
.L_x_162:
        /* <DEDUP_REMOVED lines=46> */
.L_x_172:
        /* <DEDUP_REMOVED lines=34> */
.L_x_168:
        /* <DEDUP_REMOVED lines=65> */
.L_x_169:
[----:B------:R-:W1:Y:S01]  /*18b0*/  LDC.64 R4, c[0x0][0xfa0] ;  /* 0x0003e800ff047b82 */ /* 0x000e620000000a00 */
[----:B------:R-:W-:Y:S01]  /*18c0*/  R2UR UR4, R16 ;  /* 0x00000000100472ca */ /* 0x000fe200000e0000 */
[----:B------:R-:W2:Y:S01]  /*18d0*/  LDCU.64 UR6, c[0x0][0xf88] ;  /* 0x0001f100ff0677ac */ /* 0x000ea20008000a00 */
[----:B------:R-:W-:-:S13]  /*18e0*/  R2UR UR5, R17 ;  /* 0x00000000110572ca */ /* 0x000fda00000e0000 */
[----:B-1----:R1:W3:Y:S01]  /*18f0*/  LDG.E R4, desc[UR4][R4.64] ;  /* 0x0000000404047981 */ /* 0x0022e2000c1e1900 */
[----:B-----5:R-:W-:Y:S01]  /*1900*/  HADD2.F32 R19, -RZ, R42.H0_H0 ;  /* 0x2000002aff137230 */ /* 0x020fe20000004100 */
[----:B------:R-:W4:Y:S01]  /*1910*/  LDCU UR4, c[0x0][0xf9c] ;  /* 0x0001f380ff0477ac */ /* 0x000f220008000800 */
[----:B------:R-:W-:Y:S02]  /*1920*/  HADD2.F32 R7, -RZ, R27.H0_H0 ;  /* 0x2000001bff077230 */ /* 0x000fe40000004100 */
[----:B------:R-:W-:Y:S02]  /*1930*/  IMAD.U32 R41, R41, 0x10000, RZ ;  /* 0x0001000029297824 */ /* 0x000fe400078e00ff */
[C---:B------:R-:W-:Y:S01]  /*1940*/  FMUL.FTZ R6, R32.reuse, R19 ;  /* 0x0000001320067220 */ /* 0x040fe20000410000 */
[----:B------:R-:W-:Y:S01]  /*1950*/  HADD2.F32 R25, -RZ, R40.H0_H0 ;  /* 0x20000028ff197230 */ /* 0x000fe20000004100 */
[----:B------:R-:W0:Y:S01]  /*1960*/  MUFU.RCP R19, R30 ;  /* 0x0000001e00137308 */ /* 0x000e220000001000 */
[----:B------:R-:W-:Y:S01]  /*1970*/  FMUL.FTZ R7, R32, R7 ;  /* 0x0000000720077220 */ /* 0x000fe20000410000 */
[----:B------:R-:W-:Y:S01]  /*1980*/  FMUL.FTZ R24, R6, R6 ;  /* 0x0000000606187220 */ /* 0x000fe20000410000 */
[----:B-1----:R-:W-:-:S02]  /*1990*/  IMAD.U32 R5, R39, 0x10000, RZ ;  /* 0x0001000027057824 */ /* 0x002fc400078e00ff */
[----:B------:R-:W-:Y:S01]  /*19a0*/  FMUL.FTZ R40, R32, R25 ;  /* 0x0000001920287220 */ /* 0x000fe20000410000 */
[----:B------:R-:W-:Y:S01]  /*19b0*/  FMUL.FTZ R18, R7, R7 ;  /* 0x0000000707127220 */ /* 0x000fe20000410000 */
[----:B--2---:R-:W-:Y:S01]  /*19c0*/  FFMA.FTZ R24, R24, -UR7, R24 ;  /* 0x8000000718187c23 */ /* 0x004fe20008010018 */
[----:B------:R-:W-:Y:S01]  /*19d0*/  IMAD.U32 R37, R37, 0x10000, RZ ;  /* 0x0001000025257824 */ /* 0x000fe200078e00ff */
[----:B------:R-:W1:Y:S01]  /*19e0*/  LDCU UR5, c[0x0][0xfac] ;  /* 0x0001f580ff0577ac */ /* 0x000e620008000800 */
[----:B------:R-:W-:Y:S01]  /*19f0*/  FFMA.FTZ R18, R18, -UR7, R18 ;  /* 0x8000000712127c23 */ /* 0x000fe20008010012 */
[----:B------:R-:W-:Y:S01]  /*1a00*/  FFMA.FTZ R24, R5, UR7, R24 ;  /* 0x0000000705187c23 */ /* 0x000fe20008010018 */
[----:B------:R-:W-:Y:S02]  /*1a10*/  IMAD.U32 R36, R36, 0x10000, RZ ;  /* 0x0001000024247824 */ /* 0x000fe400078e00ff */
[----:B------:R-:W-:Y:S01]  /*1a20*/  FFMA.FTZ R18, R41, UR7, R18 ;  /* 0x0000000729127c23 */ /* 0x000fe20008010012 */
[----:B------:R-:W-:-:S02]  /*1a30*/  HADD2.F32 R41, -RZ, R38.H0_H0 ;  /* 0x20000026ff297230 */ /* 0x000fc40000004100 */
[----:B------:R-:W-:Y:S01]  /*1a40*/  FMUL.FTZ R38, R40, R40 ;  /* 0x0000002828267220 */ /* 0x000fe20000410000 */
[----:B------:R2:W-:Y:S01]  /*1a50*/  F2F.BF16.F32 R27, R24 ;  /* 0x00000018001b7304 */ /* 0x0005e20000202000 */
[----:B------:R-:W-:Y:S02]  /*1a60*/  IMAD.U32 R29, R29, 0x10000, RZ ;  /* 0x000100001d1d7824 */ /* 0x000fe400078e00ff */
[----:B0-----:R-:W-:Y:S01]  /*1a70*/  FMUL.FTZ R5, R18, R19 ;  /* 0x0000001312057220 */ /* 0x001fe20000410000 */
[----:B------:R-:W-:Y:S01]  /*1a80*/  FFMA.FTZ R42, R38, -UR7, R38 ;  /* 0x80000007262a7c23 */ /* 0x000fe20008010026 */
[----:B------:R-:W-:Y:S01]  /*1a90*/  FMUL.FTZ R38, R32, R41 ;  /* 0x0000002920267220 */ /* 0x000fe20000410000 */
[----:B------:R-:W-:Y:S01]  /*1aa0*/  FMUL.FTZ R25, R24, R19 ;  /* 0x0000001318197220 */ /* 0x000fe20000410000 */
[----:B------:R-:W-:Y:S02]  /*1ab0*/  IMAD.U32 R34, R34, 0x10000, RZ ;  /* 0x0001000022227824 */ /* 0x000fe400078e00ff */
[----:B------:R-:W-:Y:S01]  /*1ac0*/  FFMA.FTZ R42, R37, UR7, R42 ;  /* 0x00000007252a7c23 */ /* 0x000fe2000801002a */
[----:B------:R-:W4:Y:S01]  /*1ad0*/  MUFU.SQRT R5, R5 ;  /* 0x0000000500057308 */ /* 0x000f220000002000 */
[----:B--2---:R-:W-:Y:S01]  /*1ae0*/  FMUL.FTZ R24, R38, R38 ;  /* 0x0000002626187220 */ /* 0x004fe20000410000 */
[----:B------:R-:W-:-:S02]  /*1af0*/  IMAD.U32 R26, R26, 0x10000, RZ ;  /* 0x000100001a1a7824 */ /* 0x000fc400078e00ff */
[----:B------:R-:W-:Y:S01]  /*1b00*/  FMUL.FTZ R41, R42, R19 ;  /* 0x000000132a297220 */ /* 0x000fe20000410000 */
[----:B------:R-:W-:Y:S01]  /*1b10*/  FFMA.FTZ R45, R38, -UR6, R38 ;  /* 0x80000006262d7c23 */ /* 0x000fe20008010026 */
[----:B------:R-:W-:Y:S01]  /*1b20*/  FFMA.FTZ R43, R24, -UR7, R24 ;  /* 0x80000007182b7c23 */ /* 0x000fe20008010018 */
[----:B------:R-:W-:Y:S01]  /*1b30*/  IMAD.U32 R22, R22, 0x10000, RZ ;  /* 0x0001000016167824 */ /* 0x000fe200078e00ff */
[----:B------:R-:W-:Y:S02]  /*1b40*/  F2F.BF16.F32 R39, R18 ;  /* 0x0000001200277304 */ /* 0x000fe40000202000 */
        /* <DEDUP_REMOVED lines=96> */
.L_x_170:
        /* <DEDUP_REMOVED lines=57> */
.L_x_171:
[----:B------:R-:W-:-:S05]  /*24e0*/  IMAD R35, R33, 0x4, R35 ;  /* 0x0000000421237824 */ /* 0x000fca00078e0223 */
[----:B------:R-:W-:-:S13]  /*24f0*/  ISETP.GE.AND P0, PT, R35, R31, PT ;  /* 0x0000001f2300720c */ /* 0x000fda0003f06270 */
[----:B------:R-:W-:Y:S05]  /*2500*/  @!P0 BRA `(.L_x_172) ;  /* 0xffffffec005c8947 */ /* 0x000fea000383ffff */
[----:B------:R-:W-:Y:S05]  /*2510*/  EXIT ;  /* 0x000000000000794d */ /* 0x000fea0003800000 */
.L_x_167:
        /* <DEDUP_REMOVED lines=70> */
.L_x_173:
        /* <DEDUP_REMOVED lines=30> */
.L_x_174:
[----:B-1----:R-:W1:Y:S01]  /*2b60*/  LDC.64 R4, c[0x0][0xfa0] ;  /* 0x0003e800ff047b82 */ /* 0x002e620000000a00 */
[----:B------:R-:W-:Y:S02]  /*2b70*/  R2UR UR4, R16 ;  /* 0x00000000100472ca */ /* 0x000fe400000e0000 */
[----:B------:R-:W-:Y:S01]  /*2b80*/  R2UR UR5, R17 ;  /* 0x00000000110572ca */ /* 0x000fe200000e0000 */
[----:B-----5:R-:W-:Y:S01]  /*2b90*/  IMAD.U32 R6, R37, 0x10000, RZ ;  /* 0x0001000025067824 */ /* 0x020fe200078e00ff */
[----:B------:R-:W2:Y:S11]  /*2ba0*/  LDCU.64 UR6, c[0x0][0xf88] ;  /* 0x0001f100ff0677ac */ /* 0x000eb60008000a00 */
[----:B-1----:R2:W3:Y:S01]  /*2bb0*/  LDG.E R4, desc[UR4][R4.64] ;  /* 0x0000000404047981 */ /* 0x0024e2000c1e1900 */
[----:B------:R-:W1:Y:S01]  /*2bc0*/  LDCU UR4, c[0x0][0xfac] ;  /* 0x0001f580ff0477ac */ /* 0x000e620008000800 */
[----:B------:R-:W-:Y:S01]  /*2bd0*/  HADD2.F32 R19, -RZ, R36.H0_H0 ;  /* 0x20000024ff137230 */ /* 0x000fe20000004100 */
[----:B------:R-:W-:Y:S01]  /*2be0*/  BSSY.RECONVERGENT B0, `(.L_x_175) ;  /* 0x00000be000007945 */ /* 0x000fe20003800200 */
[----:B------:R-:W-:-:S02]  /*2bf0*/  IMAD.U32 R7, R34, 0x10000, RZ ;  /* 0x0001000022077824 */ /* 0x000fc400078e00ff */
[----:B------:R-:W-:Y:S02]  /*2c00*/  IMAD.U32 R34, R39, 0x10000, RZ ;  /* 0x0001000027227824 */ /* 0x000fe400078e00ff */
[----:B------:R-:W-:Y:S02]  /*2c10*/  IMAD.U32 R36, R38, 0x10000, RZ ;  /* 0x0001000026247824 */ /* 0x000fe400078e00ff */
[----:B------:R-:W-:Y:S02]  /*2c20*/  IMAD.U32 R26, R26, 0x10000, RZ ;  /* 0x000100001a1a7824 */ /* 0x000fe400078e00ff */
[----:B------:R-:W-:Y:S02]  /*2c30*/  HADD2.F32 R39, -RZ, R40.H0_H0 ;  /* 0x20000028ff277230 */ /* 0x000fe40000004100 */
[----:B------:R-:W-:Y:S02]  /*2c40*/  IMAD.U32 R38, R29, 0x10000, RZ ;  /* 0x000100001d267824 */ /* 0x000fe400078e00ff */
[----:B------:R-:W-:-:S02]  /*2c50*/  IMAD.U32 R28, R28, 0x10000, RZ ;  /* 0x000100001c1c7824 */ /* 0x000fc400078e00ff */
[----:B------:R-:W-:Y:S02]  /*2c60*/  IMAD.U32 R25, R25, 0x10000, RZ ;  /* 0x0001000019197824 */ /* 0x000fe400078e00ff */
[----:B-1----:R-:W-:Y:S01]  /*2c70*/  FMUL.FTZ R21, R6, UR4 ;  /* 0x0000000406157c20 */ /* 0x002fe20008410000 */
[----:B------:R-:W-:Y:S01]  /*2c80*/  FMUL.FTZ R43, R26, UR4 ;  /* 0x000000041a2b7c20 */ /* 0x000fe20008410000 */
[----:B------:R-:W-:Y:S02]  /*2c90*/  IMAD.U32 R23, R23, 0x10000, RZ ;  /* 0x0001000017177824 */ /* 0x000fe400078e00ff */
[----:B------:R-:W-:Y:S01]  /*2ca0*/  FFMA.FTZ R18, R32, R19, R21 ;  /* 0x0000001320127223 */ /* 0x000fe20000010015 */
[----:B------:R-:W-:Y:S02]  /*2cb0*/  HADD2.F32 R19, -RZ, R41.H0_H0 ;  /* 0x20000029ff137230 */ /* 0x000fe40000004100 */
[----:B------:R-:W-:Y:S01]  /*2cc0*/  FMUL.FTZ R21, R7, UR4 ;  /* 0x0000000407157c20 */ /* 0x000fe20008410000 */
[----:B------:R-:W-:-:S02]  /*2cd0*/  IMAD.U32 R24, R24, 0x10000, RZ ;  /* 0x0001000018187824 */ /* 0x000fc400078e00ff */
[----:B------:R-:W-:Y:S01]  /*2ce0*/  FMUL.FTZ R20, R18, R18 ;  /* 0x0000001212147220 */ /* 0x000fe20000410000 */
[----:B------:R-:W-:Y:S02]  /*2cf0*/  FFMA.FTZ R19, R32, R19, R21 ;  /* 0x0000001320137223 */ /* 0x000fe40000010015 */
[----:B------:R-:W1:Y:S01]  /*2d00*/  MUFU.RCP R21, R30 ;  /* 0x0000001e00157308 */ /* 0x000e620000001000 */
[----:B--2---:R-:W-:Y:S01]  /*2d10*/  FFMA.FTZ R5, R20, -UR7, R20 ;  /* 0x8000000714057c23 */ /* 0x004fe20008010014 */
[C---:B------:R-:W-:Y:S01]  /*2d20*/  FMUL.FTZ R20, R19.reuse, R19 ;  /* 0x0000001313147220 */ /* 0x040fe20000410000 */
[----:B------:R-:W-:Y:S02]  /*2d30*/  FFMA.FTZ R19, R19, -UR6, R19 ;  /* 0x8000000613137c23 */ /* 0x000fe40008010013 */
[----:B------:R-:W-:Y:S01]  /*2d40*/  FFMA.FTZ R34, R34, UR7, R5 ;  /* 0x0000000722227c23 */ /* 0x000fe20008010005 */
[----:B------:R-:W-:Y:S01]  /*2d50*/  FFMA.FTZ R37, R20, -UR7, R20 ;  /* 0x8000000714257c23 */ /* 0x000fe20008010014 */
[----:B------:R-:W-:-:S02]  /*2d60*/  IMAD.U32 R5, R27, 0x10000, RZ ;  /* 0x000100001b057824 */ /* 0x000fc400078e00ff */
[----:B------:R-:W-:Y:S01]  /*2d70*/  FFMA.FTZ R24, R24, UR6, R19 ;  /* 0x0000000618187c23 */ /* 0x000fe20008010013 */
[----:B------:R-:W-:Y:S02]  /*2d80*/  HADD2.F32 R27, -RZ, R42.H0_H0 ;  /* 0x2000002aff1b7230 */ /* 0x000fe40000004100 */
        /* <DEDUP_REMOVED lines=139> */
.L_x_176:
        /* <DEDUP_REMOVED lines=24> */
.L_x_177:
[----:B------:R-:W-:Y:S05]  /*37c0*/  BSYNC.RECONVERGENT B0 ;  /* 0x0000000000007941 */ /* 0x000fea0003800200 */
.L_x_175:
[----:B0-----:R-:W-:-:S05]  /*37d0*/  IMAD R35, R33, 0x4, R35 ;  /* 0x0000000421237824 */ /* 0x001fca00078e0223 */
[----:B------:R-:W-:-:S13]  /*37e0*/  ISETP.GE.AND P0, PT, R35, R31, PT ;  /* 0x0000001f2300720c */ /* 0x000fda0003f06270 */
[----:B------:R-:W-:Y:S05]  /*37f0*/  @!P0 BRA `(.L_x_167) ;  /* 0xffffffec00488947 */ /* 0x000fea000383ffff */
[----:B------:R-:W-:Y:S05]  /*3800*/  EXIT ;  /* 0x000000000000794d */ /* 0x000fea0003800000 */
        .type           $_Z25multi_tensor_apply_kernelI18TensorListMetadataILi5EE25DistAdamCapturableFunctorIN3c108BFloat16ENS3_4HalfEfEJPfffPiifS7_10adamMode_tfEEvlPViT_T0_DpT1_$__internal_accurate_pow,@function
        .size           $_Z25multi_tensor_apply_kernelI18TensorListMetadataILi5EE25DistAdamCapturableFunctorIN3c108BFloat16ENS3_4HalfEfEJPfffPiifS7_10adamMode_tfEEvlPViT_T0_DpT1_$__internal_accurate_pow,(.L_x_1065 - $_Z25multi_tensor_apply_kernelI18TensorListMetadataILi5EE25DistAdamCapturableFunctorIN3c108BFloat16ENS3_4HalfEfEJPfffPiifS7_10adamMode_tfEEvlPViT_T0_DpT1_$__internal_accurate_pow)
$_Z25multi_tensor_apply_kernelI18TensorListMetadataILi5EE25DistAdamCapturableFunctorIN3c108BFloat16ENS3_4HalfEfEJPfffPiifS7_10adamMode_tfEEvlPViT_T0_DpT1_$__internal_accurate_pow:
        /* <DEDUP_REMOVED lines=475> */
.L_x_178:
        /* <DEDUP_REMOVED lines=9> */
[----:B0-----:R-:W-:Y:S06]  /*5650*/  RET.REL.NODEC R20 `(_Z25multi_tensor_apply_kernelI18TensorListMetadataILi5EE25DistAdamCapturableFunctorIN3c108BFloat16ENS3_4HalfEfEJPfffPiifS7_10adamMode_tfEEvlPViT_T0_DpT1_) ;  /* 0xffffffa814687950 */ /* 0x001fec0003c3ffff */
.L_x_179:
        /* <DEDUP_REMOVED lines=10> */
.L_x_1065:


//--------------------- .text._Z25multi_tensor_apply_kernelI18TensorListMetadataILi5EE25DistAdamCapturableFunctorIN3c108BFloat16EfS4_EJPfffPiifS6_10adamMode_tfEEvlPViT_T0_DpT1_ --------------------------
	.section	.text._Z25multi_tensor_apply_kernelI18TensorListMetadataILi5EE25DistAdamCapturableFunctorIN3c108BFloat16EfS4_EJPfffPiifS6_10adamMode_tfEEvlPViT_T0_DpT1_,"ax",@progbits
	.align	128
        .global         _Z25multi_tensor_apply_kernelI18TensorListMetadataILi5EE25DistAdamCapturableFunctorIN3c108BFloat16EfS4_EJPfffPiifS6_10adamMode_tfEEvlPViT_T0_DpT1_
        .type           _Z25multi_tensor_apply_kernelI18TensorListMetadataILi5EE25DistAdamCapturableFunctorIN3c108BFloat16EfS4_EJPfffPiifS6_10adamMode_tfEEvlPViT_T0_DpT1_,@function
        .size           _Z25multi_tensor_apply_kernelI18TensorListMetadataILi5EE25DistAdamCapturableFunctorIN3c108BFloat16EfS4_EJPfffPiifS6_10adamMode_tfEEvlPViT_T0_DpT1_,(.L_x_1066 - _Z25multi_tensor_apply_kernelI18TensorListMetadataILi5EE25DistAdamCapturableFunctorIN3c108BFloat16EfS4_EJPfffPiifS6_10adamMode_tfEEvlPViT_T0_DpT1_)
        .other          _Z25multi_tensor_apply_kernelI18TensorListMetadataILi5EE25DistAdamCapturableFunctorIN3c108BFloat16EfS4_EJPfffPiifS6_10adamMode_tfEEvlPViT_T0_DpT1_,@"STO_CUDA_ENTRY STV_DEFAULT"
_Z25multi_tensor_apply_kernelI18TensorListMetadataILi5EE25DistAdamCapturableFunctorIN3c108BFloat16EfS4_EJPfffPiifS6_10adamMode_tfEEvlPViT_T0_DpT1_:
.text._Z25multi_tensor_apply_kernelI18TensorListMetadataILi5EE25DistAdamCapturableFunctorIN3c108BFloat16EfS4_EJPfffPiifS6_10adamMode_tfEEvlPViT_T0_DpT1_:
        /* <DEDUP_REMOVED lines=21> */
.L_x_180:
        /* <DEDUP_REMOVED lines=20> */
.L_x_181:
        /* <DEDUP_REMOVED lines=20> */
.L_x_182:
        /* <DEDUP_REMOVED lines=21> */
.L_x_183:
        /* <DEDUP_REMOVED lines=17> */
[----:B--2---:R-:W-:-:S04]  /*0630*/  FMUL.FTZ R8, R8, 1 ;  /* 0x3f80000008087820 */ /* 0x004fc80000410000 */
[----:B-1----:R-:W-:-:S15]  /*0640*/  F2F.F64.F32 R4, R8 ;  /* 0x0000000800047310 */ /* 0x002fde0000201800 */
        /* <DEDUP_REMOVED lines=21> */
[----:B0-----:R-:W-:Y:S05]  /*07a0*/  CALL.REL.NOINC `($_Z25multi_tensor_apply_kernelI18TensorListMetadataILi5EE25DistAdamCapturableFunctorIN3c108BFloat16EfS4_EJPfffPiifS6_10adamMode_tfEEvlPViT_T0_DpT1_$__internal_accurate_pow) ;  /* 0x0000002c00c87944 */ /* 0x001fea0003c00000 */
        /* <DEDUP_REMOVED lines=23> */
.L_x_185:
        /* <DEDUP_REMOVED lines=14> */
.L_x_186:
        /* <DEDUP_REMOVED lines=35> */
[----:B------:R-:W-:-:S07]  /*0c30*/  IMAD.MOV.U32 R9, RZ, RZ, R4 ;  /* 0x000000ffff097224 */ /* 0x000fce00078e0004 */
[----:B------:R-:W-:Y:S05]  /*0c40*/  CALL.REL.NOINC `($_Z25multi_tensor_apply_kernelI18TensorListMetadataILi5EE25DistAdamCapturableFunctorIN3c108BFloat16EfS4_EJPfffPiifS6_10adamMode_tfEEvlPViT_T0_DpT1_$__internal_accurate_pow) ;  /* 0x0000002800a07944 */ /* 0x000fea0003c00000 */
        /* <DEDUP_REMOVED lines=22> */
.L_x_187:
        /* <DEDUP_REMOVED lines=14> */
.L_x_188:
        /* <DEDUP_REMOVED lines=18> */
.L_x_184:
[----:B------:R-:W1:Y:S01]  /*0fb0*/  S2R R6, SR_CTAID.X ;  /* 0x0000000000067919 */ /* 0x000e620000002500 */
[----:B------:R-:W2:Y:S01]  /*0fc0*/  LDCU UR4, c[0x0][0x380] ;  /* 0x00007000ff0477ac */ /* 0x000ea20008000800 */
[----:B------:R-:W3:Y:S01]  /*0fd0*/  S2R R10, SR_TID.X ;  /* 0x00000000000a7919 */ /* 0x000ee20000002100 */
[----:B-1----:R-:W1:Y:S01]  /*0fe0*/  LDC.U8 R0, c[0x0][R6+0x930] ;  /* 0x00024c0006007b82 */ /* 0x002e620000000000 */
[----:B------:R-:W-:Y:S02]  /*0ff0*/  VIADD R3, R6, 0x10 ;  /* 0x0000001006037836 */ /* 0x000fe40000000000 */
[----:B---3--:R-:W-:Y:S02]  /*1000*/  IMAD.SHL.U32 R10, R10, 0x4, RZ ;  /* 0x000000040a0a7824 */ /* 0x008fe400078e00ff */
[----:B------:R-:W-:Y:S02]  /*1010*/  IMAD R2, R6, 0x3, R3 ;  /* 0x0000000306027824 */ /* 0x000fe400078e0203 */
[----:B------:R-:W-:-:S04]  /*1020*/  IMAD.MOV.U32 R3, RZ, RZ, 0x10 ;  /* 0x00000010ff037424 */ /* 0x000fc800078e00ff */
        /* <DEDUP_REMOVED lines=29> */
[----:B-1----:R-:W-:-:S09]  /*1200*/  LEA R26, P3, R11, R8, 0x1 ;  /* 0x000000080b1a7211 */ /* 0x002fd200078608ff */
[----:B------:R-:W-:Y:S01]  /*1210*/  @!P0 IMAD.U32 R0, R11, 0x2, R8 ;  /* 0x000000020b008824 */ /* 0x000fe200078e0008 */
[----:B--2---:R-:W-:-:S04]  /*1220*/  UISETP.NE.AND UP0, UPT, UR4, URZ, UPT ;  /* 0x000000ff0400728c */ /* 0x004fc8000bf05270 */
[----:B------:R-:W-:Y:S02]  /*1230*/  @!P0 LOP3.LUT P2, RZ, R0, 0x7, RZ, 0xc0, !PT ;  /* 0x0000000700ff8812 */ /* 0x000fe4000784c0ff */
[----:B------:R-:W-:Y:S02]  /*1240*/  SHF.R.S32.HI R0, RZ, 0x1f, R11 ;  /* 0x0000001fff007819 */ /* 0x000fe4000001140b */
[----:B------:R-:W-:Y:S02]  /*1250*/  @!P0 PLOP3.LUT P1, PT, P2, PT, PT, 0x8, 0x80 ;  /* 0x000000000080881c */ /* 0x000fe4000172e170 */
[----:B------:R-:W-:Y:S01]  /*1260*/  LEA.HI.X R27, R11, R9, R0, 0x1, P3 ;  /* 0x000000090b1b7211 */ /* 0x000fe200018f0c00 */
[----:B------:R-:W-:Y:S01]  /*1270*/  IMAD.MOV.U32 R0, RZ, RZ, R10 ;  /* 0x000000ffff007224 */ /* 0x000fe200078e000a */
[----:B0-----:R-:W-:Y:S09]  /*1280*/  BRA.U !UP0, `(.L_x_189) ;  /* 0x0000001108747547 */ /* 0x001ff2000b800000 */
.L_x_194:
[----:B------:R-:W-:-:S04]  /*1290*/  IMAD.WIDE R34, R0, 0x2, R18 ;  /* 0x0000000200227825 */ /* 0x000fc800078e0212 */
        /* <DEDUP_REMOVED lines=8> */
[----:B------:R-:W-:Y:S01]  /*1320*/  R2UR UR9, R17 ;  /* 0x00000000110972ca */ /* 0x000fe200000e0000 */
[----:B------:R-:W-:-:S04]  /*1330*/  IMAD.WIDE R8, R0, 0x4, R24 ;  /* 0x0000000400087825 */ /* 0x000fc800078e0218 */
[----:B------:R-:W2:Y:S04]  /*1340*/  LDG.E.64 R34, desc[UR4][R34.64] ;  /* 0x0000000422227981 */ /* 0x000ea8000c1e1b00 */
[----:B------:R-:W3:Y:S04]  /*1350*/  LDG.E.64 R30, desc[UR6][R12.64] ;  /* 0x000000060c1e7981 */ /* 0x000ee8000c1e1b00 */
[----:B------:R-:W4:Y:S04]  /*1360*/  LDG.E.64 R36, desc[UR8][R6.64] ;  /* 0x0000000806247981 */ /* 0x000f28000c1e1b00 */
[----:B------:R-:W5:Y:S01]  /*1370*/  LDG.E.128 R8, desc[UR4][R8.64] ;  /* 0x0000000408087981 */ /* 0x000f62000c1e1d00 */
[----:B--2---:R-:W-:-:S02]  /*1380*/  SHF.R.U32.HI R15, RZ, 0x10, R35 ;  /* 0x00000010ff0f7819 */ /* 0x004fc40000011623 */
[----:B------:R-:W-:Y:S02]  /*1390*/  SHF.R.U64 R28, R34, 0x10, R35 ;  /* 0x00000010221c7819 */ /* 0x000fe40000001223 */
[----:B---3--:R-:W-:Y:S02]  /*13a0*/  SHF.R.U64 R14, R30, 0x10, R31 ;  /* 0x000000101e0e7819 */ /* 0x008fe4000000121f */
[----:B------:R-:W-:Y:S02]  /*13b0*/  PRMT R33, R34, 0x7610, R33 ;  /* 0x0000761022217816 */ /* 0x000fe40000000021 */
[----:B------:R-:W-:Y:S02]  /*13c0*/  PRMT R29, R35, 0x7610, R29 ;  /* 0x00007610231d7816 */ /* 0x000fe4000000001d */
[----:B------:R-:W-:Y:S02]  /*13d0*/  PRMT R38, R30, 0x7610, R38 ;  /* 0x000076101e267816 */ /* 0x000fe40000000026 */
[----:B------:R-:W-:-:S02]  /*13e0*/  SHF.R.U32.HI R32, RZ, 0x10, R31 ;  /* 0x00000010ff207819 */ /* 0x000fc4000001161f */
[C-C-:B----4-:R-:W-:Y:S02]  /*13f0*/  SHF.R.U64 R39, R36.reuse, 0x10, R37.reuse ;  /* 0x0000001024277819 */ /* 0x150fe40000001225 */
[----:B------:R-:W-:Y:S02]  /*1400*/  PRMT R40, R36, 0x7610, R40 ;  /* 0x0000761024287816 */ /* 0x000fe40000000028 */
[----:B------:R-:W-:Y:S02]  /*1410*/  SHF.R.U32.HI R35, RZ, 0x10, R37 ;  /* 0x00000010ff237819 */ /* 0x000fe40000011625 */
[----:B------:R-:W-:Y:S02]  /*1420*/  PRMT R30, R15, 0x7610, R30 ;  /* 0x000076100f1e7816 */ /* 0x000fe4000000001e */
[----:B------:R-:W-:Y:S01]  /*1430*/  PRMT R34, R14, 0x7610, R34 ;  /* 0x000076100e227816 */ /* 0x000fe20000000022 */
[----:B------:R-:W-:Y:S06]  /*1440*/  BRA `(.L_x_191) ;  /* 0x0000000400007947 */ /* 0x000fec0003800000 */
.L_x_190:
[C---:B------:R-:W-:Y:S01]  /*1450*/  VIADD R8, R0.reuse, 0x1 ;  /* 0x0000000100087836 */ /* 0x040fe20000000000 */
[CC--:B------:R-:W-:Y:S01]  /*1460*/  ISETP.GE.AND P0, PT, R0.reuse, R3.reuse, PT ;  /* 0x000000030000720c */ /* 0x0c0fe20003f06270 */
[C---:B------:R-:W-:Y:S02]  /*1470*/  VIADD R14, R0.reuse, 0x3 ;  /* 0x00000003000e7836 */ /* 0x040fe40000000000 */
[----:B------:R-:W-:Y:S01]  /*1480*/  VIADD R10, R0, 0x2 ;  /* 0x00000002000a7836 */ /* 0x000fe20000000000 */
[-C--:B------:R-:W-:Y:S01]  /*1490*/  ISETP.GE.AND P2, PT, R8, R3.reuse, PT ;  /* 0x000000030800720c */ /* 0x080fe20003f46270 */
[----:B------:R-:W-:Y:S01]  /*14a0*/  IMAD.WIDE R42, R0, 0x2, R18 ;  /* 0x00000002002a7825 */ /* 0x000fe200078e0212 */
[-C--:B------:R-:W-:Y:S02]  /*14b0*/  ISETP.GE.AND P4, PT, R14, R3.reuse, PT ;  /* 0x000000030e00720c */ /* 0x080fe40003f86270 */
[----:B------:R-:W-:-:S05]  /*14c0*/  ISETP.GE.AND P3, PT, R10, R3, PT ;  /* 0x000000030a00720c */ /* 0x000fca0003f66270 */
[C---:B------:R-:W-:Y:S02]  /*14d0*/  @!P0 R2UR UR4, R16.reuse ;  /* 0x00000000100482ca */ /* 0x040fe400000e0000 */
[C---:B------:R-:W-:Y:S02]  /*14e0*/  @!P0 R2UR UR5, R17.reuse ;  /* 0x00000000110582ca */ /* 0x040fe400000e0000 */
[C---:B------:R-:W-:Y:S02]  /*14f0*/  @!P2 R2UR UR8, R16.reuse ;  /* 0x000000001008a2ca */ /* 0x040fe400000e0000 */
[C---:B------:R-:W-:Y:S02]  /*1500*/  @!P2 R2UR UR9, R17.reuse ;  /* 0x000000001109a2ca */ /* 0x040fe400000e0000 */
[----:B------:R-:W-:Y:S01]  /*1510*/  @P2 PRMT R28, RZ, 0x7610, R28 ;  /* 0x00007610ff1c2816 */ /* 0x000fe2000000001c */
[----:B------:R-:W-:Y:S01]  /*1520*/  @P4 IMAD.MOV.U32 R11, RZ, RZ, RZ ;  /* 0x000000ffff0b4224 */ /* 0x000fe200078e00ff */
[----:B------:R-:W-:Y:S01]  /*1530*/  @!P3 R2UR UR12, R16 ;  /* 0x00000000100cb2ca */ /* 0x000fe200000e0000 */
[----:B------:R-:W-:Y:S01]  /*1540*/  @!P4 IMAD.WIDE R40, R0, 0x4, R24 ;  /* 0x000000040028c825 */ /* 0x000fe200078e0218 */
[----:B------:R-:W-:-:S02]  /*1550*/  @!P3 R2UR UR13, R17 ;  /* 0x00000000110db2ca */ /* 0x000fc400000e0000 */
[C---:B------:R-:W-:Y:S02]  /*1560*/  @!P0 R2UR UR6, R16.reuse ;  /* 0x00000000100682ca */ /* 0x040fe400000e0000 */
[C---:B------:R-:W-:Y:S01]  /*1570*/  @!P0 R2UR UR7, R17.reuse ;  /* 0x00000000110782ca */ /* 0x040fe200000e0000 */
[----:B------:R-:W-:Y:S01]  /*1580*/  @P3 IMAD.MOV.U32 R10, RZ, RZ, RZ ;  /* 0x000000ffff0a3224 */ /* 0x000fe200078e00ff */
[C---:B------:R-:W-:Y:S01]  /*1590*/  @!P3 R2UR UR14, R16.reuse ;  /* 0x00000000100eb2ca */ /* 0x040fe200000e0000 */
[----:B------:R-:W5:Y:S01]  /*15a0*/  @!P2 LDG.E.U16 R28, desc[UR8][R34.64+0x2] ;  /* 0x00000208221ca981 */ /* 0x000f62000c1e1500 */
[----:B------:R-:W-:Y:S02]  /*15b0*/  @!P4 R2UR UR8, R16 ;  /* 0x000000001008c2ca */ /* 0x000fe400000e0000 */
[C---:B------:R-:W-:Y:S01]  /*15c0*/  @!P4 R2UR UR9, R17.reuse ;  /* 0x000000001109c2ca */ /* 0x040fe200000e0000 */
[--C-:B------:R-:W-:Y:S01]  /*15d0*/  @!P0 IMAD.WIDE R38, R0, 0x4, R24.reuse ;  /* 0x0000000400268825 */ /* 0x100fe200078e0218 */
[C---:B------:R-:W-:Y:S01]  /*15e0*/  @!P3 R2UR UR15, R17.reuse ;  /* 0x00000000110fb2ca */ /* 0x040fe200000e0000 */
[----:B------:R-:W5:Y:S01]  /*15f0*/  @!P0 LDG.E.U16 R33, desc[UR4][R34.64] ;  /* 0x0000000422218981 */ /* 0x000f62000c1e1500 */
[----:B------:R-:W-:Y:S01]  /*1600*/  @!P4 R2UR UR16, R16 ;  /* 0x000000001010c2ca */ /* 0x000fe200000e0000 */
[----:B------:R-:W-:Y:S01]  /*1610*/  @!P3 IMAD.WIDE R36, R0, 0x4, R24 ;  /* 0x000000040024b825 */ /* 0x000fe200078e0218 */
[----:B------:R-:W-:Y:S01]  /*1620*/  @!P4 R2UR UR17, R17 ;  /* 0x000000001111c2ca */ /* 0x000fe200000e0000 */
[----:B------:R0:W5:Y:S01]  /*1630*/  @!P0 LDG.E R8, desc[UR6][R38.64] ;  /* 0x0000000626088981 */ /* 0x000162000c1e1900 */
[----:B------:R-:W-:-:S02]  /*1640*/  @!P2 R2UR UR10, R16 ;  /* 0x00000000100aa2ca */ /* 0x000fc400000e0000 */
[C---:B------:R-:W-:Y:S02]  /*1650*/  @!P2 R2UR UR11, R17.reuse ;  /* 0x00000000110ba2ca */ /* 0x040fe400000e0000 */
[----:B------:R-:W-:Y:S01]  /*1660*/  @P3 PRMT R29, RZ, 0x7610, R29 ;  /* 0x00007610ff1d3816 */ /* 0x000fe2000000001d */
[----:B------:R-:W5:Y:S01]  /*1670*/  @!P4 LDG.E R11, desc[UR8][R40.64+0xc] ;  /* 0x00000c08280bc981 */ /* 0x000f62000c1e1900 */
[C---:B------:R-:W-:Y:S02]  /*1680*/  @!P2 R2UR UR8, R16.reuse ;  /* 0x000000001008a2ca */ /* 0x040fe400000e0000 */
[C---:B------:R-:W-:Y:S01]  /*1690*/  @!P2 R2UR UR9, R17.reuse ;  /* 0x000000001109a2ca */ /* 0x040fe200000e0000 */
[----:B------:R-:W5:Y:S01]  /*16a0*/  @!P3 LDG.E R10, desc[UR14][R36.64+0x8] ;  /* 0x0000080e240ab981 */ /* 0x000f62000c1e1900 */
[----:B------:R-:W-:Y:S02]  /*16b0*/  @!P4 R2UR UR18, R16 ;  /* 0x000000001012c2ca */ /* 0x000fe400000e0000 */
[----:B------:R-:W-:Y:S01]  /*16c0*/  @!P4 R2UR UR19, R17 ;  /* 0x000000001113c2ca */ /* 0x000fe200000e0000 */
[----:B------:R1:W5:Y:S01]  /*16d0*/  @!P3 LDG.E.U16 R29, desc[UR12][R34.64+0x4] ;  /* 0x0000040c221db981 */ /* 0x000362000c1e1500 */
[----:B------:R-:W-:Y:S01]  /*16e0*/  @P4 PRMT R30, RZ, 0x7610, R30 ;  /* 0x00007610ff1e4816 */ /* 0x000fe2000000001e */
[----:B------:R-:W-:Y:S01]  /*16f0*/  @P2 IMAD.MOV.U32 R9, RZ, RZ, RZ ;  /* 0x000000ffff092224 */ /* 0x000fe200078e00ff */
[----:B0-----:R-:W-:Y:S01]  /*1700*/  @P2 PRMT R39, RZ, 0x7610, R39 ;  /* 0x00007610ff272816 */ /* 0x001fe20000000027 */
[----:B------:R-:W-:Y:S01]  /*1710*/  @!P2 IMAD.WIDE R14, R0, 0x4, R24 ;  /* 0x00000004000ea825 */ /* 0x000fe200078e0218 */
[----:B------:R-:W-:Y:S01]  /*1720*/  @P3 PRMT R31, RZ, 0x7610, R31 ;  /* 0x00007610ff1f3816 */ /* 0x000fe2000000001f */
[----:B------:R0:W5:Y:S01]  /*1730*/  @!P0 LDG.E.U16 R38, desc[UR4][R12.64] ;  /* 0x000000040c268981 */ /* 0x000162000c1e1500 */
[----:B------:R-:W-:-:S02]  /*1740*/  @P3 PRMT R37, RZ, 0x7610, R37 ;  /* 0x00007610ff253816 */ /* 0x000fc40000000025 */
[----:B------:R-:W-:Y:S01]  /*1750*/  @P4 PRMT R32, RZ, 0x7610, R32 ;  /* 0x00007610ff204816 */ /* 0x000fe20000000020 */
[----:B------:R0:W5:Y:S01]  /*1760*/  @!P0 LDG.E.U16 R40, desc[UR6][R6.64] ;  /* 0x0000000606288981 */ /* 0x000162000c1e1500 */
[----:B-1----:R-:W-:Y:S02]  /*1770*/  @P2 PRMT R34, RZ, 0x7610, R34 ;  /* 0x00007610ff222816 */ /* 0x002fe40000000022 */
[----:B------:R-:W-:Y:S01]  /*1780*/  @P4 PRMT R35, RZ, 0x7610, R35 ;  /* 0x00007610ff234816 */ /* 0x000fe20000000023 */
[----:B------:R0:W5:Y:S04]  /*1790*/  @!P4 LDG.E.U16 R30, desc[UR16][R42.64+0x6] ;  /* 0x000006102a1ec981 */ /* 0x000168000c1e1500 */
[----:B------:R0:W5:Y:S04]  /*17a0*/  @!P2 LDG.E R9, desc[UR10][R14.64+0x4] ;  /* 0x0000040a0e09a981 */ /* 0x000168000c1e1900 */
[----:B------:R0:W5:Y:S04]  /*17b0*/  @!P2 LDG.E.U16 R34, desc[UR8][R12.64+0x2] ;  /* 0x000002080c22a981 */ /* 0x000168000c1e1500 */
[----:B------:R0:W5:Y:S04]  /*17c0*/  @!P2 LDG.E.U16 R39, desc[UR10][R6.64+0x2] ;  /* 0x0000020a0627a981 */ /* 0x000168000c1e1500 */
[----:B------:R0:W5:Y:S04]  /*17d0*/  @!P3 LDG.E.U16 R31, desc[UR12][R12.64+0x4] ;  /* 0x0000040c0c1fb981 */ /* 0x000168000c1e1500 */
[----:B------:R0:W5:Y:S04]  /*17e0*/  @!P3 LDG.E.U16 R37, desc[UR14][R6.64+0x4] ;  /* 0x0000040e0625b981 */ /* 0x000168000c1e1500 */
[----:B------:R0:W5:Y:S04]  /*17f0*/  @!P4 LDG.E.U16 R32, desc[UR16][R12.64+0x6] ;  /* 0x000006100c20c981 */ /* 0x000168000c1e1500 */
[----:B------:R0:W5:Y:S01]  /*1800*/  @!P4 LDG.E.U16 R35, desc[UR18][R6.64+0x6] ;  /* 0x000006120623c981 */ /* 0x000162000c1e1500 */
[----:B------:R-:W-:Y:S01]  /*1810*/  @P0 PRMT R33, RZ, 0x7610, R33 ;  /* 0x00007610ff210816 */ /* 0x000fe20000000021 */
[----:B------:R-:W-:Y:S01]  /*1820*/  @P0 IMAD.MOV.U32 R8, RZ, RZ, RZ ;  /* 0x000000ffff080224 */ /* 0x000fe200078e00ff */
[----:B------:R-:W-:-:S02]  /*1830*/  @P0 PRMT R38, RZ, 0x7610, R38 ;  /* 0x00007610ff260816 */ /* 0x000fc40000000026 */
[----:B0-----:R-:W-:-:S07]  /*1840*/  @P0 PRMT R40, RZ, 0x7610, R40 ;  /* 0x00007610ff280816 */ /* 0x001fce0000000028 */
.L_x_191:
[----:B------:R-:W0:Y:S01]  /*1850*/  LDC.64 R14, c[0x0][0xfa0] ;  /* 0x0003e800ff0e7b82 */ /* 0x000e220000000a00 */
[----:B------:R-:W-:Y:S01]  /*1860*/  R2UR UR4, R16 ;  /* 0x00000000100472ca */ /* 0x000fe200000e0000 */
[----:B------:R-:W1:Y:S01]  /*1870*/  LDCU.64 UR6, c[0x0][0xf88] ;  /* 0x0001f100ff0677ac */ /* 0x000e620008000a00 */
[----:B------:R-:W-:-:S13]  /*1880*/  R2UR UR5, R17 ;  /* 0x00000000110572ca */ /* 0x000fda00000e0000 */
[----:B0-----:R0:W2:Y:S01]  /*1890*/  LDG.E R14, desc[UR4][R14.64] ;  /* 0x000000040e0e7981 */ /* 0x0010a2000c1e1900 */
[----:B------:R-:W3:Y:S01]  /*18a0*/  MUFU.RCP R36, R4 ;  /* 0x0000000400247308 */ /* 0x000ee20000001000 */
[----:B-----5:R-:W-:Y:S01]  /*18b0*/  FMUL.FTZ R8, R2, R8 ;  /* 0x0000000802087220 */ /* 0x020fe20000410000 */
[----:B------:R-:W-:Y:S01]  /*18c0*/  IMAD.U32 R40, R40, 0x10000, RZ ;  /* 0x0001000028287824 */ /* 0x000fe200078e00ff */
[----:B------:R-:W4:Y:S01]  /*18d0*/  LDCU UR4, c[0x0][0xf9c] ;  /* 0x0001f380ff0477ac */ /* 0x000f220008000800 */
[----:B------:R-:W-:Y:S02]  /*18e0*/  IMAD.U32 R39, R39, 0x10000, RZ ;  /* 0x0001000027277824 */ /* 0x000fe400078e00ff */
[C---:B------:R-:W-:Y:S01]  /*18f0*/  FMUL.FTZ R41, R8.reuse, R8 ;  /* 0x0000000808297220 */ /* 0x040fe20000410000 */
[----:B-1----:R-:W-:Y:S01]  /*1900*/  FFMA.FTZ R8, R8, -UR6, R8 ;  /* 0x8000000608087c23 */ /* 0x002fe20008010008 */
[----:B------:R-:W-:Y:S01]  /*1910*/  FMUL.FTZ R10, R2, R10 ;  /* 0x0000000a020a7220 */ /* 0x000fe20000410000 */
[----:B------:R-:W-:-:S02]  /*1920*/  IMAD.U32 R37, R37, 0x10000, RZ ;  /* 0x0001000025257824 */ /* 0x000fc400078e00ff */
[----:B------:R-:W-:Y:S01]  /*1930*/  FFMA.FTZ R41, R41, -UR7, R41 ;  /* 0x8000000729297c23 */ /* 0x000fe20008010029 */
[----:B------:R-:W-:Y:S01]  /*1940*/  IMAD.U32 R35, R35, 0x10000, RZ ;  /* 0x0001000023237824 */ /* 0x000fe200078e00ff */
[----:B------:R-:W1:Y:S01]  /*1950*/  LDCU UR5, c[0x0][0xfac] ;  /* 0x0001f580ff0577ac */ /* 0x000e620008000800 */
[----:B------:R-:W-:Y:S02]  /*1960*/  IMAD.U32 R31, R31, 0x10000, RZ ;  /* 0x000100001f1f7824 */ /* 0x000fe400078e00ff */
[----:B------:R-:W-:Y:S01]  /*1970*/  FFMA.FTZ R43, R40, UR7, R41 ;  /* 0x00000007282b7c23 */ /* 0x000fe20008010029 */
[----:B------:R-:W-:Y:S02]  /*1980*/  IMAD.U32 R41, R38, 0x10000, RZ ;  /* 0x0001000026297824 */ /* 0x000fe400078e00ff */
[----:B------:R-:W-:Y:S01]  /*1990*/  FMUL.FTZ R38, R2, R9 ;  /* 0x0000000902267220 */ /* 0x000fe20000410000 */
[----:B------:R-:W-:Y:S01]  /*19a0*/  FMUL.FTZ R9, R10, R10 ;  /* 0x0000000a0a097220 */ /* 0x000fe20000410000 */
[----:B0-----:R-:W-:Y:S01]  /*19b0*/  F2F.BF16.F32 R15, R43 ;  /* 0x0000002b000f7304 */ /* 0x001fe20000202000 */
[----:B---3--:R-:W-:Y:S01]  /*19c0*/  FMUL.FTZ R42, R43, R36 ;  /* 0x000000242b2a7220 */ /* 0x008fe20000410000 */
[----:B------:R-:W-:Y:S01]  /*19d0*/  FFMA.FTZ R41, R41, UR6, R8 ;  /* 0x0000000629297c23 */ /* 0x000fe20008010008 */
[----:B------:R-:W-:Y:S01]  /*19e0*/  FMUL.FTZ R8, R38, R38 ;  /* 0x0000002626087220 */ /* 0x000fe20000410000 */
[----:B------:R-:W-:Y:S01]  /*19f0*/  FFMA.FTZ R10, R10, -UR6, R10 ;  /* 0x800000060a0a7c23 */ /* 0x000fe2000801000a */
[----:B------:R-:W-:-:S02]  /*1a00*/  IMAD.U32 R32, R32, 0x10000, RZ ;  /* 0x0001000020207824 */ /* 0x000fc400078e00ff */
[----:B------:R-:W-:Y:S01]  /*1a10*/  FFMA.FTZ R8, R8, -UR7, R8 ;  /* 0x8000000708087c23 */ /* 0x000fe20008010008 */
[----:B------:R-:W4:Y:S01]  /*1a20*/  MUFU.SQRT R42, R42 ;  /* 0x0000002a002a7308 */ /* 0x000f220000002000 */
[----:B------:R-:W-:Y:S01]  /*1a30*/  FFMA.FTZ R31, R31, UR6, R10 ;  /* 0x000000061f1f7c23 */ /* 0x000fe2000801000a */
[----:B------:R-:W-:Y:S02]  /*1a40*/  IMAD.U32 R29, R29, 0x10000, RZ ;  /* 0x000100001d1d7824 */ /* 0x000fe400078e00ff */
[----:B------:R-:W-:Y:S01]  /*1a50*/  FFMA.FTZ R45, R39, UR7, R8 ;  /* 0x00000007272d7c23 */ /* 0x000fe20008010008 */
[----:B------:R-:W-:Y:S01]  /*1a60*/  FMUL.FTZ R39, R2, R11 ;  /* 0x0000000b02277220 */ /* 0x000fe20000410000 */
[----:B------:R-:W-:Y:S02]  /*1a70*/  IMAD.U32 R28, R28, 0x10000, RZ ;  /* 0x000100001c1c7824 */ /* 0x000fe400078e00ff */
[----:B------:R-:W-:Y:S01]  /*1a80*/  IMAD.U32 R30, R30, 0x10000, RZ ;  /* 0x000100001e1e7824 */ /* 0x000fe200078e00ff */
[----:B------:R-:W0:Y:S01]  /*1a90*/  MUFU.RCP R8, R5 ;  /* 0x0000000500087308 */ /* 0x000e220000001000 */
[----:B------:R-:W-:-:S04]  /*1aa0*/  FMUL.FTZ R11, R39, R39 ;  /* 0x00000027270b7220 */ /* 0x000fc80000410000 */
[----:B------:R-:W-:Y:S01]  /*1ab0*/  FFMA.FTZ R44, R11, -UR7, R11 ;  /* 0x800000070b2c7c23 */ /* 0x000fe2000801000b */
[----:B----4-:R-:W-:Y:S01]  /*1ac0*/  FADD.FTZ R40, R42, UR4 ;  /* 0x000000042a287e21 */ /* 0x010fe20008010000 */
[----:B------:R-:W-:Y:S02]  /*1ad0*/  FFMA.FTZ R42, R9, -UR7, R9 ;  /* 0x80000007092a7c23 */ /* 0x000fe40008010009 */
[----:B------:R3:W-:Y:S02]  /*1ae0*/  F2F.BF16.F32 R9, R45 ;  /* 0x0000002d00097304 */ /* 0x0007e40000202000 */
[----:B------:R-:W-:Y:S01]  /*1af0*/  FFMA.FTZ R43, R37, UR7, R42 ;  /* 0x00000007252b7c23 */ /* 0x000fe2000801002a */
[----:B------:R-:W-:Y:S01]  /*1b00*/  FFMA.FTZ R37, R35, UR7, R44 ;  /* 0x0000000723257c23 */ /* 0x000fe2000801002c */
[----:B------:R-:W-:Y:S01]  /*1b10*/  FMUL.FTZ R42, R45, R36 ;  /* 0x000000242d2a7220 */ /* 0x000fe20000410000 */
[-C--:B0-----:R-:W-:Y:S01]  /*1b20*/  FMUL.FTZ R11, R41, R8.reuse ;  /* 0x00000008290b7220 */ /* 0x081fe20000410000 */
[----:B------:R-:W-:-:S02]  /*1b30*/  FMUL.FTZ R10, R31, R8 ;  /* 0x000000081f0a7220 */ /* 0x000fc40000410000 */
[----:B------:R0:W-:Y:S01]  /*1b40*/  F2F.BF16.F32 R35, R41 ;  /* 0x0000002900237304 */ /* 0x0001e20000202000 */
[----:B---3--:R-:W-:-:S07]  /*1b50*/  FMUL.FTZ R45, R37, R36 ;  /* 0x00000024252d7220 */ /* 0x008fce0000410000 */
[----:B------:R-:W3:Y:S01]  /*1b60*/  MUFU.SQRT R42, R42 ;  /* 0x0000002a002a7308 */ /* 0x000ee20000002000 */
[----:B0-----:R-:W-:-:S07]  /*1b70*/  FMUL.FTZ R41, R43, R36 ;  /* 0x000000242b297220 */ /* 0x001fce0000410000 */
[----:B------:R-:W0:Y:S08]  /*1b80*/  MUFU.SQRT R41, R41 ;  /* 0x0000002900297308 */ /* 0x000e300000002000 */
[----:B------:R-:W4:Y:S01]  /*1b90*/  MUFU.SQRT R45, R45 ;  /* 0x0000002d002d7308 */ /* 0x000f220000002000 */
[----:B---3--:R-:W-:-:S07]  /*1ba0*/  FADD.FTZ R44, R42, UR4 ;  /* 0x000000042a2c7e21 */ /* 0x008fce0008010000 */
[----:B------:R-:W3:Y:S01]  /*1bb0*/  MUFU.RCP R40, R40 ;  /* 0x0000002800287308 */ /* 0x000ee20000001000 */
[----:B0-----:R-:W-:Y:S01]  /*1bc0*/  FADD.FTZ R36, R41, UR4 ;  /* 0x0000000429247e21 */ /* 0x001fe20008010000 */
[----:B------:R-:W-:-:S06]  /*1bd0*/  FFMA.FTZ R41, R38, -UR6, R38 ;  /* 0x8000000626297c23 */ /* 0x000fcc0008010026 */
[----:B------:R-:W0:Y:S01]  /*1be0*/  MUFU.RCP R36, R36 ;  /* 0x0000002400247308 */ /* 0x000e220000001000 */
[----:B----4-:R-:W-:Y:S01]  /*1bf0*/  FADD.FTZ R42, R45, UR4 ;  /* 0x000000042d2a7e21 */ /* 0x010fe20008010000 */
[----:B------:R-:W-:-:S04]  /*1c00*/  FFMA.FTZ R45, R39, -UR6, R39 ;  /* 0x80000006272d7c23 */ /* 0x000fc80008010027 */
[----:B------:R-:W-:Y:S02]  /*1c10*/  FFMA.FTZ R45, R32, UR6, R45 ;  /* 0x00000006202d7c23 */ /* 0x000fe4000801002d */
[----:B------:R-:W4:Y:S01]  /*1c20*/  MUFU.RCP R44, R44 ;  /* 0x0000002c002c7308 */ /* 0x000f220000001000 */
[----:B---3--:R-:W-:Y:S01]  /*1c30*/  FMUL.FTZ R40, R11, R40 ;  /* 0x000000280b287220 */ /* 0x008fe20000410000 */
[----:B------:R-:W-:-:S06]  /*1c40*/  FMUL.FTZ R32, R45, R8 ;  /* 0x000000082d207220 */ /* 0x000fcc0000410000 */
[----:B------:R3:W-:Y:S01]  /*1c50*/  F2F.BF16.F32 R11, R43 ;  /* 0x0000002b000b7304 */ /* 0x0007e20000202000 */
[----:B0-----:R-:W-:-:S04]  /*1c60*/  FMUL.FTZ R36, R10, R36 ;  /* 0x000000240a247220 */ /* 0x001fc80000410000 */
[----:B-1----:R-:W-:-:S03]  /*1c70*/  FFMA.FTZ R36, R29, UR5, R36 ;  /* 0x000000051d247c23 */ /* 0x002fc60008010024 */
[----:B------:R-:W-:Y:S01]  /*1c80*/  MUFU.RCP R42, R42 ;  /* 0x0000002a002a7308 */ /* 0x000fe20000001000 */
[----:B---3--:R-:W-:-:S04]  /*1c90*/  IMAD.U32 R43, R33, 0x10000, RZ ;  /* 0x00010000212b7824 */ /* 0x008fc800078e00ff */
[----:B------:R-:W-:Y:S01]  /*1ca0*/  FFMA.FTZ R33, R43, UR5, R40 ;  /* 0x000000052b217c23 */ /* 0x000fe20008010028 */
[----:B------:R-:W-:Y:S02]  /*1cb0*/  IMAD.U32 R40, R34, 0x10000, RZ ;  /* 0x0001000022287824 */ /* 0x000fe400078e00ff */
[----:B------:R-:W-:Y:S02]  /*1cc0*/  F2F.BF16.F32 R37, R37 ;  /* 0x0000002500257304 */ /* 0x000fe40000202000 */
[----:B------:R-:W-:-:S06]  /*1cd0*/  FFMA.FTZ R38, R40, UR6, R41 ;  /* 0x0000000628267c23 */ /* 0x000fcc0008010029 */
[----:B------:R-:W-:Y:S01]  /*1ce0*/  F2F.BF16.F32 R41, R38 ;  /* 0x0000002600297304 */ /* 0x000fe20000202000 */
[----:B--2---:R-:W-:Y:S01]  /*1cf0*/  FMUL.FTZ R34, R14, R33 ;  /* 0x000000210e227220 */ /* 0x004fe20000410000 */
[----:B------:R-:W-:Y:S01]  /*1d00*/  FMUL.FTZ R33, R38, R8 ;  /* 0x0000000826217220 */ /* 0x000fe20000410000 */
[----:B------:R-:W-:-:S03]  /*1d10*/  FMUL.FTZ R36, R14, R36 ;  /* 0x000000240e247220 */ /* 0x000fc60000410000 */
[----:B----4-:R-:W-:Y:S02]  /*1d20*/  FMUL.FTZ R39, R33, R44 ;  /* 0x0000002c21277220 */ /* 0x010fe40000410000 */
[----:B------:R-:W0:Y:S02]  /*1d30*/  F2F.BF16.F32 R34, R34 ;  /* 0x0000002200227304 */ /* 0x000e240000202000 */
[----:B------:R-:W-:-:S04]  /*1d40*/  FFMA.FTZ R10, R28, UR5, R39 ;  /* 0x000000051c0a7c23 */ /* 0x000fc80008010027 */
[----:B------:R-:W-:Y:S02]  /*1d50*/  FMUL.FTZ R10, R14, R10 ;  /* 0x0000000a0e0a7220 */ /* 0x000fe40000410000 */
[----:B------:R1:W-:Y:S01]  /*1d60*/  F2F.BF16.F32 R33, R31 ;  /* 0x0000001f00217304 */ /* 0x0003e20000202000 */
[----:B0-----:R-:W-:-:S07]  /*1d70*/  IMAD.U32 R34, R34, 0x10000, RZ ;  /* 0x0001000022227824 */ /* 0x001fce00078e00ff */
[----:B------:R-:W0:Y:S01]  /*1d80*/  F2F.BF16.F32 R36, R36 ;  /* 0x0000002400247304 */ /* 0x000e220000202000 */
[----:B-1----:R-:W-:Y:S01]  /*1d90*/  FMUL.FTZ R31, R32, R42 ;  /* 0x0000002a201f7220 */ /* 0x002fe20000410000 */
[----:B------:R-:W-:-:S03]  /*1da0*/  FADD.FTZ R43, R43, -R34 ;  /* 0x800000222b2b7221 */ /* 0x000fc60000010000 */
[----:B------:R-:W-:-:S03]  /*1db0*/  FFMA.FTZ R31, R30, UR5, R31 ;  /* 0x000000051e1f7c23 */ /* 0x000fc6000801001f */
[----:B------:R0:W1:Y:S01]  /*1dc0*/  F2F.BF16.F32 R8, R10 ;  /* 0x0000000a00087304 */ /* 0x0000620000202000 */
[----:B------:R-:W-:-:S07]  /*1dd0*/  FMUL.FTZ R14, R14, R31 ;  /* 0x0000001f0e0e7220 */ /* 0x000fce0000410000 */
[----:B------:R-:W2:Y:S01]  /*1de0*/  F2F.BF16.F32 R14, R14 ;  /* 0x0000000e000e7304 */ /* 0x000ea20000202000 */
[----:B0-----:R-:W-:Y:S02]  /*1df0*/  IMAD.U32 R10, R36, 0x10000, RZ ;  /* 0x00010000240a7824 */ /* 0x001fe400078e00ff */
[----:B-1----:R-:W-:-:S05]  /*1e00*/  IMAD.U32 R31, R8, 0x10000, RZ ;  /* 0x00010000081f7824 */ /* 0x002fca00078e00ff */
[----:B------:R0:W1:Y:S01]  /*1e10*/  F2F.BF16.F32 R39, R45 ;  /* 0x0000002d00277304 */ /* 0x0000620000202000 */
[----:B------:R-:W-:-:S07]  /*1e20*/  FADD.FTZ R8, R28, -R31 ;  /* 0x8000001f1c087221 */ /* 0x000fce0000010000 */
[----:B------:R-:W3:Y:S01]  /*1e30*/  F2F.BF16.F32 R43, R43 ;  /* 0x0000002b002b7304 */ /* 0x000ee20000202000 */
[----:B0-----:R-:W-:Y:S01]  /*1e40*/  FADD.FTZ R45, R29, -R10 ;  /* 0x8000000a1d2d7221 */ /* 0x001fe20000010000 */
[----:B--2---:R-:W-:-:S04]  /*1e50*/  IMAD.U32 R29, R14, 0x10000, RZ ;  /* 0x000100000e1d7824 */ /* 0x004fc800078e00ff */
[----:B------:R-:W-:Y:S01]  /*1e60*/  FADD.FTZ R10, R30, -R29 ;  /* 0x8000001d1e0a7221 */ /* 0x000fe20000010000 */
[----:B------:R-:W-:Y:S01]  /*1e70*/  IMAD.WIDE R28, R0, 0x2, R18 ;  /* 0x00000002001c7825 */ /* 0x000fe200078e0212 */
[----:B------:R-:W0:Y:S08]  /*1e80*/  F2F.BF16.F32 R8, R8 ;  /* 0x0000000800087304 */ /* 0x000e300000202000 */
[----:B------:R-:W2:Y:S08]  /*1e90*/  F2F.BF16.F32 R45, R45 ;  /* 0x0000002d002d7304 */ /* 0x000eb00000202000 */
[----:B------:R-:W4:Y:S01]  /*1ea0*/  F2F.BF16.F32 R10, R10 ;  /* 0x0000000a000a7304 */ /* 0x000f220000202000 */
[----:B01-3--:R-:W-:Y:S05]  /*1eb0*/  @!P1 BRA `(.L_x_192) ;  /* 0x0000000000689947 */ /* 0x00bfea0003800000 */
[----:B------:R-:W-:Y:S01]  /*1ec0*/  IMAD.WIDE.U32 R30, R8, 0x10000, RZ ;  /* 0x00010000081e7825 */ /* 0x000fe200078e00ff */
[----:B------:R-:W-:Y:S02]  /*1ed0*/  R2UR UR4, R16 ;  /* 0x00000000100472ca */ /* 0x000fe400000e0000 */
[----:B------:R-:W-:Y:S01]  /*1ee0*/  R2UR UR5, R17 ;  /* 0x00000000110572ca */ /* 0x000fe200000e0000 */
[----:B----4-:R-:W-:Y:S01]  /*1ef0*/  IMAD.U32 R10, R10, 0x10000, RZ ;  /* 0x000100000a0a7824 */ /* 0x010fe200078e00ff */
[C---:B------:R-:W-:Y:S01]  /*1f00*/  R2UR UR6, R16.reuse ;  /* 0x00000000100672ca */ /* 0x040fe200000e0000 */
[----:B------:R-:W-:Y:S01]  /*1f10*/  IMAD.U32 R32, R39, 0x10000, RZ ;  /* 0x0001000027207824 */ /* 0x000fe200078e00ff */
[----:B------:R-:W-:Y:S01]  /*1f20*/  R2UR UR7, R17 ;  /* 0x00000000110772ca */ /* 0x000fe200000e0000 */
[----:B------:R-:W-:Y:S01]  /*1f30*/  IMAD.WIDE.U32 R8, R9, 0x10000, RZ ;  /* 0x0001000009087825 */ /* 0x000fe200078e00ff */
[----:B--2---:R-:W-:Y:S02]  /*1f40*/  LOP3.LUT R31, R31, R10, R45, 0xfe, !PT ;  /* 0x0000000a1f1f7212 */ /* 0x004fe400078efe2d */
[C---:B------:R-:W-:Y:S01]  /*1f50*/  R2UR UR8, R16.reuse ;  /* 0x00000000100872ca */ /* 0x040fe200000e0000 */
[----:B------:R-:W-:Y:S01]  /*1f60*/  IMAD.U32 R10, R37, 0x10000, RZ ;  /* 0x00010000250a7824 */ /* 0x000fe200078e00ff */
[----:B------:R-:W-:Y:S01]  /*1f70*/  R2UR UR9, R17 ;  /* 0x00000000110972ca */ /* 0x000fe200000e0000 */
[----:B------:R-:W-:Y:S01]  /*1f80*/  IMAD.WIDE.U32 R36, R41, 0x10000, RZ ;  /* 0x0001000029247825 */ /* 0x000fe200078e00ff */
[----:B------:R-:W-:-:S02]  /*1f90*/  R2UR UR10, R16 ;  /* 0x00000000100a72ca */ /* 0x000fc400000e0000 */
[----:B------:R-:W-:Y:S02]  /*1fa0*/  R2UR UR11, R17 ;  /* 0x00000000110b72ca */ /* 0x000fe400000e0000 */
[----:B------:R-:W-:Y:S02]  /*1fb0*/  LOP3.LUT R30, R30, R43, RZ, 0xfc, !PT ;  /* 0x0000002b1e1e7212 */ /* 0x000fe400078efcff */
[----:B------:R-:W-:Y:S02]  /*1fc0*/  LOP3.LUT R33, R37, R32, R33, 0xfe, !PT ;  /* 0x0000002025217212 */ /* 0x000fe400078efe21 */
[----:B------:R-:W-:Y:S01]  /*1fd0*/  LOP3.LUT R32, R36, R35, RZ, 0xfc, !PT ;  /* 0x0000002324207212 */ /* 0x000fe200078efcff */
[----:B------:R1:W-:Y:S01]  /*1fe0*/  STG.E.64 desc[UR4][R28.64], R30 ;  /* 0x0000001e1c007986 */ /* 0x0003e2000c101b04 */
[----:B------:R-:W-:Y:S02]  /*1ff0*/  LOP3.LUT R11, R9, R10, R11, 0xfe, !PT ;  /* 0x0000000a090b7212 */ /* 0x000fe400078efe0b */
[----:B------:R-:W-:Y:S01]  /*2000*/  LOP3.LUT R10, R8, R15, RZ, 0xfc, !PT ;  /* 0x0000000f080a7212 */ /* 0x000fe200078efcff */
[----:B------:R-:W-:Y:S01]  /*2010*/  IMAD.WIDE R8, R0, 0x2, R26 ;  /* 0x0000000200087825 */ /* 0x000fe200078e021a */
[----:B------:R1:W-:Y:S04]  /*2020*/  STG.E.64 desc[UR6][R12.64], R32 ;  /* 0x000000200c007986 */ /* 0x0003e8000c101b06 */
[----:B------:R1:W-:Y:S04]  /*2030*/  STG.E.64 desc[UR8][R6.64], R10 ;  /* 0x0000000a06007986 */ /* 0x0003e8000c101b08 */
[----:B------:R1:W-:Y:S01]  /*2040*/  STG.E.64 desc[UR10][R8.64], R30 ;  /* 0x0000001e08007986 */ /* 0x0003e2000c101b0a */
[----:B------:R-:W-:Y:S05]  /*2050*/  BRA `(.L_x_193) ;  /* 0x0000000000ec7947 */ /* 0x000fea0003800000 */
.L_x_192:
[C---:B------:R-:W-:Y:S01]  /*2060*/  ISETP.GE.AND P4, PT, R0.reuse, R3, PT ;  /* 0x000000030000720c */ /* 0x040fe20003f86270 */
[C---:B------:R-:W-:Y:S02]  /*2070*/  VIADD R14, R0.reuse, 0x1 ;  /* 0x00000001000e7836 */ /* 0x040fe40000000000 */
[----:B------:R-:W-:-:S03]  /*2080*/  VIADD R30, R0, 0x2 ;  /* 0x00000002001e7836 */ /* 0x000fc60000000000 */
[-C--:B------:R-:W-:Y:S01]  /*2090*/  ISETP.GE.AND P0, PT, R14, R3.reuse, PT ;  /* 0x000000030e00720c */ /* 0x080fe20003f06270 */
[----:B------:R-:W-:Y:S01]  /*20a0*/  VIADD R14, R0, 0x3 ;  /* 0x00000003000e7836 */ /* 0x000fe20000000000 */
[----:B------:R-:W-:-:S04]  /*20b0*/  ISETP.GE.AND P2, PT, R30, R3, PT ;  /* 0x000000031e00720c */ /* 0x000fc80003f46270 */
[----:B------:R-:W-:Y:S01]  /*20c0*/  ISETP.GE.AND P3, PT, R14, R3, PT ;  /* 0x000000030e00720c */ /* 0x000fe20003f66270 */
[----:B------:R-:W-:Y:S01]  /*20d0*/  @!P4 IMAD.WIDE R30, R0, 0x2, R26 ;  /* 0x00000002001ec825 */ /* 0x000fe200078e021a */
        /* <DEDUP_REMOVED lines=18> */
[C---:B------:R-:W-:Y:S02]  /*2200*/  @!P0 R2UR UR10, R16.reuse ;  /* 0x00000000100a82ca */ /* 0x040fe400000e0000 */
[C---:B------:R-:W-:Y:S01]  /*2210*/  @!P0 R2UR UR11, R17.reuse ;  /* 0x00000000110b82ca */ /* 0x040fe200000e0000 */
[----:B------:R2:W-:Y:S01]  /*2220*/  @!P0 STG.E.U16 desc[UR4][R28.64+0x2], R8 ;  /* 0x000002081c008986 */ /* 0x0005e2000c101504 */
[----:B------:R-:W-:Y:S01]  /*2230*/  @!P2 R2UR UR12, R16 ;  /* 0x00000000100ca2ca */ /* 0x000fe200000e0000 */
[--C-:B0-----:R-:W-:Y:S01]  /*2240*/  @!P3 IMAD.WIDE R34, R0, 0x2, R26.reuse ;  /* 0x000000020022b825 */ /* 0x101fe200078e021a */
[C---:B------:R-:W-:Y:S01]  /*2250*/  @!P2 R2UR UR13, R17.reuse ;  /* 0x00000000110da2ca */ /* 0x040fe200000e0000 */
[----:B------:R0:W-:Y:S01]  /*2260*/  @!P0 STG.E.U16 desc[UR6][R12.64+0x2], R41 ;  /* 0x000002290c008986 */ /* 0x0001e2000c101506 */
[----:B------:R-:W-:Y:S01]  /*2270*/  @!P2 R2UR UR14, R16 ;  /* 0x00000000100ea2ca */ /* 0x000fe200000e0000 */
[--C-:B-1----:R-:W-:Y:S01]  /*2280*/  @!P0 IMAD.WIDE R14, R0, 0x2, R26.reuse ;  /* 0x00000002000e8825 */ /* 0x102fe200078e021a */
[C---:B------:R-:W-:Y:S01]  /*2290*/  @!P2 R2UR UR15, R17.reuse ;  /* 0x00000000110fa2ca */ /* 0x040fe200000e0000 */
[----:B------:R0:W-:Y:S01]  /*22a0*/  @!P0 STG.E.U16 desc[UR8][R6.64+0x2], R9 ;  /* 0x0000020906008986 */ /* 0x0001e2000c101508 */
[----:B------:R-:W-:Y:S01]  /*22b0*/  @!P2 R2UR UR16, R16 ;  /* 0x000000001010a2ca */ /* 0x000fe200000e0000 */
[----:B---3--:R-:W-:Y:S01]  /*22c0*/  @!P2 IMAD.WIDE R30, R0, 0x2, R26 ;  /* 0x00000002001ea825 */ /* 0x008fe200078e021a */
[----:B------:R-:W-:Y:S01]  /*22d0*/  @!P2 R2UR UR17, R17 ;  /* 0x000000001111a2ca */ /* 0x000fe200000e0000 */
[----:B------:R0:W-:Y:S01]  /*22e0*/  @!P0 STG.E.U16 desc[UR10][R14.64+0x2], R8 ;  /* 0x000002080e008986 */ /* 0x0001e2000c10150a */
[----:B------:R-:W-:-:S02]  /*22f0*/  @!P2 R2UR UR18, R16 ;  /* 0x000000001012a2ca */ /* 0x000fc400000e0000 */
[C---:B------:R-:W-:Y:S01]  /*2300*/  @!P2 R2UR UR19, R17.reuse ;  /* 0x000000001113a2ca */ /* 0x040fe200000e0000 */
[----:B--2---:R0:W-:Y:S01]  /*2310*/  @!P2 STG.E.U16 desc[UR12][R28.64+0x4], R45 ;  /* 0x0000042d1c00a986 */ /* 0x0041e2000c10150c */
[C---:B------:R-:W-:Y:S02]  /*2320*/  @!P3 R2UR UR20, R16.reuse ;  /* 0x000000001014b2ca */ /* 0x040fe400000e0000 */
[C---:B------:R-:W-:Y:S01]  /*2330*/  @!P3 R2UR UR21, R17.reuse ;  /* 0x000000001115b2ca */ /* 0x040fe200000e0000 */
[----:B------:R0:W-:Y:S01]  /*2340*/  @!P2 STG.E.U16 desc[UR14][R12.64+0x4], R33 ;  /* 0x000004210c00a986 */ /* 0x0001e2000c10150e */
[C---:B------:R-:W-:Y:S02]  /*2350*/  @!P3 R2UR UR22, R16.reuse ;  /* 0x000000001016b2ca */ /* 0x040fe400000e0000 */
[----:B------:R-:W-:Y:S01]  /*2360*/  @!P3 R2UR UR23, R17 ;  /* 0x000000001117b2ca */ /* 0x000fe200000e0000 */
[----:B------:R0:W-:Y:S01]  /*2370*/  @!P2 STG.E.U16 desc[UR16][R6.64+0x4], R11 ;  /* 0x0000040b0600a986 */ /* 0x0001e2000c101510 */
[----:B------:R-:W-:-:S02]  /*2380*/  @!P3 R2UR UR24, R16 ;  /* 0x000000001018b2ca */ /* 0x000fc400000e0000 */
[C---:B------:R-:W-:Y:S01]  /*2390*/  @!P3 R2UR UR25, R17.reuse ;  /* 0x000000001119b2ca */ /* 0x040fe200000e0000 */
[----:B------:R0:W-:Y:S01]  /*23a0*/  @!P2 STG.E.U16 desc[UR18][R30.64+0x4], R45 ;  /* 0x0000042d1e00a986 */ /* 0x0001e2000c101512 */
[----:B------:R-:W-:Y:S02]  /*23b0*/  @!P3 R2UR UR26, R16 ;  /* 0x00000000101ab2ca */ /* 0x000fe400000e0000 */
[----:B------:R-:W-:Y:S01]  /*23c0*/  @!P3 R2UR UR27, R17 ;  /* 0x00000000111bb2ca */ /* 0x000fe200000e0000 */
[----:B----4-:R0:W-:Y:S04]  /*23d0*/  @!P3 STG.E.U16 desc[UR20][R28.64+0x6], R10 ;  /* 0x0000060a1c00b986 */ /* 0x0101e8000c101514 */
[----:B------:R0:W-:Y:S04]  /*23e0*/  @!P3 STG.E.U16 desc[UR22][R12.64+0x6], R39 ;  /* 0x000006270c00b986 */ /* 0x0001e8000c101516 */
[----:B------:R0:W-:Y:S04]  /*23f0*/  @!P3 STG.E.U16 desc[UR24][R6.64+0x6], R37 ;  /* 0x000006250600b986 */ /* 0x0001e8000c101518 */
[----:B------:R0:W-:Y:S02]  /*2400*/  @!P3 STG.E.U16 desc[UR26][R34.64+0x6], R10 ;  /* 0x0000060a2200b986 */ /* 0x0001e4000c10151a */
.L_x_193:
[----:B01----:R-:W0:Y:S02]  /*2410*/  LDC R7, c[0x0][0x360] ;  /* 0x0000d800ff077b82 */ /* 0x003e240000000800 */
[----:B0-----:R-:W-:-:S05]  /*2420*/  IMAD R0, R7, 0x4, R0 ;  /* 0x0000000407007824 */ /* 0x001fca00078e0200 */
[----:B------:R-:W-:-:S13]  /*2430*/  ISETP.GE.AND P0, PT, R0, R3, PT ;  /* 0x000000030000720c */ /* 0x000fda0003f06270 */
[----:B------:R-:W-:Y:S05]  /*2440*/  @!P0 BRA `(.L_x_194) ;  /* 0xffffffec00908947 */ /* 0x000fea000383ffff */
[----:B------:R-:W-:Y:S05]  /*2450*/  EXIT ;  /* 0x000000000000794d */ /* 0x000fea0003800000 */
.L_x_189:
[----:B------:R-:W0:Y:S02]  /*2460*/  LDC R7, c[0x0][0x360] ;  /* 0x0000d800ff077b82 */ /* 0x000e240000000800 */
.L_x_200:
[----:B012---:R-:W-:-:S04]  /*2470*/  IMAD.WIDE R12, R0, 0x2, R18 ;  /* 0x00000002000c7825 */ /* 0x007fc800078e0212 */
[----:B----4-:R-:W-:-:S04]  /*2480*/  IMAD.WIDE R28, R0, 0x2, R20 ;  /* 0x00000002001c7825 */ /* 0x010fc800078e0214 */
[----:B------:R-:W-:Y:S01]  /*2490*/  IMAD.WIDE R30, R0, 0x2, R22 ;  /* 0x00000002001e7825 */ /* 0x000fe200078e0216 */
[----:B------:R-:W-:Y:S06]  /*24a0*/  @P1 BRA `(.L_x_195) ;  /* 0x0000000400141947 */ /* 0x000fec0003800000 */
        /* <DEDUP_REMOVED lines=20> */
[----:B------:R-:W-:-:S02]  /*25f0*/  @P0 PRMT R37, RZ, 0x7610, R37 ;  /* 0x00007610ff250816 */ /* 0x000fc40000000025 */
[----:B------:R-:W-:Y:S01]  /*2600*/  @P2 PRMT R40, RZ, 0x7610, R40 ;  /* 0x00007610ff282816 */ /* 0x000fe20000000028 */
[----:B------:R-:W5:Y:S01]  /*2610*/  @!P2 LDG.E.U16 R9, desc[UR8][R12.64+0x2] ;  /* 0x000002080c09a981 */ /* 0x000f62000c1e1500 */
[----:B------:R-:W-:Y:S02]  /*2620*/  @P3 PRMT R41, RZ, 0x7610, R41 ;  /* 0x00007610ff293816 */ /* 0x000fe40000000029 */
[C---:B------:R-:W-:Y:S01]  /*2630*/  @!P0 R2UR UR6, R16.reuse ;  /* 0x00000000100682ca */ /* 0x040fe200000e0000 */
[----:B------:R1:W5:Y:S01]  /*2640*/  @!P3 LDG.E.U16 R10, desc[UR12][R12.64+0x4] ;  /* 0x0000040c0c0ab981 */ /* 0x000362000c1e1500 */
        /* <DEDUP_REMOVED lines=23> */
[----:B------:R-:W5:Y:S01]  /*27c0*/  @!P0 LDG.E.U16 R11, desc[UR6][R28.64] ;  /* 0x000000061c0b8981 */ /* 0x000f62000c1e1500 */
[----:B------:R-:W-:Y:S01]  /*27d0*/  @P4 PRMT R6, RZ, 0x7610, R6 ;  /* 0x00007610ff064816 */ /* 0x000fe20000000006 */
[----:B-1----:R-:W-:Y:S02]  /*27e0*/  @P0 IMAD.MOV.U32 R12, RZ, RZ, RZ ;  /* 0x000000ffff0c0224 */ /* 0x002fe400078e00ff */
[----:B------:R-:W5:Y:S01]  /*27f0*/  @!P3 LDG.E.U16 R35, desc[UR14][R28.64+0x4] ;  /* 0x0000040e1c23b981 */ /* 0x000f62000c1e1500 */
[----:B------:R-:W-:-:S02]  /*2800*/  @P2 IMAD.MOV.U32 R13, RZ, RZ, RZ ;  /* 0x000000ffff0d2224 */ /* 0x000fc400078e00ff */
[----:B------:R-:W-:Y:S01]  /*2810*/  @P3 IMAD.MOV.U32 R14, RZ, RZ, RZ ;  /* 0x000000ffff0e3224 */ /* 0x000fe200078e00ff */
[----:B------:R1:W5:Y:S01]  /*2820*/  @!P4 LDG.E.U16 R36, desc[UR16][R28.64+0x6] ;  /* 0x000006101c24c981 */ /* 0x000362000c1e1500 */
[----:B------:R-:W-:Y:S02]  /*2830*/  @P4 IMAD.MOV.U32 R15, RZ, RZ, RZ ;  /* 0x000000ffff0f4224 */ /* 0x000fe400078e00ff */
[C---:B------:R-:W-:Y:S01]  /*2840*/  IMAD.WIDE R38, R0.reuse, 0x2, R18 ;  /* 0x0000000200267825 */ /* 0x040fe200078e0212 */
[----:B------:R2:W5:Y:S03]  /*2850*/  @!P4 LDG.E.U16 R42, desc[UR18][R30.64+0x6] ;  /* 0x000006121e2ac981 */ /* 0x000566000c1e1500 */
[C-C-:B------:R-:W-:Y:S01]  /*2860*/  @!P0 IMAD.WIDE R44, R0.reuse, 0x4, R24.reuse ;  /* 0x00000004002c8825 */ /* 0x140fe200078e0218 */
[----:B------:R3:W5:Y:S03]  /*2870*/  @!P4 LDG.E.U16 R6, desc[UR10][R38.64+0x6] ;  /* 0x0000060a2606c981 */ /* 0x000766000c1e1500 */
[C-C-:B-1----:R-:W-:Y:S01]  /*2880*/  @!P2 IMAD.WIDE R28, R0.reuse, 0x4, R24.reuse ;  /* 0x00000004001ca825 */ /* 0x142fe200078e0218 */
[----:B------:R3:W5:Y:S03]  /*2890*/  @!P0 LDG.E R12, desc[UR6][R44.64] ;  /* 0x000000062c0c8981 */ /* 0x000766000c1e1900 */
[C-C-:B--2---:R-:W-:Y:S01]  /*28a0*/  @!P3 IMAD.WIDE R30, R0.reuse, 0x4, R24.reuse ;  /* 0x00000004001eb825 */ /* 0x144fe200078e0218 */
[----:B------:R3:W5:Y:S03]  /*28b0*/  @!P2 LDG.E R13, desc[UR4][R28.64+0x4] ;  /* 0x000004041c0da981 */ /* 0x000766000c1e1900 */
[----:B------:R-:W-:Y:S01]  /*28c0*/  @!P4 IMAD.WIDE R32, R0, 0x4, R24 ;  /* 0x000000040020c825 */ /* 0x000fe200078e0218 */
[----:B------:R3:W5:Y:S04]  /*28d0*/  @!P3 LDG.E R14, desc[UR8][R30.64+0x8] ;  /* 0x000008081e0eb981 */ /* 0x000768000c1e1900 */
[----:B------:R3:W5:Y:S01]  /*28e0*/  @!P4 LDG.E R15, desc[UR12][R32.64+0xc] ;  /* 0x00000c0c200fc981 */ /* 0x000762000c1e1900 */
[----:B------:R-:W-:Y:S05]  /*28f0*/  BRA `(.L_x_196) ;  /* 0x0000000000607947 */ /* 0x000fea0003800000 */
.L_x_195:
[C---:B------:R-:W-:Y:S02]  /*2900*/  R2UR UR6, R16.reuse ;  /* 0x00000000100672ca */ /* 0x040fe400000e0000 */
[C---:B------:R-:W-:Y:S02]  /*2910*/  R2UR UR7, R17.reuse ;  /* 0x00000000110772ca */ /* 0x040fe400000e0000 */
[C---:B------:R-:W-:Y:S02]  /*2920*/  R2UR UR4, R16.reuse ;  /* 0x00000000100472ca */ /* 0x040fe400000e0000 */
[C---:B------:R-:W-:Y:S02]  /*2930*/  R2UR UR5, R17.reuse ;  /* 0x00000000110572ca */ /* 0x040fe400000e0000 */
[----:B------:R-:W-:Y:S02]  /*2940*/  R2UR UR8, R16 ;  /* 0x00000000100872ca */ /* 0x000fe400000e0000 */
[----:B------:R-:W-:Y:S01]  /*2950*/  R2UR UR9, R17 ;  /* 0x00000000110972ca */ /* 0x000fe200000e0000 */
[----:B------:R-:W-:-:S04]  /*2960*/  IMAD.WIDE R8, R0, 0x2, R18 ;  /* 0x0000000200087825 */ /* 0x000fc800078e0212 */
[----:B------:R-:W2:Y:S01]  /*2970*/  LDG.E.64 R28, desc[UR6][R28.64] ;  /* 0x000000061c1c7981 */ /* 0x000ea2000c1e1b00 */
[----:B------:R-:W-:-:S03]  /*2980*/  IMAD.WIDE R12, R0, 0x4, R24 ;  /* 0x00000004000c7825 */ /* 0x000fc600078e0218 */
[----:B------:R-:W3:Y:S04]  /*2990*/  LDG.E.64 R8, desc[UR4][R8.64] ;  /* 0x0000000408087981 */ /* 0x000ee8000c1e1b00 */
[----:B------:R-:W4:Y:S04]  /*29a0*/  LDG.E.64 R30, desc[UR8][R30.64] ;  /* 0x000000081e1e7981 */ /* 0x000f28000c1e1b00 */
[----:B------:R-:W5:Y:S01]  /*29b0*/  LDG.E.128 R12, desc[UR4][R12.64] ;  /* 0x000000040c0c7981 */ /* 0x000f62000c1e1d00 */
[C---:B--2---:R-:W-:Y:S02]  /*29c0*/  SHF.R.U64 R34, R28.reuse, 0x10, R29 ;  /* 0x000000101c227819 */ /* 0x044fe4000000121d */
[----:B------:R-:W-:-:S02]  /*29d0*/  PRMT R11, R28, 0x7610, R11 ;  /* 0x000076101c0b7816 */ /* 0x000fc4000000000b */
[--C-:B---3--:R-:W-:Y:S02]  /*29e0*/  SHF.R.U64 R28, R8, 0x10, R9.reuse ;  /* 0x00000010081c7819 */ /* 0x108fe40000001209 */
[----:B------:R-:W-:Y:S02]  /*29f0*/  SHF.R.U32.HI R6, RZ, 0x10, R9 ;  /* 0x00000010ff067819 */ /* 0x000fe40000011609 */
[----:B------:R-:W-:Y:S02]  /*2a00*/  PRMT R10, R9, 0x7610, R10 ;  /* 0x00007610090a7816 */ /* 0x000fe4000000000a */
[----:B------:R-:W-:Y:S02]  /*2a10*/  SHF.R.U32.HI R36, RZ, 0x10, R29 ;  /* 0x00000010ff247819 */ /* 0x000fe4000001161d */
[----:B------:R-:W-:Y:S02]  /*2a20*/  PRMT R35, R29, 0x7610, R35 ;  /* 0x000076101d237816 */ /* 0x000fe40000000023 */
[----:B----4-:R-:W-:-:S02]  /*2a30*/  SHF.R.U64 R40, R30, 0x10, R31 ;  /* 0x000000101e287819 */ /* 0x010fc4000000121f */
[----:B------:R-:W-:Y:S02]  /*2a40*/  PRMT R37, R30, 0x7610, R37 ;  /* 0x000076101e257816 */ /* 0x000fe40000000025 */
[----:B------:R-:W-:Y:S02]  /*2a50*/  SHF.R.U32.HI R42, RZ, 0x10, R31 ;  /* 0x00000010ff2a7819 */ /* 0x000fe4000001161f */
[----:B------:R-:W-:Y:S02]  /*2a60*/  PRMT R41, R31, 0x7610, R41 ;  /* 0x000076101f297816 */ /* 0x000fe40000000029 */
[----:B------:R-:W-:-:S07]  /*2a70*/  PRMT R9, R28, 0x7610, R9 ;  /* 0x000076101c097816 */ /* 0x000fce0000000009 */
.L_x_196:
[----:B---3--:R-:W1:Y:S01]  /*2a80*/  LDC.64 R28, c[0x0][0xfa0] ;  /* 0x0003e800ff1c7b82 */ /* 0x008e620000000a00 */
[----:B------:R-:W-:Y:S01]  /*2a90*/  R2UR UR4, R16 ;  /* 0x00000000100472ca */ /* 0x000fe200000e0000 */
[----:B------:R-:W2:Y:S01]  /*2aa0*/  LDCU.64 UR6, c[0x0][0xf88] ;  /* 0x0001f100ff0677ac */ /* 0x000ea20008000a00 */
[----:B------:R-:W-:-:S13]  /*2ab0*/  R2UR UR5, R17 ;  /* 0x00000000110572ca */ /* 0x000fda00000e0000 */
[----:B-1----:R1:W3:Y:S01]  /*2ac0*/  LDG.E R28, desc[UR4][R28.64] ;  /* 0x000000041c1c7981 */ /* 0x0022e2000c1e1900 */
[----:B------:R-:W4:Y:S01]  /*2ad0*/  LDCU UR4, c[0x0][0xfac] ;  /* 0x0001f580ff0477ac */ /* 0x000f220008000800 */
[----:B-----5:R-:W-:Y:S01]  /*2ae0*/  IMAD.U32 R8, R8, 0x10000, RZ ;  /* 0x0001000008087824 */ /* 0x020fe200078e00ff */
[----:B------:R-:W0:Y:S01]  /*2af0*/  MUFU.RCP R32, R4 ;  /* 0x0000000400207308 */ /* 0x000e220000001000 */
[----:B------:R-:W-:Y:S01]  /*2b00*/  IMAD.U32 R9, R9, 0x10000, RZ ;  /* 0x0001000009097824 */ /* 0x000fe200078e00ff */
[----:B------:R-:W-:Y:S01]  /*2b10*/  BSSY.RECONVERGENT B0, `(.L_x_197) ;  /* 0x00000b7000007945 */ /* 0x000fe20003800200 */
[----:B------:R-:W-:Y:S02]  /*2b20*/  IMAD.U32 R10, R10, 0x10000, RZ ;  /* 0x000100000a0a7824 */ /* 0x000fe400078e00ff */
[----:B------:R-:W-:Y:S02]  /*2b30*/  IMAD.U32 R33, R37, 0x10000, RZ ;  /* 0x0001000025217824 */ /* 0x000fe400078e00ff */
[----:B------:R-:W-:-:S02]  /*2b40*/  IMAD.U32 R39, R40, 0x10000, RZ ;  /* 0x0001000028277824 */ /* 0x000fc400078e00ff */
[----:B------:R-:W-:Y:S02]  /*2b50*/  IMAD.U32 R41, R41, 0x10000, RZ ;  /* 0x0001000029297824 */ /* 0x000fe400078e00ff */
[----:B------:R-:W-:Y:S02]  /*2b60*/  IMAD.U32 R42, R42, 0x10000, RZ ;  /* 0x000100002a2a7824 */ /* 0x000fe400078e00ff */
[----:B------:R-:W-:Y:S02]  /*2b70*/  IMAD.U32 R11, R11, 0x10000, RZ ;  /* 0x000100000b0b7824 */ /* 0x000fe400078e00ff */
[----:B------:R-:W-:Y:S02]  /*2b80*/  IMAD.U32 R34, R34, 0x10000, RZ ;  /* 0x0001000022227824 */ /* 0x000fe400078e00ff */
[----:B----4-:R-:W-:Y:S01]  /*2b90*/  FMUL.FTZ R31, R8, UR4 ;  /* 0x00000004081f7c20 */ /* 0x010fe20008410000 */
[----:B------:R-:W-:Y:S02]  /*2ba0*/  IMAD.U32 R45, R35, 0x10000, RZ ;  /* 0x00010000232d7824 */ /* 0x000fe400078e00ff */
[----:B------:R-:W-:-:S02]  /*2bb0*/  IMAD.U32 R36, R36, 0x10000, RZ ;  /* 0x0001000024247824 */ /* 0x000fc400078e00ff */
[----:B------:R-:W-:Y:S01]  /*2bc0*/  FFMA.FTZ R12, R2, R12, R31 ;  /* 0x0000000c020c7223 */ /* 0x000fe2000001001f */
[----:B------:R-:W-:-:S03]  /*2bd0*/  FMUL.FTZ R31, R9, UR4 ;  /* 0x00000004091f7c20 */ /* 0x000fc60008410000 */
[----:B------:R-:W-:Y:S01]  /*2be0*/  FMUL.FTZ R30, R12, R12 ;  /* 0x0000000c0c1e7220 */ /* 0x000fe20000410000 */
[----:B------:R-:W-:Y:S01]  /*2bf0*/  FFMA.FTZ R13, R2, R13, R31 ;  /* 0x0000000d020d7223 */ /* 0x000fe2000001001f */
[----:B------:R-:W-:Y:S02]  /*2c00*/  FMUL.FTZ R31, R10, UR4 ;  /* 0x000000040a1f7c20 */ /* 0x000fe40008410000 */
[----:B--2---:R-:W-:Y:S01]  /*2c10*/  FFMA.FTZ R30, R30, -UR7, R30 ;  /* 0x800000071e1e7c23 */ /* 0x004fe2000801001e */
[C---:B-1----:R-:W-:Y:S01]  /*2c20*/  FMUL.FTZ R29, R13.reuse, R13 ;  /* 0x0000000d0d1d7220 */ /* 0x042fe20000410000 */
[----:B------:R-:W-:Y:S02]  /*2c30*/  FFMA.FTZ R13, R13, -UR6, R13 ;  /* 0x800000060d0d7c23 */ /* 0x000fe4000801000d */
[----:B------:R-:W-:Y:S01]  /*2c40*/  FFMA.FTZ R33, R33, UR7, R30 ;  /* 0x0000000721217c23 */ /* 0x000fe2000801001e */
[----:B------:R-:W-:Y:S01]  /*2c50*/  FFMA.FTZ R30, R2, R14, R31 ;  /* 0x0000000e021e7223 */ /* 0x000fe2000001001f */
[----:B------:R-:W-:Y:S01]  /*2c60*/  FFMA.FTZ R14, R29, -UR7, R29 ;  /* 0x800000071d0e7c23 */ /* 0x000fe2000801001d */
[----:B------:R-:W-:Y:S01]  /*2c70*/  FFMA.FTZ R13, R34, UR6, R13 ;  /* 0x00000006220d7c23 */ /* 0x000fe2000801000d */
[----:B------:R1:W-:Y:S01]  /*2c80*/  F2F.BF16.F32 R29, R33 ;  /* 0x00000021001d7304 */ /* 0x0003e20000202000 */
[C---:B------:R-:W-:Y:S01]  /*2c90*/  FMUL.FTZ R31, R30.reuse, R30 ;  /* 0x0000001e1e1f7220 */ /* 0x040fe20000410000 */
[----:B------:R-:W-:Y:S01]  /*2ca0*/  FFMA.FTZ R39, R39, UR7, R14 ;  /* 0x0000000727277c23 */ /* 0x000fe2000801000e */
[----:B------:R-:W-:-:S02]  /*2cb0*/  FFMA.FTZ R30, R30, -UR6, R30 ;  /* 0x800000061e1e7c23 */ /* 0x000fc4000801001e */
[----:B------:R-:W-:Y:S01]  /*2cc0*/  FFMA.FTZ R14, R31, -UR7, R31 ;  /* 0x800000071f0e7c23 */ /* 0x000fe2000801001f */
[-C--:B0-----:R-:W-:Y:S01]  /*2cd0*/  FMUL.FTZ R38, R39, R32.reuse ;  /* 0x0000002027267220 */ /* 0x081fe20000410000 */
[----:B------:R-:W-:Y:S01]  /*2ce0*/  FFMA.FTZ R45, R45, UR6, R30 ;  /* 0x000000062d2d7c23 */ /* 0x000fe2000801001e */
[----:B------:R0:W-:Y:S01]  /*2cf0*/  F2F.BF16.F32 R37, R39 ;  /* 0x0000002700257304 */ /* 0x0001e20000202000 */
[----:B------:R-:W-:Y:S01]  /*2d00*/  FFMA.FTZ R41, R41, UR7, R14 ;  /* 0x0000000729297c23 */ /* 0x000fe2000801000e */
[----:B------:R-:W-:Y:S02]  /*2d10*/  IMAD.U32 R14, R6, 0x10000, RZ ;  /* 0x00010000060e7824 */ /* 0x000fe400078e00ff */
[-C--:B------:R-:W-:Y:S02]  /*2d20*/  FMUL.FTZ R6, R33, R32.reuse ;  /* 0x0000002021067220 */ /* 0x080fe40000410000 */
[----:B-1----:R-:W-:Y:S01]  /*2d30*/  FMUL.FTZ R33, R14, UR4 ;  /* 0x000000040e217c20 */ /* 0x002fe20008410000 */
[----:B------:R-:W1:Y:S01]  /*2d40*/  LDCU UR4, c[0x0][0xf9c] ;  /* 0x0001f380ff0477ac */ /* 0x000e620008000800 */
[----:B------:R-:W1:Y:S01]  /*2d50*/  MUFU.SQRT R38, R38 ;  /* 0x0000002600267308 */ /* 0x000e620000002000 */
[----:B0-----:R-:W-:Y:S01]  /*2d60*/  FMUL.FTZ R39, R41, R32 ;  /* 0x0000002029277220 */ /* 0x001fe20000410000 */
[----:B------:R-:W-:-:S04]  /*2d70*/  FFMA.FTZ R15, R2, R15, R33 ;  /* 0x0000000f020f7223 */ /* 0x000fc80000010021 */
[C---:B------:R-:W-:Y:S01]  /*2d80*/  FMUL.FTZ R33, R15.reuse, R15 ;  /* 0x0000000f0f217220 */ /* 0x040fe20000410000 */
[----:B------:R-:W-:Y:S01]  /*2d90*/  FFMA.FTZ R15, R15, -UR6, R15 ;  /* 0x800000060f0f7c23 */ /* 0x000fe2000801000f */
[----:B------:R-:W0:Y:S02]  /*2da0*/  MUFU.SQRT R6, R6 ;  /* 0x0000000600067308 */ /* 0x000e240000002000 */
[----:B------:R-:W-:Y:S01]  /*2db0*/  FFMA.FTZ R33, R33, -UR7, R33 ;  /* 0x8000000721217c23 */ /* 0x000fe20008010021 */
[----:B------:R-:W-:-:S03]  /*2dc0*/  FFMA.FTZ R15, R36, UR6, R15 ;  /* 0x00000006240f7c23 */ /* 0x000fc6000801000f */
[----:B------:R-:W-:Y:S02]  /*2dd0*/  FFMA.FTZ R43, R42, UR7, R33 ;  /* 0x000000072a2b7c23 */ /* 0x000fe40008010021 */
[----:B------:R-:W2:Y:S02]  /*2de0*/  MUFU.SQRT R39, R39 ;  /* 0x0000002700277308 */ /* 0x000ea40000002000 */
[----:B------:R-:W-:Y:S01]  /*2df0*/  FMUL.FTZ R33, R43, R32 ;  /* 0x000000202b217220 */ /* 0x000fe20000410000 */
[----:B-1----:R-:W-:-:S05]  /*2e00*/  FADD.FTZ R38, R38, UR4 ;  /* 0x0000000426267e21 */ /* 0x002fca0008010000 */
[----:B------:R-:W1:Y:S01]  /*2e10*/  MUFU.SQRT R33, R33 ;  /* 0x0000002100217308 */ /* 0x000e620000002000 */
[----:B0-----:R-:W-:Y:S01]  /*2e20*/  FADD.FTZ R40, R6, UR4 ;  /* 0x0000000406287e21 */ /* 0x001fe20008010000 */
[----:B------:R-:W-:-:S04]  /*2e30*/  FFMA.FTZ R6, R12, -UR6, R12 ;  /* 0x800000060c067c23 */ /* 0x000fc8000801000c */
[----:B------:R-:W-:Y:S02]  /*2e40*/  FFMA.FTZ R11, R11, UR6, R6 ;  /* 0x000000060b0b7c23 */ /* 0x000fe40008010006 */
[----:B------:R-:W0:Y:S01]  /*2e50*/  MUFU.RCP R12, R5 ;  /* 0x00000005000c7308 */ /* 0x000e220000001000 */
[----:B--2---:R-:W-:-:S07]  /*2e60*/  FADD.FTZ R32, R39, UR4 ;  /* 0x0000000427207e21 */ /* 0x004fce0008010000 */
[----:B------:R-:W2:Y:S01]  /*2e70*/  MUFU.RCP R40, R40 ;  /* 0x0000002800287308 */ /* 0x000ea20000001000 */
[----:B-1----:R-:W-:-:S07]  /*2e80*/  FADD.FTZ R34, R33, UR4 ;  /* 0x0000000421227e21 */ /* 0x002fce0008010000 */
[----:B------:R-:W-:Y:S01]  /*2e90*/  MUFU.RCP R38, R38 ;  /* 0x0000002600267308 */ /* 0x000fe20000001000 */
[----:B0-----:R-:W-:-:S07]  /*2ea0*/  FMUL.FTZ R30, R13, R12 ;  /* 0x0000000c0d1e7220 */ /* 0x001fce0000410000 */
[----:B------:R0:W-:Y:S08]  /*2eb0*/  F2F.BF16.F32 R39, R11 ;  /* 0x0000000b00277304 */ /* 0x0001f00000202000 */
[----:B------:R-:W1:Y:S01]  /*2ec0*/  MUFU.RCP R32, R32 ;  /* 0x0000002000207308 */ /* 0x000e620000001000 */
[----:B0-----:R-:W-:-:S04]  /*2ed0*/  FMUL.FTZ R11, R11, R12 ;  /* 0x0000000c0b0b7220 */ /* 0x001fc80000410000 */
[----:B--2---:R-:W-:-:S03]  /*2ee0*/  FMUL.FTZ R33, R11, R40 ;  /* 0x000000280b217220 */ /* 0x004fc60000410000 */
[----:B------:R-:W0:Y:S08]  /*2ef0*/  MUFU.RCP R11, R34 ;  /* 0x00000022000b7308 */ /* 0x000e300000001000 */
[----:B------:R-:W-:Y:S08]  /*2f00*/  F2F.BF16.F32 R31, R41 ;  /* 0x00000029001f7304 */ /* 0x000ff00000202000 */
[----:B------:R-:W-:Y:S08]  /*2f10*/  F2F.BF16.F32 R35, R13 ;  /* 0x0000000d00237304 */ /* 0x000ff00000202000 */
[----:B------:R-:W-:Y:S08]  /*2f20*/  F2F.BF16.F32 R41, R43 ;  /* 0x0000002b00297304 */ /* 0x000ff00000202000 */
[----:B------:R2:W-:Y:S08]  /*2f30*/  F2F.BF16.F32 R43, R45 ;  /* 0x0000002d002b7304 */ /* 0x0005f00000202000 */
[----:B------:R-:W-:Y:S01]  /*2f40*/  F2F.BF16.F32 R6, R15 ;  /* 0x0000000f00067304 */ /* 0x000fe20000202000 */
[----:B--2---:R-:W-:-:S04]  /*2f50*/  FMUL.FTZ R45, R45, R12 ;  /* 0x0000000c2d2d7220 */ /* 0x004fc80000410000 */
[----:B-1----:R-:W-:Y:S01]  /*2f60*/  FMUL.FTZ R45, R45, R32 ;  /* 0x000000202d2d7220 */ /* 0x002fe20000410000 */
[----:B---3--:R-:W-:Y:S01]  /*2f70*/  FMUL.FTZ R13, R28, R33 ;  /* 0x000000211c0d7220 */ /* 0x008fe20000410000 */
[----:B------:R-:W-:Y:S01]  /*2f80*/  FMUL.FTZ R33, R30, R38 ;  /* 0x000000261e217220 */ /* 0x000fe20000410000 */
[----:B------:R-:W-:Y:S01]  /*2f90*/  FMUL.FTZ R30, R15, R12 ;  /* 0x0000000c0f1e7220 */ /* 0x000fe20000410000 */
[C---:B------:R-:W-:Y:S02]  /*2fa0*/  FMUL.FTZ R12, R28.reuse, R45 ;  /* 0x0000002d1c0c7220 */ /* 0x040fe40000410000 */
[----:B------:R-:W-:Y:S01]  /*2fb0*/  FMUL.FTZ R33, R28, R33 ;  /* 0x000000211c217220 */ /* 0x000fe20000410000 */
[----:B------:R-:W1:Y:S01]  /*2fc0*/  F2F.BF16.F32 R13, R13 ;  /* 0x0000000d000d7304 */ /* 0x000e620000202000 */
[----:B0-----:R-:W-:-:S04]  /*2fd0*/  FMUL.FTZ R11, R30, R11 ;  /* 0x0000000b1e0b7220 */ /* 0x001fc80000410000 */
[----:B------:R-:W-:-:S03]  /*2fe0*/  FMUL.FTZ R28, R28, R11 ;  /* 0x0000000b1c1c7220 */ /* 0x000fc60000410000 */
[----:B------:R-:W0:Y:S01]  /*2ff0*/  F2F.BF16.F32 R33, R33 ;  /* 0x0000002100217304 */ /* 0x000e220000202000 */
[----:B-1----:R-:W-:-:S07]  /*3000*/  IMAD.U32 R11, R13, 0x10000, RZ ;  /* 0x000100000d0b7824 */ /* 0x002fce00078e00ff */
[----:B------:R-:W1:Y:S01]  /*3010*/  F2F.BF16.F32 R12, R12 ;  /* 0x0000000c000c7304 */ /* 0x000e620000202000 */
[----:B------:R-:W-:Y:S01]  /*3020*/  FADD.FTZ R45, R8, -R11 ;  /* 0x8000000b082d7221 */ /* 0x000fe20000010000 */
[----:B0-----:R-:W-:-:S06]  /*3030*/  IMAD.U32 R8, R33, 0x10000, RZ ;  /* 0x0001000021087824 */ /* 0x001fcc00078e00ff */
[----:B------:R-:W0:Y:S01]  /*3040*/  F2F.BF16.F32 R28, R28 ;  /* 0x0000001c001c7304 */ /* 0x000e220000202000 */
[----:B------:R-:W-:Y:S01]  /*3050*/  FADD.FTZ R30, R9, -R8 ;  /* 0x80000008091e7221 */ /* 0x000fe20000010000 */
[----:B-1----:R-:W-:-:S06]  /*3060*/  IMAD.U32 R9, R12, 0x10000, RZ ;  /* 0x000100000c097824 */ /* 0x002fcc00078e00ff */
[----:B------:R-:W1:Y:S01]  /*3070*/  F2F.BF16.F32 R45, R45 ;  /* 0x0000002d002d7304 */ /* 0x000e620000202000 */
[----:B------:R-:W-:-:S04]  /*3080*/  IMAD.WIDE R12, R0, 0x2, R18 ;  /* 0x00000002000c7825 */ /* 0x000fc800078e0212 */
[----:B------:R-:W-:Y:S01]  /*3090*/  FADD.FTZ R34, R10, -R9 ;  /* 0x800000090a227221 */ /* 0x000fe20000010000 */
[----:B------:R-:W-:Y:S02]  /*30a0*/  IMAD.WIDE R10, R0, 0x2, R20 ;  /* 0x00000002000a7825 */ /* 0x000fe400078e0214 */
[----:B------:R-:W2:Y:S02]  /*30b0*/  F2F.BF16.F32 R30, R30 ;  /* 0x0000001e001e7304 */ /* 0x000ea40000202000 */
[----:B0-----:R-:W-:-:S04]  /*30c0*/  IMAD.U32 R9, R28, 0x10000, RZ ;  /* 0x000100001c097824 */ /* 0x001fc800078e00ff */
[----:B------:R-:W-:Y:S01]  /*30d0*/  FADD.FTZ R14, R14, -R9 ;  /* 0x800000090e0e7221 */ /* 0x000fe20000010000 */
[----:B------:R-:W-:Y:S01]  /*30e0*/  IMAD.WIDE R8, R0, 0x2, R22 ;  /* 0x0000000200087825 */ /* 0x000fe200078e0216 */
[----:B------:R-:W0:Y:S08]  /*30f0*/  F2F.BF16.F32 R34, R34 ;  /* 0x0000002200227304 */ /* 0x000e300000202000 */
[----:B------:R3:W4:Y:S01]  /*3100*/  F2F.BF16.F32 R28, R14 ;  /* 0x0000000e001c7304 */ /* 0x0007220000202000 */
[----:B-12---:R-:W-:Y:S05]  /*3110*/  @P1 BRA `(.L_x_198) ;  /* 0x0000000000f41947 */ /* 0x006fea0003800000 */
[C---:B------:R-:W-:Y:S01]  /*3120*/  ISETP.GE.AND P3, PT, R0.reuse, R3, PT ;  /* 0x000000030000720c */ /* 0x040fe20003f66270 */
[C---:B---3--:R-:W-:Y:S02]  /*3130*/  VIADD R14, R0.reuse, 0x1 ;  /* 0x00000001000e7836 */ /* 0x048fe40000000000 */
[----:B------:R-:W-:-:S03]  /*3140*/  VIADD R36, R0, 0x3 ;  /* 0x0000000300247836 */ /* 0x000fc60000000000 */
[----:B------:R-:W-:Y:S01]  /*3150*/  ISETP.GE.AND P0, PT, R14, R3, PT ;  /* 0x000000030e00720c */ /* 0x000fe20003f06270 */
[----:B------:R-:W-:-:S05]  /*3160*/  VIADD R14, R0, 0x2 ;  /* 0x00000002000e7836 */ /* 0x000fca0000000000 */
[----:B------:R-:W-:Y:S01]  /*3170*/  ISETP.GE.AND P2, PT, R14, R3, PT ;  /* 0x000000030e00720c */ /* 0x000fe20003f46270 */
[--C-:B------:R-:W-:Y:S01]  /*3180*/  @!P3 IMAD.WIDE R14, R0, 0x2, R26.reuse ;  /* 0x00000002000eb825 */ /* 0x100fe200078e021a */
[C---:B------:R-:W-:Y:S02]  /*3190*/  @!P3 R2UR UR4, R16.reuse ;  /* 0x000000001004b2ca */ /* 0x040fe400000e0000 */
[C---:B------:R-:W-:Y:S02]  /*31a0*/  @!P3 R2UR UR5, R17.reuse ;  /* 0x000000001105b2ca */ /* 0x040fe400000e0000 */
[----:B------:R-:W-:Y:S01]  /*31b0*/  @!P3 R2UR UR6, R16 ;  /* 0x000000001006b2ca */ /* 0x000fe200000e0000 */
        /* <DEDUP_REMOVED lines=25> */
[----:B------:R-:W-:Y:S01]  /*3350*/  @!P2 R2UR UR22, R16 ;  /* 0x000000001016a2ca */ /* 0x000fe200000e0000 */
[----:B-1----:R-:W-:Y:S01]  /*3360*/  @!P2 IMAD.WIDE R14, R0, 0x2, R26 ;  /* 0x00000002000ea825 */ /* 0x002fe200078e021a */
[----:B------:R-:W-:Y:S01]  /*3370*/  @!P2 R2UR UR23, R17 ;  /* 0x000000001117a2ca */ /* 0x000fe200000e0000 */
[----:B------:R2:W-:Y:S01]  /*3380*/  @!P0 STG.E.U16 desc[UR4][R32.64+0x2], R30 ;  /* 0x0000021e20008986 */ /* 0x0005e2000c101504 */
[----:B------:R-:W-:-:S02]  /*3390*/  @!P2 R2UR UR24, R16 ;  /* 0x000000001018a2ca */ /* 0x000fc400000e0000 */
[----:B------:R-:W-:Y:S01]  /*33a0*/  @!P2 R2UR UR25, R17 ;  /* 0x000000001119a2ca */ /* 0x000fe200000e0000 */
[----:B0-----:R2:W-:Y:S01]  /*33b0*/  @!P2 STG.E.U16 desc[UR18][R12.64+0x4], R34 ;  /* 0x000004220c00a986 */ /* 0x0015e2000c101512 */
[----:B------:R-:W-:-:S03]  /*33c0*/  ISETP.GE.AND P0, PT, R36, R3, PT ;  /* 0x000000032400720c */ /* 0x000fc60003f06270 */
[----:B------:R2:W-:Y:S04]  /*33d0*/  @!P2 STG.E.U16 desc[UR20][R10.64+0x4], R43 ;  /* 0x0000042b0a00a986 */ /* 0x0005e8000c101514 */
[----:B------:R2:W-:Y:S04]  /*33e0*/  @!P2 STG.E.U16 desc[UR22][R8.64+0x4], R31 ;  /* 0x0000041f0800a986 */ /* 0x0005e8000c101516 */
[----:B------:R2:W-:Y:S02]  /*33f0*/  @!P2 STG.E.U16 desc[UR24][R14.64+0x4], R34 ;  /* 0x000004220e00a986 */ /* 0x0005e4000c101518 */
        /* <DEDUP_REMOVED lines=15> */
.L_x_198:
[----:B------:R-:W-:Y:S01]  /*34f0*/  IMAD.WIDE.U32 R32, R30, 0x10000, RZ ;  /* 0x000100001e207825 */ /* 0x000fe200078e00ff */
[----:B------:R-:W-:Y:S02]  /*3500*/  R2UR UR4, R16 ;  /* 0x00000000100472ca */ /* 0x000fe400000e0000 */
[C---:B------:R-:W-:Y:S01]  /*3510*/  R2UR UR5, R17.reuse ;  /* 0x00000000110572ca */ /* 0x040fe200000e0000 */
[----:B----4-:R-:W-:Y:S01]  /*3520*/  IMAD.U32 R15, R28, 0x10000, RZ ;  /* 0x000100001c0f7824 */ /* 0x010fe200078e00ff */
[----:B------:R-:W-:Y:S01]  /*3530*/  R2UR UR6, R16 ;  /* 0x00000000100672ca */ /* 0x000fe200000e0000 */
[----:B------:R-:W-:Y:S01]  /*3540*/  IMAD.U32 R6, R6, 0x10000, RZ ;  /* 0x0001000006067824 */ /* 0x000fe200078e00ff */
[----:B------:R-:W-:Y:S01]  /*3550*/  R2UR UR7, R17 ;  /* 0x00000000110772ca */ /* 0x000fe200000e0000 */
[----:B------:R-:W-:Y:S01]  /*3560*/  IMAD.U32 R30, R41, 0x10000, RZ ;  /* 0x00010000291e7824 */ /* 0x000fe200078e00ff */
[----:B0-----:R-:W-:Y:S01]  /*3570*/  LOP3.LUT R33, R33, R15, R34, 0xfe, !PT ;  /* 0x0000000f21217212 */ /* 0x001fe200078efe22 */
[----:B---3--:R-:W-:Y:S01]  /*3580*/  IMAD.WIDE.U32 R14, R35, 0x10000, RZ ;  /* 0x00010000230e7825 */ /* 0x008fe200078e00ff */
        /* <DEDUP_REMOVED lines=14> */
[----:B------:R1:W-:Y:S02]  /*3670*/  STG.E.64 desc[UR10][R28.64], R32 ;  /* 0x000000201c007986 */ /* 0x0003e4000c101b0a */
.L_x_199:
[----:B------:R-:W-:Y:S05]  /*3680*/  BSYNC.RECONVERGENT B0 ;  /* 0x0000000000007941 */ /* 0x000fea0003800200 */
.L_x_197:
[----:B------:R-:W-:-:S05]  /*3690*/  IMAD R0, R7, 0x4, R0 ;  /* 0x0000000407007824 */ /* 0x000fca00078e0200 */
[----:B------:R-:W-:-:S13]  /*36a0*/  ISETP.GE.AND P0, PT, R0, R3, PT ;  /* 0x000000030000720c */ /* 0x000fda0003f06270 */
[----:B------:R-:W-:Y:S05]  /*36b0*/  @!P0 BRA `(.L_x_200) ;  /* 0xffffffec006c8947 */ /* 0x000fea000383ffff */
[----:B------:R-:W-:Y:S05]  /*36c0*/  EXIT ;  /* 0x000000000000794d */ /* 0x000fea0003800000 */
        .type           $_Z25multi_tensor_apply_kernelI18TensorListMetadataILi5EE25DistAdamCapturableFunctorIN3c108BFloat16EfS4_EJPfffPiifS6_10adamMode_tfEEvlPViT_T0_DpT1_$__internal_accurate_pow,@function
        .size           $_Z25multi_tensor_apply_kernelI18TensorListMetadataILi5EE25DistAdamCapturableFunctorIN3c108BFloat16EfS4_EJPfffPiifS6_10adamMode_tfEEvlPViT_T0_DpT1_$__internal_accurate_pow,(.L_x_1066 - $_Z25multi_tensor_apply_kernelI18TensorListMetadataILi5EE25DistAdamCapturableFunctorIN3c108BFloat16EfS4_EJPfffPiifS6_10adamMode_tfEEvlPViT_T0_DpT1_$__internal_accurate_pow)
$_Z25multi_tensor_apply_kernelI18TensorListMetadataILi5EE25DistAdamCapturableFunctorIN3c108BFloat16EfS4_EJPfffPiifS6_10adamMode_tfEEvlPViT_T0_DpT1_$__internal_accurate_pow:
        /* <DEDUP_REMOVED lines=475> */
.L_x_201:
        /* <DEDUP_REMOVED lines=9> */
[----:B0-----:R-:W-:Y:S06]  /*5510*/  RET.REL.NODEC R20 `(_Z25multi_tensor_apply_kernelI18TensorListMetadataILi5EE25DistAdamCapturableFunctorIN3c108BFloat16EfS4_EJPfffPiifS6_10adamMode_tfEEvlPViT_T0_DpT1_) ;  /* 0xffffffa814b87950 */ /* 0x001fec0003c3ffff */
.L_x_202:
        /* <DEDUP_REMOVED lines=14> */
.L_x_1066:


//--------------------- .text._Z25multi_tensor_apply_kernelI18TensorListMetadataILi5EE25DistAdamCapturableFunctorIN3c108BFloat16EfNS3_4HalfEEJPfffPiifS7_10adamMode_tfEEvlPViT_T0_DpT1_ --------------------------
	.section	.text._Z25multi_tensor_apply_kernelI18TensorListMetadataILi5EE25DistAdamCapturableFunctorIN3c108BFloat16EfNS3_4HalfEEJPfffPiifS7_10adamMode_tfEEvlPViT_T0_DpT1_,"ax",@progbits
	.align	128
        .global         _Z25multi_tensor_apply_kernelI18TensorListMetadataILi5EE25DistAdamCapturableFunctorIN3c108BFloat16EfNS3_4HalfEEJPfffPiifS7_10adamMode_tfEEvlPViT_T0_DpT1_
        .type           _Z25multi_tensor_apply_kernelI18TensorListMetadataILi5EE25DistAdamCapturableFunctorIN3c108BFloat16EfNS3_4HalfEEJPfffPiifS7_10adamMode_tfEEvlPViT_T0_DpT1_,@function
        .size           _Z25multi_tensor_apply_kernelI18TensorListMetadataILi5EE25DistAdamCapturableFunctorIN3c108BFloat16EfNS3_4HalfEEJPfffPiifS7_10adamMode_tfEEvlPViT_T0_DpT1_,(.L_x_1067 - _Z25multi_tensor_apply_kernelI18TensorListMetadataILi5EE25DistAdamCapturableFunctorIN3c108BFloat16EfNS3_4HalfEEJPfffPiifS7_10adamMode_tfEEvlPViT_T0_DpT1_)
        .other          _Z25multi_tensor_apply_kernelI18TensorListMetadataILi5EE25DistAdamCapturableFunctorIN3c108BFloat16EfNS3_4HalfEEJPfffPiifS7_10adamMode_tfEEvlPViT_T0_DpT1_,@"STO_CUDA_ENTRY STV_DEFAULT"
_Z25multi_tensor_apply_kernelI18TensorListMetadataILi5EE25DistAdamCapturableFunctorIN3c108BFloat16EfNS3_4HalfEEJPfffPiifS7_10adamMode_tfEEvlPViT_T0_DpT1_:
.text._Z25multi_tensor_apply_kernelI18TensorListMetadataILi5EE25DistAdamCapturableFunctorIN3c108BFloat16EfNS3_4HalfEEJPfffPiifS7_10adamMode_tfEEvlPViT_T0_DpT1_:
        /* <DEDUP_REMOVED lines=21> */
.L_x_203:
        /* <DEDUP_REMOVED lines=20> */
.L_x_204:
        /* <DEDUP_REMOVED lines=20> */
.L_x_205:
        /* <DEDUP_REMOVED lines=21> */
.L_x_206:
        /* <DEDUP_REMOVED lines=17> */
[----:B--2---:R-:W-:Y:S01]  /*0630*/  FMUL.FTZ R6, R6, 1 ;  /* 0x3f80000006067820 */ /* 0x004fe20000410000 */
[----:B---3--:R-:W1:Y:S02]  /*0640*/  I2F.F64 R2, R19 ;  /* 0x0000001300027312 */ /* 0x008e640000201c00 */
[----:B-1----:R-:W-:Y:S01]  /*0650*/  SHF.R.U32.HI R0, RZ, 0x14, R3 ;  /* 0x00000014ff007819 */ /* 0x002fe20000011603 */
[----:B------:R-:W-:-:S02]  /*0660*/  IMAD.MOV.U32 R22, RZ, RZ, R2 ;  /* 0x000000ffff167224 */ /* 0x000fc400078e0002 */
[----:B------:R-:W-:Y:S01]  /*0670*/  IMAD.MOV.U32 R21, RZ, RZ, R3 ;  /* 0x000000ffff157224 */ /* 0x000fe200078e0003 */
[----:B------:R-:W-:-:S05]  /*0680*/  LOP3.LUT R0, R0, 0x7ff, RZ, 0xc0, !PT ;  /* 0x000007ff00007812 */ /* 0x000fca00078ec0ff */
[----:B------:R-:W-:-:S05]  /*0690*/  VIADD R7, R0, 0xfffffc0c ;  /* 0xfffffc0c00077836 */ /* 0x000fca0000000000 */
[CC--:B------:R-:W-:Y:S02]  /*06a0*/  SHF.L.U32 R18, R2.reuse, R7.reuse, RZ ;  /* 0x0000000702127219 */ /* 0x0c0fe400000006ff */
[----:B------:R-:W-:Y:S02]  /*06b0*/  SHF.L.U64.HI R0, R2, R7, R3 ;  /* 0x0000000702007219 */ /* 0x000fe40000010203 */
[----:B------:R-:W-:-:S04]  /*06c0*/  ISETP.NE.U32.AND P0, PT, R18, RZ, PT ;  /* 0x000000ff1200720c */ /* 0x000fc80003f05070 */
[----:B------:R-:W-:-:S04]  /*06d0*/  ISETP.NE.AND.EX P0, PT, R0, -0x80000000, PT, P0 ;  /* 0x800000000000780c */ /* 0x000fc80003f05300 */
[----:B------:R-:W-:-:S15]  /*06e0*/  PLOP3.LUT P0, PT, P0, PT, PT, 0x8, 0x80 ;  /* 0x000000000080781c */ /* 0x000fde000070e170 */
[----:B------:R-:W-:-:S15]  /*06f0*/  NOP ;  /* 0x0000000000007918 */ /* 0x000fde0000000000 */
[----:B------:R-:W-:-:S06]  /*0700*/  NOP ;  /* 0x0000000000007918 */ /* 0x000fcc0000000000 */
[----:B------:R-:W1:-:S15]  /*0710*/  F2F.F64.F32 R6, R6 ;  /* 0x0000000600067310 */ /* 0x000e5e0000201800 */
[----:B------:R-:W-:-:S15]  /*0720*/  NOP ;  /* 0x0000000000007918 */ /* 0x000fde0000000000 */
[----:B------:R-:W-:-:S15]  /*0730*/  NOP ;  /* 0x0000000000007918 */ /* 0x000fde0000000000 */
[----:B------:R-:W-:-:S15]  /*0740*/  NOP ;  /* 0x0000000000007918 */ /* 0x000fde0000000000 */
[----:B------:R-:W-:-:S04]  /*0750*/  NOP ;  /* 0x0000000000007918 */ /* 0x000fc80000000000 */
[----:B-1----:R-:W1:Y:S02]  /*0760*/  DADD R4, -RZ, |R6| ;  /* 0x00000000ff047229 */ /* 0x002e640000000506 */
[----:B-1----:R-:W-:Y:S02]  /*0770*/  IMAD.MOV.U32 R8, RZ, RZ, R4 ;  /* 0x000000ffff087224 */ /* 0x002fe400078e0004 */
[----:B------:R-:W-:-:S07]  /*0780*/  IMAD.MOV.U32 R23, RZ, RZ, R5 ;  /* 0x000000ffff177224 */ /* 0x000fce00078e0005 */
[----:B0-----:R-:W-:Y:S05]  /*0790*/  CALL.REL.NOINC `($_Z25multi_tensor_apply_kernelI18TensorListMetadataILi5EE25DistAdamCapturableFunctorIN3c108BFloat16EfNS3_4HalfEEJPfffPiifS7_10adamMode_tfEEvlPViT_T0_DpT1_$__internal_accurate_pow) ;  /* 0x0000003000147944 */ /* 0x001fea0003c00000 */
        /* <DEDUP_REMOVED lines=23> */
.L_x_208:
        /* <DEDUP_REMOVED lines=14> */
.L_x_209:
        /* <DEDUP_REMOVED lines=35> */
[----:B------:R-:W-:Y:S05]  /*0c20*/  CALL.REL.NOINC `($_Z25multi_tensor_apply_kernelI18TensorListMetadataILi5EE25DistAdamCapturableFunctorIN3c108BFloat16EfNS3_4HalfEEJPfffPiifS7_10adamMode_tfEEvlPViT_T0_DpT1_$__internal_accurate_pow) ;  /* 0x0000002800f07944 */ /* 0x000fea0003c00000 */
        /* <DEDUP_REMOVED lines=22> */
.L_x_210:
        /* <DEDUP_REMOVED lines=14> */
.L_x_211:
        /* <DEDUP_REMOVED lines=18> */
.L_x_207:
        /* <DEDUP_REMOVED lines=37> */
[C---:B-1----:R-:W-:Y:S01]  /*11e0*/  LEA R26, P3, R7.reuse, R8, 0x1 ;  /* 0x00000008071a7211 */ /* 0x042fe200078608ff */
[----:B0-----:R-:W0:Y:S08]  /*11f0*/  LDC R3, c[0x0][0x360] ;  /* 0x0000d800ff037b82 */ /* 0x001e300000000800 */
[----:B------:R-:W-:Y:S01]  /*1200*/  @!P0 IMAD.U32 R0, R7, 0x2, R8 ;  /* 0x0000000207008824 */ /* 0x000fe200078e0008 */
[----:B--2---:R-:W-:-:S04]  /*1210*/  UISETP.NE.AND UP0, UPT, UR4, URZ, UPT ;  /* 0x000000ff0400728c */ /* 0x004fc8000bf05270 */
[----:B------:R-:W-:Y:S02]  /*1220*/  @!P0 LOP3.LUT P2, RZ, R0, 0x7, RZ, 0xc0, !PT ;  /* 0x0000000700ff8812 */ /* 0x000fe4000784c0ff */
[----:B------:R-:W-:Y:S02]  /*1230*/  SHF.R.S32.HI R0, RZ, 0x1f, R7 ;  /* 0x0000001fff007819 */ /* 0x000fe40000011407 */
[----:B------:R-:W-:Y:S02]  /*1240*/  @!P0 PLOP3.LUT P1, PT, P2, PT, PT, 0x8, 0x80 ;  /* 0x000000000080881c */ /* 0x000fe4000172e170 */
[----:B------:R-:W-:Y:S01]  /*1250*/  LEA.HI.X R27, R7, R9, R0, 0x1, P3 ;  /* 0x00000009071b7211 */ /* 0x000fe200018f0c00 */
[----:B------:R-:W-:Y:S01]  /*1260*/  IMAD.MOV.U32 R0, RZ, RZ, R10 ;  /* 0x000000ffff007224 */ /* 0x000fe200078e000a */
[----:B------:R-:W-:Y:S09]  /*1270*/  BRA.U !UP0, `(.L_x_212) ;  /* 0x0000001108b47547 */ /* 0x000ff2000b800000 */
.L_x_217:
        /* <DEDUP_REMOVED lines=15> */
[----:B--2---:R-:W-:-:S02]  /*1370*/  SHF.R.U64 R28, R14, 0x10, R15 ;  /* 0x000000100e1c7819 */ /* 0x004fc4000000120f */
[----:B------:R-:W-:Y:S02]  /*1380*/  PRMT R29, R14, 0x7610, R29 ;  /* 0x000076100e1d7816 */ /* 0x000fe4000000001d */
[C---:B---3--:R-:W-:Y:S02]  /*1390*/  SHF.R.U64 R38, R36.reuse, 0x10, R37 ;  /* 0x0000001024267819 */ /* 0x048fe40000001225 */
[----:B------:R-:W-:Y:S02]  /*13a0*/  PRMT R7, R36, 0x7610, R7 ;  /* 0x0000761024077816 */ /* 0x000fe40000000007 */
[----:B------:R-:W-:Y:S02]  /*13b0*/  SHF.R.U32.HI R14, RZ, 0x10, R15 ;  /* 0x00000010ff0e7819 */ /* 0x000fe4000001160f */
[C---:B----4-:R-:W-:Y:S02]  /*13c0*/  SHF.R.U64 R41, R42.reuse, 0x10, R43 ;  /* 0x000000102a297819 */ /* 0x050fe4000000122b */
[----:B------:R-:W-:-:S02]  /*13d0*/  PRMT R31, R42, 0x7610, R31 ;  /* 0x000076102a1f7816 */ /* 0x000fc4000000001f */
[----:B------:R-:W-:Y:S02]  /*13e0*/  SHF.R.U32.HI R30, RZ, 0x10, R43 ;  /* 0x00000010ff1e7819 */ /* 0x000fe4000001162b */
[----:B------:R-:W-:Y:S02]  /*13f0*/  PRMT R40, R43, 0x7610, R40 ;  /* 0x000076102b287816 */ /* 0x000fe40000000028 */
[----:B------:R-:W-:Y:S01]  /*1400*/  SHF.R.U32.HI R36, RZ, 0x10, R37 ;  /* 0x00000010ff247819 */ /* 0x000fe20000011625 */
[----:B------:R-:W-:Y:S06]  /*1410*/  BRA `(.L_x_214) ;  /* 0x0000000400247947 */ /* 0x000fec0003800000 */
.L_x_213:
        /* <DEDUP_REMOVED lines=13> */
[----:B------:R-:W-:Y:S02]  /*14f0*/  @!P4 R2UR UR12, R16 ;  /* 0x00000000100cc2ca */ /* 0x000fe400000e0000 */
[C---:B------:R-:W-:Y:S01]  /*1500*/  @!P4 R2UR UR13, R17.reuse ;  /* 0x00000000110dc2ca */ /* 0x040fe200000e0000 */
[----:B------:R-:W-:Y:S01]  /*1510*/  @P2 IMAD.MOV.U32 R9, RZ, RZ, RZ ;  /* 0x000000ffff092224 */ /* 0x000fe200078e00ff */
[----:B------:R-:W-:Y:S01]  /*1520*/  @P2 PRMT R28, RZ, 0x7610, R28 ;  /* 0x00007610ff1c2816 */ /* 0x000fe2000000001c */
[----:B------:R-:W-:Y:S01]  /*1530*/  @!P0 IMAD.WIDE R36, R0, 0x4, R24 ;  /* 0x0000000400248825 */ /* 0x000fe200078e0218 */
[----:B------:R-:W-:Y:S01]  /*1540*/  @P3 PRMT R15, RZ, 0x7610, R15 ;  /* 0x00007610ff0f3816 */ /* 0x000fe2000000000f */
[----:B------:R-:W5:Y:S01]  /*1550*/  @!P0 LDG.E.U16 R31, desc[UR6][R42.64] ;  /* 0x000000062a1f8981 */ /* 0x000f62000c1e1500 */
        /* <DEDUP_REMOVED lines=10> */
[----:B------:R-:W-:Y:S02]  /*1600*/  @!P2 R2UR UR12, R16 ;  /* 0x00000000100ca2ca */ /* 0x000fe400000e0000 */
[----:B------:R-:W-:Y:S01]  /*1610*/  @!P2 R2UR UR13, R17 ;  /* 0x00000000110da2ca */ /* 0x000fe200000e0000 */
[----:B------:R-:W-:Y:S01]  /*1620*/  @!P2 IMAD.WIDE R38, R0, 0x4, R24 ;  /* 0x000000040026a825 */ /* 0x000fe200078e0218 */
[----:B------:R-:W-:-:S02]  /*1630*/  @P2 PRMT R41, RZ, 0x7610, R41 ;  /* 0x00007610ff292816 */ /* 0x000fc40000000029 */
[----:B------:R-:W-:Y:S02]  /*1640*/  @P3 PRMT R40, RZ, 0x7610, R40 ;  /* 0x00007610ff283816 */ /* 0x000fe40000000028 */
        /* <DEDUP_REMOVED lines=8> */
[----:B------:R-:W5:Y:S01]  /*16d0*/  @!P0 LDG.E R8, desc[UR8][R36.64] ;  /* 0x0000000824088981 */ /* 0x000f62000c1e1900 */
[C---:B------:R-:W-:Y:S02]  /*16e0*/  @!P4 R2UR UR14, R16.reuse ;  /* 0x00000000100ec2ca */ /* 0x040fe400000e0000 */
[C---:B------:R-:W-:Y:S01]  /*16f0*/  @!P4 R2UR UR15, R17.reuse ;  /* 0x00000000110fc2ca */ /* 0x040fe200000e0000 */
[----:B------:R-:W5:Y:S01]  /*1700*/  @!P2 LDG.E R9, desc[UR12][R38.64+0x4] ;  /* 0x0000040c2609a981 */ /* 0x000f62000c1e1900 */
[C---:B------:R-:W-:Y:S02]  /*1710*/  @!P2 R2UR UR6, R16.reuse ;  /* 0x000000001006a2ca */ /* 0x040fe400000e0000 */
[----:B------:R-:W-:Y:S01]  /*1720*/  @!P2 R2UR UR7, R17 ;  /* 0x000000001107a2ca */ /* 0x000fe200000e0000 */
[----:B------:R1:W5:Y:S01]  /*1730*/  @!P0 LDG.E.U16 R29, desc[UR4][R32.64] ;  /* 0x00000004201d8981 */ /* 0x000362000c1e1500 */
[----:B------:R-:W-:-:S02]  /*1740*/  @!P3 R2UR UR8, R16 ;  /* 0x000000001008b2ca */ /* 0x000fc400000e0000 */
[C---:B------:R-:W-:Y:S01]  /*1750*/  @!P3 R2UR UR9, R17.reuse ;  /* 0x000000001109b2ca */ /* 0x040fe200000e0000 */
[----:B------:R-:W-:Y:S01]  /*1760*/  @P3 IMAD.MOV.U32 R10, RZ, RZ, RZ ;  /* 0x000000ffff0a3224 */ /* 0x000fe200078e00ff */
[----:B------:R-:W-:Y:S01]  /*1770*/  @!P4 R2UR UR12, R16 ;  /* 0x00000000100cc2ca */ /* 0x000fe200000e0000 */
[----:B------:R-:W-:Y:S01]  /*1780*/  @P4 IMAD.MOV.U32 R11, RZ, RZ, RZ ;  /* 0x000000ffff0b4224 */ /* 0x000fe200078e00ff */
[----:B------:R-:W-:Y:S01]  /*1790*/  @!P4 R2UR UR13, R17 ;  /* 0x00000000110dc2ca */ /* 0x000fe200000e0000 */
[C---:B------:R-:W-:Y:S01]  /*17a0*/  @!P4 IMAD.WIDE R34, R0.reuse, 0x4, R24 ;  /* 0x000000040022c825 */ /* 0x040fe200078e0218 */
[----:B------:R-:W-:Y:S01]  /*17b0*/  @P4 PRMT R30, RZ, 0x7610, R30 ;  /* 0x00007610ff1e4816 */ /* 0x000fe2000000001e */
[----:B------:R2:W5:Y:S01]  /*17c0*/  @!P0 LDG.E.U16 R7, desc[UR4][R12.64] ;  /* 0x000000040c078981 */ /* 0x000562000c1e1500 */
[----:B------:R-:W-:Y:S01]  /*17d0*/  @P2 PRMT R38, RZ, 0x7610, R38 ;  /* 0x00007610ff262816 */ /* 0x000fe20000000026 */
[----:B-1----:R-:W-:Y:S01]  /*17e0*/  @!P3 IMAD.WIDE R32, R0, 0x4, R24 ;  /* 0x000000040020b825 */ /* 0x002fe200078e0218 */
[----:B------:R-:W-:Y:S01]  /*17f0*/  @P3 PRMT R37, RZ, 0x7610, R37 ;  /* 0x00007610ff253816 */ /* 0x000fe20000000025 */
[----:B------:R2:W5:Y:S01]  /*1800*/  @!P4 LDG.E R11, desc[UR14][R34.64+0xc] ;  /* 0x00000c0e220bc981 */ /* 0x000562000c1e1900 */
[----:B------:R-:W-:-:S03]  /*1810*/  @P4 PRMT R36, RZ, 0x7610, R36 ;  /* 0x00007610ff244816 */ /* 0x000fc60000000024 */
[----:B------:R2:W5:Y:S04]  /*1820*/  @!P4 LDG.E.U16 R30, desc[UR16][R42.64+0x6] ;  /* 0x000006102a1ec981 */ /* 0x000568000c1e1500 */
[----:B------:R2:W5:Y:S04]  /*1830*/  @!P3 LDG.E R10, desc[UR10][R32.64+0x8] ;  /* 0x0000080a200ab981 */ /* 0x000568000c1e1900 */
[----:B------:R2:W5:Y:S04]  /*1840*/  @!P2 LDG.E.U16 R38, desc[UR6][R12.64+0x2] ;  /* 0x000002060c26a981 */ /* 0x000568000c1e1500 */
[----:B------:R2:W5:Y:S04]  /*1850*/  @!P3 LDG.E.U16 R37, desc[UR8][R12.64+0x4] ;  /* 0x000004080c25b981 */ /* 0x000568000c1e1500 */
[----:B------:R2:W5:Y:S01]  /*1860*/  @!P4 LDG.E.U16 R36, desc[UR12][R12.64+0x6] ;  /* 0x0000060c0c24c981 */ /* 0x000562000c1e1500 */
[----:B------:R-:W-:Y:S01]  /*1870*/  @P0 PRMT R31, RZ, 0x7610, R31 ;  /* 0x00007610ff1f0816 */ /* 0x000fe2000000001f */
[----:B------:R-:W-:Y:S01]  /*1880*/  @P0 IMAD.MOV.U32 R8, RZ, RZ, RZ ;  /* 0x000000ffff080224 */ /* 0x000fe200078e00ff */
[----:B------:R-:W-:-:S02]  /*1890*/  @P0 PRMT R29, RZ, 0x7610, R29 ;  /* 0x00007610ff1d0816 */ /* 0x000fc4000000001d */
[----:B--2---:R-:W-:-:S07]  /*18a0*/  @P0 PRMT R7, RZ, 0x7610, R7 ;  /* 0x00007610ff070816 */ /* 0x004fce0000000007 */
.L_x_214:
[----:B------:R-:W1:Y:S01]  /*18b0*/  LDC.64 R32, c[0x0][0xfa0] ;  /* 0x0003e800ff207b82 */ /* 0x000e620000000a00 */
[----:B------:R-:W-:Y:S01]  /*18c0*/  R2UR UR4, R16 ;  /* 0x00000000100472ca */ /* 0x000fe200000e0000 */
[----:B------:R-:W2:Y:S01]  /*18d0*/  LDCU.64 UR6, c[0x0][0xf88] ;  /* 0x0001f100ff0677ac */ /* 0x000ea20008000a00 */
[----:B------:R-:W-:-:S13]  /*18e0*/  R2UR UR5, R17 ;  /* 0x00000000110572ca */ /* 0x000fda00000e0000 */
[----:B-1----:R1:W3:Y:S01]  /*18f0*/  LDG.E R32, desc[UR4][R32.64] ;  /* 0x0000000420207981 */ /* 0x0022e2000c1e1900 */
[C---:B-----5:R-:W-:Y:S01]  /*1900*/  FMUL.FTZ R35, R2.reuse, R8 ;  /* 0x0000000802237220 */ /* 0x060fe20000410000 */
[----:B------:R-:W-:Y:S02]  /*1910*/  IMAD.U32 R7, R7, 0x10000, RZ ;  /* 0x0001000007077824 */ /* 0x000fe400078e00ff */
[----:B------:R-:W-:Y:S01]  /*1920*/  FMUL.FTZ R34, R2, R9 ;  /* 0x0000000902227220 */ /* 0x000fe20000410000 */
[----:B------:R-:W4:Y:S01]  /*1930*/  MUFU.RCP R39, R4 ;  /* 0x0000000400277308 */ /* 0x000f220000001000 */
[----:B------:R-:W-:Y:S01]  /*1940*/  FMUL.FTZ R8, R35, R35 ;  /* 0x0000002323087220 */ /* 0x000fe20000410000 */
[----:B------:R-:W-:Y:S02]  /*1950*/  IMAD.U32 R9, R38, 0x10000, RZ ;  /* 0x0001000026097824 */ /* 0x000fe400078e00ff */
[----:B------:R-:W-:Y:S01]  /*1960*/  FMUL.FTZ R11, R2, R11 ;  /* 0x0000000b020b7220 */ /* 0x000fe20000410000 */
[----:B------:R-:W-:-:S02]  /*1970*/  IMAD.U32 R37, R37, 0x10000, RZ ;  /* 0x0001000025257824 */ /* 0x000fc400078e00ff */
[----:B--2---:R-:W-:Y:S01]  /*1980*/  FFMA.FTZ R8, R8, -UR7, R8 ;  /* 0x8000000708087c23 */ /* 0x004fe20008010008 */
[----:B-1----:R-:W-:Y:S01]  /*1990*/  FMUL.FTZ R33, R2, R10 ;  /* 0x0000000a02217220 */ /* 0x002fe20000410000 */
[----:B------:R-:W1:Y:S01]  /*19a0*/  LDCU UR4, c[0x0][0xf9c] ;  /* 0x0001f380ff0477ac */ /* 0x000e620008000800 */
[----:B------:R-:W-:Y:S02]  /*19b0*/  IMAD.U32 R31, R31, 0x10000, RZ ;  /* 0x000100001f1f7824 */ /* 0x000fe400078e00ff */
[----:B------:R-:W-:Y:S01]  /*19c0*/  FFMA.FTZ R42, R7, UR7, R8 ;  /* 0x00000007072a7c23 */ /* 0x000fe20008010008 */
[----:B------:R-:W-:Y:S01]  /*19d0*/  FMUL.FTZ R8, R34, R34 ;  /* 0x0000002222087220 */ /* 0x000fe20000410000 */
[----:B------:R-:W-:Y:S02]  /*19e0*/  IMAD.U32 R41, R41, 0x10000, RZ ;  /* 0x0001000029297824 */ /* 0x000fe400078e00ff */
[----:B------:R2:W-:Y:S01]  /*19f0*/  F2F.BF16.F32 R7, R42 ;  /* 0x0000002a00077304 */ /* 0x0005e20000202000 */
[----:B------:R-:W-:Y:S01]  /*1a00*/  FFMA.FTZ R8, R8, -UR7, R8 ;  /* 0x8000000708087c23 */ /* 0x000fe20008010008 */
[----:B------:R-:W-:-:S02]  /*1a10*/  IMAD.U32 R30, R30, 0x10000, RZ ;  /* 0x000100001e1e7824 */ /* 0x000fc400078e00ff */
[----:B------:R-:W-:Y:S02]  /*1a20*/  IMAD.U32 R29, R29, 0x10000, RZ ;  /* 0x000100001d1d7824 */ /* 0x000fe400078e00ff */
[----:B------:R-:W-:Y:S01]  /*1a30*/  FFMA.FTZ R44, R9, UR7, R8 ;  /* 0x00000007092c7c23 */ /* 0x000fe20008010008 */
[----:B------:R-:W-:Y:S01]  /*1a40*/  FMUL.FTZ R9, R33, R33 ;  /* 0x0000002121097220 */ /* 0x000fe20000410000 */
[-C--:B----4-:R-:W-:Y:S01]  /*1a50*/  FMUL.FTZ R38, R42, R39.reuse ;  /* 0x000000272a267220 */ /* 0x090fe20000410000 */
[----:B------:R-:W-:Y:S02]  /*1a60*/  IMAD.U32 R28, R28, 0x10000, RZ ;  /* 0x000100001c1c7824 */ /* 0x000fe400078e00ff */
[----:B--2---:R-:W-:Y:S01]  /*1a70*/  FMUL.FTZ R42, R44, R39 ;  /* 0x000000272c2a7220 */ /* 0x004fe20000410000 */
[----:B------:R-:W-:Y:S01]  /*1a80*/  FFMA.FTZ R10, R9, -UR7, R9 ;  /* 0x80000007090a7c23 */ /* 0x000fe20008010009 */
[C---:B------:R-:W-:Y:S01]  /*1a90*/  FMUL.FTZ R9, R11.reuse, R11 ;  /* 0x0000000b0b097220 */ /* 0x040fe20000410000 */
[----:B------:R2:W-:Y:S01]  /*1aa0*/  F2F.BF16.F32 R8, R44 ;  /* 0x0000002c00087304 */ /* 0x0005e20000202000 */
[----:B------:R-:W-:Y:S01]  /*1ab0*/  FFMA.FTZ R11, R11, -UR6, R11 ;  /* 0x800000060b0b7c23 */ /* 0x000fe2000801000b */
[----:B------:R-:W-:Y:S01]  /*1ac0*/  FFMA.FTZ R43, R37, UR7, R10 ;  /* 0x00000007252b7c23 */ /* 0x000fe2000801000a */
[----:B------:R-:W-:-:S02]  /*1ad0*/  IMAD.U32 R37, R36, 0x10000, RZ ;  /* 0x0001000024257824 */ /* 0x000fc400078e00ff */
[----:B------:R-:W-:Y:S01]  /*1ae0*/  FFMA.FTZ R9, R9, -UR7, R9 ;  /* 0x8000000709097c23 */ /* 0x000fe20008010009 */
[----:B------:R-:W-:Y:S01]  /*1af0*/  FFMA.FTZ R30, R30, UR6, R11 ;  /* 0x000000061e1e7c23 */ /* 0x000fe2000801000b */
[----:B------:R-:W-:Y:S01]  /*1b00*/  IMAD.U32 R15, R15, 0x10000, RZ ;  /* 0x000100000f0f7824 */ /* 0x000fe200078e00ff */
[----:B------:R-:W1:Y:S01]  /*1b10*/  MUFU.SQRT R38, R38 ;  /* 0x0000002600267308 */ /* 0x000e620000002000 */
[----:B------:R-:W-:Y:S01]  /*1b20*/  FFMA.FTZ R45, R37, UR7, R9 ;  /* 0x00000007252d7c23 */ /* 0x000fe20008010009 */
[-C--:B--2---:R-:W-:Y:S01]  /*1b30*/  FMUL.FTZ R44, R43, R39.reuse ;  /* 0x000000272b2c7220 */ /* 0x084fe20000410000 */
[----:B------:R-:W-:Y:S02]  /*1b40*/  IMAD.U32 R14, R14, 0x10000, RZ ;  /* 0x000100000e0e7824 */ /* 0x000fe400078e00ff */
[----:B------:R-:W-:-:S03]  /*1b50*/  FMUL.FTZ R39, R45, R39 ;  /* 0x000000272d277220 */ /* 0x000fc60000410000 */
[----:B------:R-:W2:Y:S08]  /*1b60*/  MUFU.SQRT R42, R42 ;  /* 0x0000002a002a7308 */ /* 0x000eb00000002000 */
[----:B------:R-:W4:Y:S01]  /*1b70*/  MUFU.SQRT R36, R44 ;  /* 0x0000002c00247308 */ /* 0x000f220000002000 */
[----:B-1----:R-:W-:-:S07]  /*1b80*/  FADD.FTZ R37, R38, UR4 ;  /* 0x0000000426257e21 */ /* 0x002fce0008010000 */
[----:B------:R-:W1:Y:S01]  /*1b90*/  MUFU.SQRT R39, R39 ;  /* 0x0000002700277308 */ /* 0x000e620000002000 */
[----:B--2---:R-:W-:Y:S01]  /*1ba0*/  FADD.FTZ R38, R42, UR4 ;  /* 0x000000042a267e21 */ /* 0x004fe20008010000 */
[----:B------:R-:W-:-:S04]  /*1bb0*/  FFMA.FTZ R42, R35, -UR6, R35 ;  /* 0x80000006232a7c23 */ /* 0x000fc80008010023 */
[----:B------:R-:W-:Y:S02]  /*1bc0*/  FFMA.FTZ R42, R31, UR6, R42 ;  /* 0x000000061f2a7c23 */ /* 0x000fe4000801002a */
[----:B------:R-:W-:Y:S01]  /*1bd0*/  MUFU.RCP R37, R37 ;  /* 0x0000002500257308 */ /* 0x000fe20000001000 */
[----:B----4-:R-:W-:-:S07]  /*1be0*/  FADD.FTZ R36, R36, UR4 ;  /* 0x0000000424247e21 */ /* 0x010fce0008010000 */
[----:B------:R-:W2:Y:S01]  /*1bf0*/  MUFU.RCP R31, R6 ;  /* 0x00000006001f7308 */ /* 0x000ea20000001000 */
[----:B-1----:R-:W-:Y:S01]  /*1c00*/  FADD.FTZ R35, R39, UR4 ;  /* 0x0000000427237e21 */ /* 0x002fe20008010000 */
[----:B------:R-:W1:Y:S01]  /*1c10*/  LDCU UR4, c[0x0][0xfac] ;  /* 0x0001f580ff0477ac */ /* 0x000e620008000800 */
[----:B------:R-:W-:Y:S02]  /*1c20*/  IMAD.U32 R39, R40, 0x10000, RZ ;  /* 0x0001000028277824 */ /* 0x000fe400078e00ff */
[----:B------:R-:W-:Y:S01]  /*1c30*/  FFMA.FTZ R40, R34, -UR6, R34 ;  /* 0x8000000622287c23 */ /* 0x000fe20008010022 */
[----:B------:R-:W-:Y:S02]  /*1c40*/  FFMA.FTZ R34, R33, -UR6, R33 ;  /* 0x8000000621227c23 */ /* 0x000fe40008010021 */
[----:B------:R-:W4:Y:S01]  /*1c50*/  MUFU.RCP R38, R38 ;  /* 0x0000002600267308 */ /* 0x000f220000001000 */
[----:B------:R-:W-:Y:S01]  /*1c60*/  FFMA.FTZ R40, R41, UR6, R40 ;  /* 0x0000000629287c23 */ /* 0x000fe20008010028 */
[----:B------:R-:W-:-:S06]  /*1c70*/  FFMA.FTZ R34, R39, UR6, R34 ;  /* 0x0000000627227c23 */ /* 0x000fcc0008010022 */
[----:B------:R-:W0:Y:S01]  /*1c80*/  MUFU.RCP R36, R36 ;  /* 0x0000002400247308 */ /* 0x000e220000001000 */
[-C--:B--2---:R-:W-:Y:S01]  /*1c90*/  FMUL.FTZ R44, R42, R31.reuse ;  /* 0x0000001f2a2c7220 */ /* 0x084fe20000410000 */
[----:B------:R-:W-:-:S03]  /*1ca0*/  FMUL.FTZ R11, R40, R31 ;  /* 0x0000001f280b7220 */ /* 0x000fc60000410000 */
[----:B------:R-:W-:-:S03]  /*1cb0*/  FMUL.FTZ R44, R44, R37 ;  /* 0x000000252c2c7220 */ /* 0x000fc60000410000 */
[----:B------:R-:W2:Y:S01]  /*1cc0*/  MUFU.RCP R35, R35 ;  /* 0x0000002300237308 */ /* 0x000ea20000001000 */
[----:B----4-:R-:W-:Y:S01]  /*1cd0*/  FMUL.FTZ R41, R11, R38 ;  /* 0x000000260b297220 */ /* 0x010fe20000410000 */
[----:B-1----:R-:W-:-:S03]  /*1ce0*/  FFMA.FTZ R11, R29, UR4, R44 ;  /* 0x000000041d0b7c23 */ /* 0x002fc6000801002c */
[----:B------:R-:W-:-:S03]  /*1cf0*/  FFMA.FTZ R41, R28, UR4, R41 ;  /* 0x000000041c297c23 */ /* 0x000fc60008010029 */
[----:B------:R1:W-:Y:S08]  /*1d00*/  F2F.BF16.F32 R9, R45 ;  /* 0x0000002d00097304 */ /* 0x0003f00000202000 */
[----:B------:R4:W-:Y:S01]  /*1d10*/  F2F.BF16.F32 R37, R34 ;  /* 0x0000002200257304 */ /* 0x0009e20000202000 */
[----:B-1----:R-:W-:-:S04]  /*1d20*/  FMUL.FTZ R45, R34, R31 ;  /* 0x0000001f222d7220 */ /* 0x002fc80000410000 */
[----:B0-----:R-:W-:-:S03]  /*1d30*/  FMUL.FTZ R36, R45, R36 ;  /* 0x000000242d247220 */ /* 0x001fc60000410000 */
[----:B------:R-:W-:Y:S01]  /*1d40*/  F2F.BF16.F32 R39, R30 ;  /* 0x0000001e00277304 */ /* 0x000fe20000202000 */
[----:B----4-:R-:W-:Y:S01]  /*1d50*/  FMUL.FTZ R34, R30, R31 ;  /* 0x0000001f1e227220 */ /* 0x010fe20000410000 */
[----:B------:R-:W-:-:S03]  /*1d60*/  FFMA.FTZ R31, R15, UR4, R36 ;  /* 0x000000040f1f7c23 */ /* 0x000fc60008010024 */
[----:B--2---:R-:W-:-:S03]  /*1d70*/  FMUL.FTZ R35, R34, R35 ;  /* 0x0000002322237220 */ /* 0x004fc60000410000 */
[----:B------:R-:W-:Y:S01]  /*1d80*/  F2F.BF16.F32 R33, R40 ;  /* 0x0000002800217304 */ /* 0x000fe20000202000 */
[----:B------:R-:W-:-:S07]  /*1d90*/  FFMA.FTZ R35, R14, UR4, R35 ;  /* 0x000000040e237c23 */ /* 0x000fce0008010023 */
[----:B------:R-:W-:Y:S08]  /*1da0*/  F2F.BF16.F32 R10, R43 ;  /* 0x0000002b000a7304 */ /* 0x000ff00000202000 */
[----:B------:R-:W-:Y:S01]  /*1db0*/  F2F.BF16.F32 R43, R42 ;  /* 0x0000002a002b7304 */ /* 0x000fe20000202000 */
[C---:B---3--:R-:W-:Y:S01]  /*1dc0*/  FMUL.FTZ R11, R32.reuse, R11 ;  /* 0x0000000b200b7220 */ /* 0x048fe20000410000 */
[C---:B------:R-:W-:Y:S01]  /*1dd0*/  FMUL.FTZ R41, R32.reuse, R41 ;  /* 0x0000002920297220 */ /* 0x040fe20000410000 */
[C---:B------:R-:W-:Y:S01]  /*1de0*/  FMUL.FTZ R31, R32.reuse, R31 ;  /* 0x0000001f201f7220 */ /* 0x040fe20000410000 */
[----:B------:R-:W-:-:S04]  /*1df0*/  FMUL.FTZ R35, R32, R35 ;  /* 0x0000002320237220 */ /* 0x000fc80000410000 */
[----:B------:R-:W-:Y:S08]  /*1e00*/  F2F.BF16.F32 R30, R41 ;  /* 0x00000029001e7304 */ /* 0x000ff00000202000 */
[----:B------:R-:W0:Y:S08]  /*1e10*/  F2F.BF16.F32 R11, R11 ;  /* 0x0000000b000b7304 */ /* 0x000e300000202000 */
[----:B------:R-:W1:Y:S01]  /*1e20*/  F2F.BF16.F32 R31, R31 ;  /* 0x0000001f001f7304 */ /* 0x000e620000202000 */
[----:B0-----:R-:W-:-:S07]  /*1e30*/  IMAD.U32 R32, R11, 0x10000, RZ ;  /* 0x000100000b207824 */ /* 0x001fce00078e00ff */
[----:B------:R-:W0:Y:S01]  /*1e40*/  F2F.BF16.F32 R35, R35 ;  /* 0x0000002300237304 */ /* 0x000e220000202000 */
[----:B------:R-:W-:Y:S02]  /*1e50*/  IMAD.U32 R11, R30, 0x10000, RZ ;  /* 0x000100001e0b7824 */ /* 0x000fe400078e00ff */
[----:B------:R-:W-:Y:S02]  /*1e60*/  FADD.FTZ R32, R29, -R32 ;  /* 0x800000201d207221 */ /* 0x000fe40000010000 */
[----:B------:R-:W-:Y:S01]  /*1e70*/  FADD.FTZ R38, R28, -R11 ;  /* 0x8000000b1c267221 */ /* 0x000fe20000010000 */
[----:B-1----:R-:W-:-:S03]  /*1e80*/  IMAD.U32 R28, R31, 0x10000, RZ ;  /* 0x000100001f1c7824 */ /* 0x002fc600078e00ff */
[----:B------:R-:W1:Y:S01]  /*1e90*/  F2F.BF16.F32 R32, R32 ;  /* 0x0000002000207304 */ /* 0x000e620000202000 */
[----:B------:R-:W-:-:S04]  /*1ea0*/  IMAD.WIDE R30, R0, 0x2, R18 ;  /* 0x00000002001e7825 */ /* 0x000fc800078e0212 */
[----:B------:R-:W-:Y:S01]  /*1eb0*/  FADD.FTZ R28, R15, -R28 ;  /* 0x8000001c0f1c7221 */ /* 0x000fe20000010000 */
[----:B0-----:R-:W-:Y:S02]  /*1ec0*/  IMAD.U32 R11, R35, 0x10000, RZ ;  /* 0x00010000230b7824 */ /* 0x001fe400078e00ff */
[----:B------:R-:W0:Y:S02]  /*1ed0*/  F2F.BF16.F32 R38, R38 ;  /* 0x0000002600267304 */ /* 0x000e240000202000 */
[----:B------:R-:W-:Y:S01]  /*1ee0*/  FADD.FTZ R36, R14, -R11 ;  /* 0x8000000b0e247221 */ /* 0x000fe20000010000 */
[----:B------:R-:W-:-:S04]  /*1ef0*/  IMAD.WIDE R14, R0, 0x2, R20 ;  /* 0x00000002000e7825 */ /* 0x000fc800078e0214 */
[----:B-1----:R-:W-:Y:S01]  /*1f00*/  IMAD.U32 R41, R32, 0x10000, RZ ;  /* 0x0001000020297824 */ /* 0x002fe200078e00ff */
[----:B------:R-:W1:Y:S01]  /*1f10*/  F2F.BF16.F32 R45, R28 ;  /* 0x0000001c002d7304 */ /* 0x000e620000202000 */
[----:B0-----:R-:W-:-:S07]  /*1f20*/  IMAD.U32 R11, R38, 0x10000, RZ ;  /* 0x00010000260b7824 */ /* 0x001fce00078e00ff */
[----:B------:R-:W0:Y:S01]  /*1f30*/  F2F.BF16.F32 R36, R36 ;  /* 0x0000002400247304 */ /* 0x000e220000202000 */
[----:B-1----:R-:W-:-:S07]  /*1f40*/  IMAD.U32 R34, R45, 0x10000, RZ ;  /* 0x000100002d227824 */ /* 0x002fce00078e00ff */
[----:B------:R-:W1:Y:S01]  /*1f50*/  F2F.F16.F32 R41, R41 ;  /* 0x0000002900297304 */ /* 0x000e620000200800 */
[----:B0-----:R-:W-:-:S07]  /*1f60*/  IMAD.U32 R40, R36, 0x10000, RZ ;  /* 0x0001000024287824 */ /* 0x001fce00078e00ff */
[----:B------:R-:W0:Y:S08]  /*1f70*/  F2F.F16.F32 R11, R11 ;  /* 0x0000000b000b7304 */ /* 0x000e300000200800 */
[----:B------:R-:W2:Y:S08]  /*1f80*/  F2F.F16.F32 R34, R34 ;  /* 0x0000002200227304 */ /* 0x000eb00000200800 */
[----:B------:R3:W4:Y:S01]  /*1f90*/  F2F.F16.F32 R35, R40 ;  /* 0x0000002800237304 */ /* 0x0007220000200800 */
[----:B01----:R-:W-:Y:S05]  /*1fa0*/  @!P1 BRA `(.L_x_215) ;  /* 0x0000000000749947 */ /* 0x003fea0003800000 */
[----:B------:R-:W-:Y:S01]  /*1fb0*/  IMAD.WIDE.U32 R28, R38, 0x10000, RZ ;  /* 0x00010000261c7825 */ /* 0x000fe200078e00ff */
[----:B------:R-:W-:Y:S02]  /*1fc0*/  R2UR UR4, R16 ;  /* 0x00000000100472ca */ /* 0x000fe400000e0000 */
[----:B------:R-:W-:Y:S01]  /*1fd0*/  R2UR UR5, R17 ;  /* 0x00000000110572ca */ /* 0x000fe200000e0000 */
[----:B------:R-:W-:Y:S01]  /*1fe0*/  IMAD.U32 R39, R39, 0x10000, RZ ;  /* 0x0001000027277824 */ /* 0x000fe200078e00ff */
[----:B------:R-:W-:Y:S01]  /*1ff0*/  LOP3.LUT R28, R28, R32, RZ, 0xfc, !PT ;  /* 0x000000201c1c7212 */ /* 0x000fe200078efcff */
[----:B------:R-:W-:Y:S01]  /*2000*/  IMAD.WIDE.U32 R32, R33, 0x10000, RZ ;  /* 0x0001000021207825 */ /* 0x000fe200078e00ff */
[C---:B------:R-:W-:Y:S02]  /*2010*/  R2UR UR6, R16.reuse ;  /* 0x00000000100672ca */ /* 0x040fe400000e0000 */
[----:B------:R-:W-:Y:S01]  /*2020*/  R2UR UR7, R17 ;  /* 0x00000000110772ca */ /* 0x000fe200000e0000 */
[----:B----4-:R-:W-:Y:S01]  /*2030*/  IMAD.U32 R35, R35, 0x10000, RZ ;  /* 0x0001000023237824 */ /* 0x010fe200078e00ff */
        /* <DEDUP_REMOVED lines=8> */
[----:B------:R-:W-:Y:S02]  /*20c0*/  LOP3.LUT R29, R29, R40, R45, 0xfe, !PT ;  /* 0x000000281d1d7212 */ /* 0x000fe400078efe2d */
[----:B------:R-:W-:Y:S02]  /*20d0*/  LOP3.LUT R32, R32, R43, RZ, 0xfc, !PT ;  /* 0x0000002b20207212 */ /* 0x000fe400078efcff */
[----:B------:R-:W-:Y:S01]  /*20e0*/  LOP3.LUT R11, R9, R39, R10, 0xfe, !PT ;  /* 0x00000027090b7212 */ /* 0x000fe200078efe0a */
[----:B------:R1:W-:Y:S01]  /*20f0*/  STG.E.64 desc[UR4][R30.64], R28 ;  /* 0x0000001c1e007986 */ /* 0x0003e2000c101b04 */
[----:B------:R-:W-:Y:S01]  /*2100*/  LOP3.LUT R10, R8, R7, RZ, 0xfc, !PT ;  /* 0x00000007080a7212 */ /* 0x000fe200078efcff */
[----:B------:R-:W-:Y:S01]  /*2110*/  IMAD.WIDE R8, R0, 0x2, R26 ;  /* 0x0000000200087825 */ /* 0x000fe200078e021a */
[----:B--2---:R-:W-:Y:S01]  /*2120*/  LOP3.LUT R35, R37, R35, R34, 0xfe, !PT ;  /* 0x0000002325237212 */ /* 0x004fe200078efe22 */
[----:B------:R1:W-:Y:S01]  /*2130*/  STG.E.64 desc[UR6][R14.64], R32 ;  /* 0x000000200e007986 */ /* 0x0003e2000c101b06 */
[----:B------:R-:W-:-:S03]  /*2140*/  LOP3.LUT R34, R36, R41, RZ, 0xfc, !PT ;  /* 0x0000002924227212 */ /* 0x000fc600078efcff */
[----:B------:R1:W-:Y:S04]  /*2150*/  STG.E.64 desc[UR8][R12.64], R10 ;  /* 0x0000000a0c007986 */ /* 0x0003e8000c101b08 */
[----:B------:R1:W-:Y:S01]  /*2160*/  STG.E.64 desc[UR10][R8.64], R34 ;  /* 0x0000002208007986 */ /* 0x0003e2000c101b0a */
[----:B------:R-:W-:Y:S05]  /*2170*/  BRA `(.L_x_216) ;  /* 0x0000000000e47947 */ /* 0x000fea0003800000 */
.L_x_215:
        /* <DEDUP_REMOVED lines=26> */
[C---:B------:R-:W-:Y:S01]  /*2320*/  @!P0 R2UR UR9, R17.reuse ;  /* 0x00000000110982ca */ /* 0x040fe200000e0000 */
[----:B------:R2:W-:Y:S01]  /*2330*/  @!P0 STG.E.U16 desc[UR10][R30.64+0x2], R38 ;  /* 0x000002261e008986 */ /* 0x0005e2000c10150a */
[----:B------:R-:W-:Y:S01]  /*2340*/  @!P2 R2UR UR10, R16 ;  /* 0x00000000100aa2ca */ /* 0x000fe200000e0000 */
[----:B0-----:R-:W-:Y:S01]  /*2350*/  @!P3 IMAD.WIDE R42, R0, 0x2, R26 ;  /* 0x00000002002ab825 */ /* 0x001fe200078e021a */
[----:B------:R-:W-:-:S02]  /*2360*/  @!P2 R2UR UR11, R17 ;  /* 0x00000000110ba2ca */ /* 0x000fc400000e0000 */
[C---:B------:R-:W-:Y:S02]  /*2370*/  @!P2 R2UR UR13, R17.reuse ;  /* 0x00000000110da2ca */ /* 0x040fe400000e0000 */
        /* <DEDUP_REMOVED lines=20> */
[----:B--2---:R0:W-:Y:S04]  /*24c0*/  @!P2 STG.E.U16 desc[UR16][R40.64+0x4], R34 ;  /* 0x000004222800a986 */ /* 0x0041e8000c101510 */
[----:B------:R0:W-:Y:S04]  /*24d0*/  @!P3 STG.E.U16 desc[UR18][R30.64+0x6], R36 ;  /* 0x000006241e00b986 */ /* 0x0001e8000c101512 */
[----:B------:R0:W-:Y:S04]  /*24e0*/  @!P3 STG.E.U16 desc[UR20][R14.64+0x6], R39 ;  /* 0x000006270e00b986 */ /* 0x0001e8000c101514 */
[----:B------:R0:W-:Y:S04]  /*24f0*/  @!P3 STG.E.U16 desc[UR22][R12.64+0x6], R9 ;  /* 0x000006090c00b986 */ /* 0x0001e8000c101516 */
[----:B----4-:R0:W-:Y:S02]  /*2500*/  @!P3 STG.E.U16 desc[UR24][R42.64+0x6], R35 ;  /* 0x000006232a00b986 */ /* 0x0101e4000c101518 */
.L_x_216:
[----:B------:R-:W-:-:S05]  /*2510*/  IMAD R0, R3, 0x4, R0 ;  /* 0x0000000403007824 */ /* 0x000fca00078e0200 */
[----:B------:R-:W-:-:S13]  /*2520*/  ISETP.GE.AND P0, PT, R0, R5, PT ;  /* 0x000000050000720c */ /* 0x000fda0003f06270 */
[----:B------:R-:W-:Y:S05]  /*2530*/  @!P0 BRA `(.L_x_217) ;  /* 0xffffffec00508947 */ /* 0x000fea000383ffff */
[----:B------:R-:W-:Y:S05]  /*2540*/  EXIT ;  /* 0x000000000000794d */ /* 0x000fea0003800000 */
.L_x_212:
[----:B-12---:R-:W-:-:S04]  /*2550*/  IMAD.WIDE R12, R0, 0x2, R18 ;  /* 0x00000002000c7825 */ /* 0x006fc800078e0212 */
[----:B------:R-:W-:-:S04]  /*2560*/  IMAD.WIDE R8, R0, 0x2, R20 ;  /* 0x0000000200087825 */ /* 0x000fc800078e0214 */
[----:B------:R-:W-:Y:S01]  /*2570*/  IMAD.WIDE R38, R0, 0x2, R22 ;  /* 0x0000000200267825 */ /* 0x000fe200078e0216 */
[----:B------:R-:W-:Y:S06]  /*2580*/  @P1 BRA `(.L_x_218) ;  /* 0x0000000400001947 */ /* 0x000fec0003800000 */
[CC--:B------:R-:W-:Y:S01]  /*2590*/  ISETP.GE.AND P0, PT, R0.reuse, R5.reuse, PT ;  /* 0x000000050000720c */ /* 0x0c0fe20003f06270 */
[C---:B------:R-:W-:Y:S02]  /*25a0*/  VIADD R28, R0.reuse, 0x3 ;  /* 0x00000003001c7836 */ /* 0x040fe40000000000 */
[C---:B------:R-:W-:Y:S02]  /*25b0*/  VIADD R10, R0.reuse, 0x1 ;  /* 0x00000001000a7836 */ /* 0x040fe40000000000 */
[----:B------:R-:W-:Y:S01]  /*25c0*/  VIADD R14, R0, 0x2 ;  /* 0x00000002000e7836 */ /* 0x000fe20000000000 */
[-C--:B------:R-:W-:Y:S02]  /*25d0*/  ISETP.GE.AND P4, PT, R28, R5.reuse, PT ;  /* 0x000000051c00720c */ /* 0x080fe40003f86270 */
[-C--:B------:R-:W-:Y:S02]  /*25e0*/  ISETP.GE.AND P2, PT, R10, R5.reuse, PT ;  /* 0x000000050a00720c */ /* 0x080fe40003f46270 */
[----:B------:R-:W-:-:S03]  /*25f0*/  ISETP.GE.AND P3, PT, R14, R5, PT ;  /* 0x000000050e00720c */ /* 0x000fc60003f66270 */
[C---:B------:R-:W-:Y:S02]  /*2600*/  @!P0 R2UR UR4, R16.reuse ;  /* 0x00000000100482ca */ /* 0x040fe400000e0000 */
[C---:B------:R-:W-:Y:S02]  /*2610*/  @!P0 R2UR UR5, R17.reuse ;  /* 0x00000000110582ca */ /* 0x040fe400000e0000 */
[----:B------:R-:W-:Y:S02]  /*2620*/  @P0 PRMT R11, RZ, 0x7610, R11 ;  /* 0x00007610ff0b0816 */ /* 0x000fe4000000000b */
[----:B------:R-:W-:Y:S02]  /*2630*/  @P4 PRMT R42, RZ, 0x7610, R42 ;  /* 0x00007610ff2a4816 */ /* 0x000fe4000000002a */
[----:B------:R-:W-:Y:S02]  /*2640*/  @!P0 R2UR UR6, R16 ;  /* 0x00000000100682ca */ /* 0x000fe400000e0000 */
[----:B------:R-:W-:-:S02]  /*2650*/  @!P0 R2UR UR7, R17 ;  /* 0x00000000110782ca */ /* 0x000fc400000e0000 */
[C---:B------:R-:W-:Y:S02]  /*2660*/  @!P2 R2UR UR8, R16.reuse ;  /* 0x000000001008a2ca */ /* 0x040fe400000e0000 */
[C---:B------:R-:W-:Y:S01]  /*2670*/  @!P2 R2UR UR9, R17.reuse ;  /* 0x000000001109a2ca */ /* 0x040fe200000e0000 */
[----:B------:R-:W5:Y:S01]  /*2680*/  @!P0 LDG.E.U16 R11, desc[UR4][R12.64] ;  /* 0x000000040c0b8981 */ /* 0x000f62000c1e1500 */
[C---:B------:R-:W-:Y:S02]  /*2690*/  @!P4 R2UR UR4, R16.reuse ;  /* 0x000000001004c2ca */ /* 0x040fe400000e0000 */
[C---:B------:R-:W-:Y:S02]  /*26a0*/  @!P4 R2UR UR5, R17.reuse ;  /* 0x000000001105c2ca */ /* 0x040fe400000e0000 */
[----:B------:R-:W-:Y:S02]  /*26b0*/  @!P3 R2UR UR12, R16 ;  /* 0x00000000100cb2ca */ /* 0x000fe400000e0000 */
[----:B------:R-:W-:-:S02]  /*26c0*/  @!P3 R2UR UR13, R17 ;  /* 0x00000000110db2ca */ /* 0x000fc400000e0000 */
[C---:B------:R-:W-:Y:S02]  /*26d0*/  @!P4 R2UR UR16, R16.reuse ;  /* 0x000000001010c2ca */ /* 0x040fe400000e0000 */
[C---:B------:R-:W-:Y:S02]  /*26e0*/  @!P4 R2UR UR17, R17.reuse ;  /* 0x000000001111c2ca */ /* 0x040fe400000e0000 */
[C---:B------:R-:W-:Y:S02]  /*26f0*/  @!P2 R2UR UR10, R16.reuse ;  /* 0x00000000100aa2ca */ /* 0x040fe400000e0000 */
[C---:B------:R-:W-:Y:S01]  /*2700*/  @!P2 R2UR UR11, R17.reuse ;  /* 0x00000000110ba2ca */ /* 0x040fe200000e0000 */
[----:B------:R-:W5:Y:S01]  /*2710*/  @!P4 LDG.E.U16 R42, desc[UR4][R8.64+0x6] ;  /* 0x00000604082ac981 */ /* 0x000f62000c1e1500 */
        /* <DEDUP_REMOVED lines=13> */
[----:B------:R-:W-:Y:S01]  /*27f0*/  @!P4 R2UR UR4, R16 ;  /* 0x000000001004c2ca */ /* 0x000fe200000e0000 */
[----:B------:R-:W5:Y:S01]  /*2800*/  @!P3 LDG.E.U16 R36, desc[UR12][R12.64+0x4] ;  /* 0x0000040c0c24b981 */ /* 0x000f62000c1e1500 */
[----:B------:R-:W-:Y:S01]  /*2810*/  @!P4 R2UR UR5, R17 ;  /* 0x000000001105c2ca */ /* 0x000fe200000e0000 */
[----:B------:R-:W-:Y:S01]  /*2820*/  @P3 IMAD.MOV.U32 R14, RZ, RZ, RZ ;  /* 0x000000ffff0e3224 */ /* 0x000fe200078e00ff */
[----:B------:R-:W-:Y:S01]  /*2830*/  @P4 PRMT R7, RZ, 0x7610, R7 ;  /* 0x00007610ff074816 */ /* 0x000fe20000000007 */
[----:B------:R1:W5:Y:S01]  /*2840*/  @!P4 LDG.E.U16 R37, desc[UR16][R12.64+0x6] ;  /* 0x000006100c25c981 */ /* 0x000362000c1e1500 */
[----:B------:R-:W-:-:S03]  /*2850*/  @P4 IMAD.MOV.U32 R15, RZ, RZ, RZ ;  /* 0x000000ffff0f4224 */ /* 0x000fc600078e00ff */
[----:B------:R-:W5:Y:S01]  /*2860*/  @!P0 LDG.E.U16 R34, desc[UR6][R8.64] ;  /* 0x0000000608228981 */ /* 0x000f62000c1e1500 */
[----:B------:R-:W-:-:S03]  /*2870*/  @!P0 IMAD.WIDE R44, R0, 0x4, R24 ;  /* 0x00000004002c8825 */ /* 0x000fc600078e0218 */
[----:B------:R-:W5:Y:S01]  /*2880*/  @!P2 LDG.E.U16 R40, desc[UR10][R8.64+0x2] ;  /* 0x0000020a0828a981 */ /* 0x000f62000c1e1500 */
[----:B------:R-:W-:-:S03]  /*2890*/  @!P2 IMAD.WIDE R28, R0, 0x4, R24 ;  /* 0x00000004001ca825 */ /* 0x000fc600078e0218 */
[----:B------:R2:W5:Y:S01]  /*28a0*/  @!P3 LDG.E.U16 R41, desc[UR14][R8.64+0x4] ;  /* 0x0000040e0829b981 */ /* 0x000562000c1e1500 */
[----:B-1----:R-:W-:Y:S02]  /*28b0*/  @P0 IMAD.MOV.U32 R12, RZ, RZ, RZ ;  /* 0x000000ffff0c0224 */ /* 0x002fe400078e00ff */
[----:B------:R-:W-:Y:S01]  /*28c0*/  @P2 IMAD.MOV.U32 R13, RZ, RZ, RZ ;  /* 0x000000ffff0d2224 */ /* 0x000fe200078e00ff */
[----:B------:R1:W5:Y:S01]  /*28d0*/  @!P4 LDG.E.U16 R7, desc[UR16][R38.64+0x6] ;  /* 0x000006102607c981 */ /* 0x000362000c1e1500 */
[----:B------:R-:W-:-:S03]  /*28e0*/  @!P3 IMAD.WIDE R30, R0, 0x4, R24 ;  /* 0x00000004001eb825 */ /* 0x000fc600078e0218 */
[----:B------:R1:W5:Y:S01]  /*28f0*/  @!P0 LDG.E R12, desc[UR6][R44.64] ;  /* 0x000000062c0c8981 */ /* 0x000362000c1e1900 */
[----:B------:R-:W-:Y:S01]  /*2900*/  @!P4 IMAD.WIDE R32, R0, 0x4, R24 ;  /* 0x000000040020c825 */ /* 0x000fe200078e0218 */
[----:B--2---:R-:W-:Y:S02]  /*2910*/  @P2 PRMT R9, RZ, 0x7610, R9 ;  /* 0x00007610ff092816 */ /* 0x004fe40000000009 */
[----:B------:R-:W-:Y:S01]  /*2920*/  @P3 PRMT R8, RZ, 0x7610, R8 ;  /* 0x00007610ff083816 */ /* 0x000fe20000000008 */
[----:B------:R1:W5:Y:S04]  /*2930*/  @!P2 LDG.E R13, desc[UR10][R28.64+0x4] ;  /* 0x0000040a1c0da981 */ /* 0x000368000c1e1900 */
[----:B------:R1:W5:Y:S04]  /*2940*/  @!P2 LDG.E.U16 R9, desc[UR8][R38.64+0x2] ;  /* 0x000002082609a981 */ /* 0x000368000c1e1500 */
[----:B------:R1:W5:Y:S04]  /*2950*/  @!P3 LDG.E.U16 R8, desc[UR12][R38.64+0x4] ;  /* 0x0000040c2608b981 */ /* 0x000368000c1e1500 */
[----:B------:R1:W5:Y:S04]  /*2960*/  @!P3 LDG.E R14, desc[UR14][R30.64+0x8] ;  /* 0x0000080e1e0eb981 */ /* 0x000368000c1e1900 */
[----:B------:R1:W5:Y:S01]  /*2970*/  @!P4 LDG.E R15, desc[UR4][R32.64+0xc] ;  /* 0x00000c04200fc981 */ /* 0x000362000c1e1900 */
[----:B------:R-:W-:Y:S05]  /*2980*/  BRA `(.L_x_219) ;  /* 0x0000000000607947 */ /* 0x000fea0003800000 */
.L_x_218:
[C---:B------:R-:W-:Y:S02]  /*2990*/  R2UR UR6, R16.reuse ;  /* 0x00000000100672ca */ /* 0x040fe400000e0000 */
[C---:B------:R-:W-:Y:S02]  /*29a0*/  R2UR UR7, R17.reuse ;  /* 0x00000000110772ca */ /* 0x040fe400000e0000 */
[C---:B------:R-:W-:Y:S02]  /*29b0*/  R2UR UR8, R16.reuse ;  /* 0x00000000100872ca */ /* 0x040fe400000e0000 */
[C---:B------:R-:W-:Y:S02]  /*29c0*/  R2UR UR9, R17.reuse ;  /* 0x00000000110972ca */ /* 0x040fe400000e0000 */
[----:B------:R-:W-:Y:S02]  /*29d0*/  R2UR UR4, R16 ;  /* 0x00000000100472ca */ /* 0x000fe400000e0000 */
[----:B------:R-:W-:Y:S01]  /*29e0*/  R2UR UR5, R17 ;  /* 0x00000000110572ca */ /* 0x000fe200000e0000 */
[----:B------:R-:W-:-:S04]  /*29f0*/  IMAD.WIDE R28, R0, 0x2, R18 ;  /* 0x00000002001c7825 */ /* 0x000fc800078e0212 */
[----:B------:R-:W-:Y:S01]  /*2a00*/  IMAD.WIDE R12, R0, 0x4, R24 ;  /* 0x00000004000c7825 */ /* 0x000fe200078e0218 */
[----:B------:R-:W2:Y:S04]  /*2a10*/  LDG.E.64 R8, desc[UR6][R8.64] ;  /* 0x0000000608087981 */ /* 0x000ea8000c1e1b00 */
[----:B------:R-:W3:Y:S04]  /*2a20*/  LDG.E.64 R38, desc[UR8][R38.64] ;  /* 0x0000000826267981 */ /* 0x000ee8000c1e1b00 */
[----:B------:R-:W4:Y:S04]  /*2a30*/  LDG.E.64 R28, desc[UR4][R28.64] ;  /* 0x000000041c1c7981 */ /* 0x000f28000c1e1b00 */
[----:B------:R-:W5:Y:S01]  /*2a40*/  LDG.E.128 R12, desc[UR4][R12.64] ;  /* 0x000000040c0c7981 */ /* 0x000f62000c1e1d00 */
[----:B--2---:R-:W-:-:S02]  /*2a50*/  SHF.R.U64 R40, R8, 0x10, R9 ;  /* 0x0000001008287819 */ /* 0x004fc40000001209 */
[----:B------:R-:W-:Y:S02]  /*2a60*/  PRMT R34, R8, 0x7610, R34 ;  /* 0x0000761008227816 */ /* 0x000fe40000000022 */
[----:B------:R-:W-:Y:S02]  /*2a70*/  SHF.R.U32.HI R42, RZ, 0x10, R9 ;  /* 0x00000010ff2a7819 */ /* 0x000fe40000011609 */
[----:B------:R-:W-:Y:S02]  /*2a80*/  PRMT R41, R9, 0x7610, R41 ;  /* 0x0000761009297816 */ /* 0x000fe40000000029 */
[C-C-:B---3--:R-:W-:Y:S02]  /*2a90*/  SHF.R.U64 R9, R38.reuse, 0x10, R39.reuse ;  /* 0x0000001026097819 */ /* 0x148fe40000001227 */
[----:B------:R-:W-:Y:S02]  /*2aa0*/  PRMT R10, R38, 0x7610, R10 ;  /* 0x00007610260a7816 */ /* 0x000fe4000000000a */
[----:B------:R-:W-:-:S02]  /*2ab0*/  SHF.R.U32.HI R7, RZ, 0x10, R39 ;  /* 0x00000010ff077819 */ /* 0x000fc40000011627 */
[----:B------:R-:W-:Y:S02]  /*2ac0*/  PRMT R8, R39, 0x7610, R8 ;  /* 0x0000761027087816 */ /* 0x000fe40000000008 */
[C---:B----4-:R-:W-:Y:S02]  /*2ad0*/  SHF.R.U64 R35, R28.reuse, 0x10, R29 ;  /* 0x000000101c237819 */ /* 0x050fe4000000121d */
[----:B------:R-:W-:Y:S02]  /*2ae0*/  PRMT R11, R28, 0x7610, R11 ;  /* 0x000076101c0b7816 */ /* 0x000fe4000000000b */
[----:B------:R-:W-:Y:S02]  /*2af0*/  SHF.R.U32.HI R37, RZ, 0x10, R29 ;  /* 0x00000010ff257819 */ /* 0x000fe4000001161d */
[----:B------:R-:W-:-:S07]  /*2b00*/  PRMT R36, R29, 0x7610, R36 ;  /* 0x000076101d247816 */ /* 0x000fce0000000024 */
.L_x_219:
[----:B-1----:R-:W1:Y:S01]  /*2b10*/  LDC.64 R28, c[0x0][0xfa0] ;  /* 0x0003e800ff1c7b82 */ /* 0x002e620000000a00 */
[----:B------:R-:W-:Y:S01]  /*2b20*/  R2UR UR4, R16 ;  /* 0x00000000100472ca */ /* 0x000fe200000e0000 */
[----:B------:R-:W2:Y:S01]  /*2b30*/  LDCU.64 UR6, c[0x0][0xf88] ;  /* 0x0001f100ff0677ac */ /* 0x000ea20008000a00 */
[----:B------:R-:W-:-:S13]  /*2b40*/  R2UR UR5, R17 ;  /* 0x00000000110572ca */ /* 0x000fda00000e0000 */
[----:B-1----:R1:W3:Y:S01]  /*2b50*/  LDG.E R28, desc[UR4][R28.64] ;  /* 0x000000041c1c7981 */ /* 0x0022e2000c1e1900 */
[----:B------:R-:W4:Y:S01]  /*2b60*/  LDCU UR4, c[0x0][0xfac] ;  /* 0x0001f580ff0477ac */ /* 0x000f220008000800 */
[----:B-----5:R-:W-:Y:S01]  /*2b70*/  IMAD.U32 R11, R11, 0x10000, RZ ;  /* 0x000100000b0b7824 */ /* 0x020fe200078e00ff */
[----:B------:R-:W-:Y:S01]  /*2b80*/  MUFU.RCP R43, R6 ;  /* 0x00000006002b7308 */ /* 0x000fe20000001000 */
[----:B------:R-:W-:Y:S01]  /*2b90*/  IMAD.U32 R35, R35, 0x10000, RZ ;  /* 0x0001000023237824 */ /* 0x000fe200078e00ff */
[----:B------:R-:W-:Y:S01]  /*2ba0*/  BSSY.RECONVERGENT B0, `(.L_x_220) ;  /* 0x00000c0000007945 */ /* 0x000fe20003800200 */
[----:B------:R-:W-:Y:S02]  /*2bb0*/  IMAD.U32 R36, R36, 0x10000, RZ ;  /* 0x0001000024247824 */ /* 0x000fe400078e00ff */
[----:B------:R-:W-:Y:S02]  /*2bc0*/  IMAD.U32 R10, R10, 0x10000, RZ ;  /* 0x000100000a0a7824 */ /* 0x000fe400078e00ff */
[----:B------:R-:W-:Y:S01]  /*2bd0*/  IMAD.U32 R38, R9, 0x10000, RZ ;  /* 0x0001000009267824 */ /* 0x000fe200078e00ff */
[----:B-1----:R-:W1:Y:S01]  /*2be0*/  MUFU.RCP R29, R4 ;  /* 0x00000004001d7308 */ /* 0x002e620000001000 */
[----:B------:R-:W-:-:S02]  /*2bf0*/  IMAD.U32 R8, R8, 0x10000, RZ ;  /* 0x0001000008087824 */ /* 0x000fc400078e00ff */
[----:B------:R-:W-:Y:S02]  /*2c00*/  IMAD.U32 R7, R7, 0x10000, RZ ;  /* 0x0001000007077824 */ /* 0x000fe400078e00ff */
[----:B------:R-:W-:Y:S02]  /*2c10*/  IMAD.U32 R34, R34, 0x10000, RZ ;  /* 0x0001000022227824 */ /* 0x000fe400078e00ff */
[----:B------:R-:W-:Y:S02]  /*2c20*/  IMAD.U32 R41, R41, 0x10000, RZ ;  /* 0x0001000029297824 */ /* 0x000fe400078e00ff */
[----:B----4-:R-:W-:Y:S01]  /*2c30*/  FMUL.FTZ R31, R11, UR4 ;  /* 0x000000040b1f7c20 */ /* 0x010fe20008410000 */
[----:B------:R-:W-:Y:S01]  /*2c40*/  FMUL.FTZ R33, R35, UR4 ;  /* 0x0000000423217c20 */ /* 0x000fe20008410000 */
[----:B------:R-:W-:Y:S02]  /*2c50*/  IMAD.U32 R40, R40, 0x10000, RZ ;  /* 0x0001000028287824 */ /* 0x000fe400078e00ff */
[C---:B------:R-:W-:Y:S01]  /*2c60*/  FFMA.FTZ R12, R2.reuse, R12, R31 ;  /* 0x0000000c020c7223 */ /* 0x040fe2000001001f */
[----:B------:R-:W-:Y:S01]  /*2c70*/  FFMA.FTZ R30, R2, R13, R33 ;  /* 0x0000000d021e7223 */ /* 0x000fe20000010021 */
[----:B------:R-:W-:-:S02]  /*2c80*/  FMUL.FTZ R33, R36, UR4 ;  /* 0x0000000424217c20 */ /* 0x000fc40008410000 */
[----:B------:R-:W-:Y:S01]  /*2c90*/  FMUL.FTZ R31, R12, R12 ;  /* 0x0000000c0c1f7220 */ /* 0x000fe20000410000 */
[----:B------:R-:W-:Y:S01]  /*2ca0*/  FMUL.FTZ R13, R30, R30 ;  /* 0x0000001e1e0d7220 */ /* 0x000fe20000410000 */
[----:B------:R-:W-:Y:S01]  /*2cb0*/  FFMA.FTZ R14, R2, R14, R33 ;  /* 0x0000000e020e7223 */ /* 0x000fe20000010021 */
[----:B--2---:R-:W-:Y:S01]  /*2cc0*/  FFMA.FTZ R39, R30, -UR6, R30 ;  /* 0x800000061e277c23 */ /* 0x004fe2000801001e */
[----:B------:R-:W-:Y:S01]  /*2cd0*/  FFMA.FTZ R31, R31, -UR7, R31 ;  /* 0x800000071f1f7c23 */ /* 0x000fe2000801001f */
[----:B------:R-:W-:Y:S02]  /*2ce0*/  FFMA.FTZ R13, R13, -UR7, R13 ;  /* 0x800000070d0d7c23 */ /* 0x000fe4000801000d */
[----:B------:R-:W-:Y:S01]  /*2cf0*/  FFMA.FTZ R30, R40, UR6, R39 ;  /* 0x00000006281e7c23 */ /* 0x000fe20008010027 */
[----:B------:R-:W-:Y:S01]  /*2d00*/  FFMA.FTZ R32, R10, UR7, R31 ;  /* 0x000000070a207c23 */ /* 0x000fe2000801001f */
[----:B------:R-:W-:Y:S01]  /*2d10*/  FMUL.FTZ R10, R14, R14 ;  /* 0x0000000e0e0a7220 */ /* 0x000fe20000410000 */
[----:B------:R-:W-:Y:S01]  /*2d20*/  FFMA.FTZ R38, R38, UR7, R13 ;  /* 0x0000000726267c23 */ /* 0x000fe2000801000d */
[----:B------:R-:W-:Y:S01]  /*2d30*/  FFMA.FTZ R14, R14, -UR6, R14 ;  /* 0x800000060e0e7c23 */ /* 0x000fe2000801000e */
[----:B-1----:R-:W-:Y:S01]  /*2d40*/  FMUL.FTZ R33, R32, R29 ;  /* 0x0000001d20217220 */ /* 0x002fe20000410000 */
[----:B------:R-:W-:Y:S01]  /*2d50*/  FFMA.FTZ R13, R10, -UR7, R10 ;  /* 0x800000070a0d7c23 */ /* 0x000fe2000801000a */
[----:B------:R1:W-:Y:S01]  /*2d60*/  F2F.BF16.F32 R9, R32 ;  /* 0x0000002000097304 */ /* 0x0003e20000202000 */
[----:B------:R-:W-:-:S02]  /*2d70*/  FFMA.FTZ R14, R41, UR6, R14 ;  /* 0x00000006290e7c23 */ /* 0x000fc4000801000e */
[----:B------:R-:W-:Y:S01]  /*2d80*/  FFMA.FTZ R44, R8, UR7, R13 ;  /* 0x00000007082c7c23 */ /* 0x000fe2000801000d */
[----:B------:R-:W-:-:S03]  /*2d90*/  IMAD.U32 R13, R37, 0x10000, RZ ;  /* 0x00010000250d7824 */ /* 0x000fc600078e00ff */
[-C--:B------:R-:W-:Y:S01]  /*2da0*/  FMUL.FTZ R37, R44, R29.reuse ;  /* 0x0000001d2c257220 */ /* 0x080fe20000410000 */
[----:B------:R-:W-:Y:S01]  /*2db0*/  FMUL.FTZ R31, R13, UR4 ;  /* 0x000000040d1f7c20 */ /* 0x000fe20008410000 */
[----:B------:R-:W2:Y:S01]  /*2dc0*/  MUFU.SQRT R33, R33 ;  /* 0x0000002100217308 */ /* 0x000ea20000002000 */
[----:B------:R-:W2:Y:S01]  /*2dd0*/  LDCU UR4, c[0x0][0xf9c] ;  /* 0x0001f380ff0477ac */ /* 0x000ea20008000800 */
[----:B-1----:R-:W-:Y:S01]  /*2de0*/  FMUL.FTZ R32, R38, R29 ;  /* 0x0000001d26207220 */ /* 0x002fe20000410000 */
[----:B------:R-:W-:-:S04]  /*2df0*/  FFMA.FTZ R15, R2, R15, R31 ;  /* 0x0000000f020f7223 */ /* 0x000fc8000001001f */
[C---:B------:R-:W-:Y:S01]  /*2e00*/  FMUL.FTZ R31, R15.reuse, R15 ;  /* 0x0000000f0f1f7220 */ /* 0x040fe20000410000 */
[----:B------:R1:W-:Y:S01]  /*2e10*/  F2F.BF16.F32 R10, R38 ;  /* 0x00000026000a7304 */ /* 0x0003e20000202000 */
[----:B------:R-:W-:-:S07]  /*2e20*/  FFMA.FTZ R15, R15, -UR6, R15 ;  /* 0x800000060f0f7c23 */ /* 0x000fce000801000f */
[----:B------:R-:W4:Y:S01]  /*2e30*/  MUFU.SQRT R37, R37 ;  /* 0x0000002500257308 */ /* 0x000f220000002000 */
[----:B-1----:R-:W-:Y:S01]  /*2e40*/  FFMA.FTZ R38, R31, -UR7, R31 ;  /* 0x800000071f267c23 */ /* 0x002fe2000801001f */
[----:B--2---:R-:W-:-:S03]  /*2e50*/  FADD.FTZ R33, R33, UR4 ;  /* 0x0000000421217e21 */ /* 0x004fc60008010000 */
[----:B------:R-:W-:-:S03]  /*2e60*/  FFMA.FTZ R38, R7, UR7, R38 ;  /* 0x0000000707267c23 */ /* 0x000fc60008010026 */
[----:B------:R-:W1:Y:S01]  /*2e70*/  MUFU.SQRT R32, R32 ;  /* 0x0000002000207308 */ /* 0x000e620000002000 */
[----:B------:R-:W-:-:S07]  /*2e80*/  FMUL.FTZ R31, R38, R29 ;  /* 0x0000001d261f7220 */ /* 0x000fce0000410000 */
[----:B------:R-:W-:Y:S01]  /*2e90*/  MUFU.SQRT R31, R31 ;  /* 0x0000001f001f7308 */ /* 0x000fe20000002000 */
[----:B----4-:R-:W-:Y:S01]  /*2ea0*/  FADD.FTZ R29, R37, UR4 ;  /* 0x00000004251d7e21 */ /* 0x010fe20008010000 */
[----:B------:R-:W-:-:S04]  /*2eb0*/  FFMA.FTZ R37, R12, -UR6, R12 ;  /* 0x800000060c257c23 */ /* 0x000fc8000801000c */
[----:B------:R-:W-:Y:S02]  /*2ec0*/  FFMA.FTZ R12, R34, UR6, R37 ;  /* 0x00000006220c7c23 */ /* 0x000fe40008010025 */
[----:B------:R-:W2:Y:S01]  /*2ed0*/  MUFU.RCP R33, R33 ;  /* 0x0000002100217308 */ /* 0x000ea20000001000 */
[----:B------:R-:W-:Y:S02]  /*2ee0*/  IMAD.U32 R34, R42, 0x10000, RZ ;  /* 0x000100002a227824 */ /* 0x000fe400078e00ff */
[----:B-1----:R-:W-:Y:S02]  /*2ef0*/  FADD.FTZ R32, R32, UR4 ;  /* 0x0000000420207e21 */ /* 0x002fe40008010000 */
[----:B------:R-:W-:-:S03]  /*2f00*/  FFMA.FTZ R34, R34, UR6, R15 ;  /* 0x0000000622227c23 */ /* 0x000fc6000801000f */
[----:B------:R1:W-:Y:S08]  /*2f10*/  F2F.BF16.F32 R37, R12 ;  /* 0x0000000c00257304 */ /* 0x0003f00000202000 */
[----:B------:R4:W-:Y:S01]  /*2f20*/  F2F.BF16.F32 R7, R38 ;  /* 0x0000002600077304 */ /* 0x0009e20000202000 */
[----:B-1----:R-:W-:-:S04]  /*2f30*/  FMUL.FTZ R12, R12, R43 ;  /* 0x0000002b0c0c7220 */ /* 0x002fc80000410000 */
[----:B--2---:R-:W-:-:S03]  /*2f40*/  FMUL.FTZ R33, R12, R33 ;  /* 0x000000210c217220 */ /* 0x004fc60000410000 */
[----:B------:R-:W-:Y:S01]  /*2f50*/  MUFU.RCP R29, R29 ;  /* 0x0000001d001d7308 */ /* 0x000fe20000001000 */
[----:B----4-:R-:W-:Y:S01]  /*2f60*/  FADD.FTZ R38, R31, UR4 ;  /* 0x000000041f267e21 */ /* 0x010fe20008010000 */
[----:B------:R-:W-:-:S06]  /*2f70*/  FMUL.FTZ R31, R30, R43 ;  /* 0x0000002b1e1f7220 */ /* 0x000fcc0000410000 */
[----:B------:R-:W1:Y:S08]  /*2f80*/  MUFU.RCP R32, R32 ;  /* 0x0000002000207308 */ /* 0x000e700000001000 */
[----:B------:R-:W2:Y:S08]  /*2f90*/  MUFU.RCP R12, R38 ;  /* 0x00000026000c7308 */ /* 0x000eb00000001000 */
[----:B------:R4:W-:Y:S01]  /*2fa0*/  F2F.BF16.F32 R41, R14 ;  /* 0x0000000e00297304 */ /* 0x0009e20000202000 */
[----:B-1----:R-:W-:-:S07]  /*2fb0*/  FMUL.FTZ R31, R31, R32 ;  /* 0x000000201f1f7220 */ /* 0x002fce0000410000 */
[----:B------:R-:W-:Y:S01]  /*2fc0*/  F2F.BF16.F32 R39, R34 ;  /* 0x0000002200277304 */ /* 0x000fe20000202000 */
[-C--:B----4-:R-:W-:Y:S01]  /*2fd0*/  FMUL.FTZ R14, R14, R43.reuse ;  /* 0x0000002b0e0e7220 */ /* 0x090fe20000410000 */
[----:B------:R-:W-:-:S03]  /*2fe0*/  FMUL.FTZ R43, R34, R43 ;  /* 0x0000002b222b7220 */ /* 0x000fc60000410000 */
[----:B------:R-:W-:Y:S01]  /*2ff0*/  FMUL.FTZ R29, R14, R29 ;  /* 0x0000001d0e1d7220 */ /* 0x000fe20000410000 */
[----:B--2---:R-:W-:Y:S02]  /*3000*/  FMUL.FTZ R43, R43, R12 ;  /* 0x0000000c2b2b7220 */ /* 0x004fe40000410000 */
[----:B------:R-:W-:Y:S08]  /*3010*/  F2F.BF16.F32 R8, R44 ;  /* 0x0000002c00087304 */ /* 0x000ff00000202000 */
[----:B------:R-:W-:Y:S01]  /*3020*/  F2F.BF16.F32 R45, R30 ;  /* 0x0000001e002d7304 */ /* 0x000fe20000202000 */
[C---:B---3--:R-:W-:Y:S01]  /*3030*/  FMUL.FTZ R15, R28.reuse, R33 ;  /* 0x000000211c0f7220 */ /* 0x048fe20000410000 */
[C---:B------:R-:W-:Y:S01]  /*3040*/  FMUL.FTZ R29, R28.reuse, R29 ;  /* 0x0000001d1c1d7220 */ /* 0x040fe20000410000 */
[C---:B------:R-:W-:Y:S01]  /*3050*/  FMUL.FTZ R31, R28.reuse, R31 ;  /* 0x0000001f1c1f7220 */ /* 0x040fe20000410000 */
[----:B------:R-:W-:-:S04]  /*3060*/  FMUL.FTZ R43, R28, R43 ;  /* 0x0000002b1c2b7220 */ /* 0x000fc80000410000 */
        /* <DEDUP_REMOVED lines=9> */
[----:B------:R1:W3:Y:S01]  /*3100*/  F2F.BF16.F32 R33, R12 ;  /* 0x0000000c00217304 */ /* 0x0002e20000202000 */
[----:B------:R-:W-:-:S04]  /*3110*/  IMAD.WIDE R30, R0, 0x2, R18 ;  /* 0x00000002001e7825 */ /* 0x000fc800078e0212 */
[----:B------:R-:W-:Y:S01]  /*3120*/  FADD.FTZ R14, R35, -R14 ;  /* 0x8000000e230e7221 */ /* 0x000fe20000010000 */
[----:B--2---:R-:W-:-:S03]  /*3130*/  IMAD.U32 R28, R43, 0x10000, RZ ;  /* 0x000100002b1c7824 */ /* 0x004fc600078e00ff */
[----:B------:R2:W4:Y:S01]  /*3140*/  F2F.BF16.F32 R42, R14 ;  /* 0x0000000e002a7304 */ /* 0x0005220000202000 */
[----:B------:R-:W-:Y:S01]  /*3150*/  FADD.FTZ R28, R13, -R28 ;  /* 0x8000001c0d1c7221 */ /* 0x000fe20000010000 */
[----:B-1----:R-:W-:-:S06]  /*3160*/  IMAD.WIDE R12, R0, 0x2, R20 ;  /* 0x00000002000c7825 */ /* 0x002fcc00078e0214 */
[----:B------:R-:W1:Y:S01]  /*3170*/  F2F.BF16.F32 R38, R38 ;  /* 0x0000002600267304 */ /* 0x000e620000202000 */
[----:B---3--:R-:W-:Y:S02]  /*3180*/  IMAD.U32 R43, R33, 0x10000, RZ ;  /* 0x00010000212b7824 */ /* 0x008fe400078e00ff */
[----:B--2---:R-:W-:-:S04]  /*3190*/  IMAD.WIDE R14, R0, 0x2, R22 ;  /* 0x00000002000e7825 */ /* 0x004fc800078e0216 */
[----:B----4-:R-:W-:Y:S01]  /*31a0*/  IMAD.U32 R11, R42, 0x10000, RZ ;  /* 0x000100002a0b7824 */ /* 0x010fe200078e00ff */
[----:B------:R-:W2:Y:S01]  /*31b0*/  F2F.BF16.F32 R40, R28 ;  /* 0x0000001c00287304 */ /* 0x000ea20000202000 */
[----:B-1----:R-:W-:-:S07]  /*31c0*/  IMAD.U32 R34, R38, 0x10000, RZ ;  /* 0x0001000026227824 */ /* 0x002fce00078e00ff */
[----:B------:R-:W1:Y:S01]  /*31d0*/  F2F.F16.F32 R43, R43 ;  /* 0x0000002b002b7304 */ /* 0x000e620000200800 */
[----:B--2---:R-:W-:-:S07]  /*31e0*/  IMAD.U32 R32, R40, 0x10000, RZ ;  /* 0x0001000028207824 */ /* 0x004fce00078e00ff */
[----:B------:R-:W2:Y:S08]  /*31f0*/  F2F.F16.F32 R11, R11 ;  /* 0x0000000b000b7304 */ /* 0x000eb00000200800 */
[----:B------:R-:W3:Y:S08]  /*3200*/  F2F.F16.F32 R34, R34 ;  /* 0x0000002200227304 */ /* 0x000ef00000200800 */
[----:B------:R4:W0:Y:S01]  /*3210*/  F2F.F16.F32 R35, R32 ;  /* 0x0000002000237304 */ /* 0x0008220000200800 */
[----:B-12---:R-:W-:Y:S05]  /*3220*/  @P1 BRA `(.L_x_221) ;  /* 0x0000000000ec1947 */ /* 0x006fea0003800000 */
        /* <DEDUP_REMOVED lines=20> */
[----:B------:R-:W-:Y:S01]  /*3370*/  @!P3 STG.E.U16 desc[UR4][R14.64], R9 ;  /* 0x000000090e00b986 */ /* 0x000fe2000c101504 */
[----:B------:R-:W-:Y:S02]  /*3380*/  @!P0 R2UR UR14, R16 ;  /* 0x00000000100e82ca */ /* 0x000fe400000e0000 */
[C---:B------:R-:W-:Y:S01]  /*3390*/  @!P0 R2UR UR15, R17.reuse ;  /* 0x00000000110f82ca */ /* 0x040fe200000e0000 */
[----:B------:R2:W-:Y:S01]  /*33a0*/  @!P3 STG.E.U16 desc[UR8][R28.64], R43 ;  /* 0x0000002b1c00b986 */ /* 0x0005e2000c101508 */
[--C-:B----4-:R-:W-:Y:S01]  /*33b0*/  @!P0 IMAD.WIDE R32, R0, 0x2, R26.reuse ;  /* 0x0000000200208825 */ /* 0x110fe200078e021a */
[----:B------:R-:W-:Y:S02]  /*33c0*/  @!P2 R2UR UR16, R16 ;  /* 0x000000001010a2ca */ /* 0x000fe400000e0000 */
[----:B------:R-:W-:Y:S01]  /*33d0*/  @!P2 R2UR UR17, R17 ;  /* 0x000000001111a2ca */ /* 0x000fe200000e0000 */
[----:B-1----:R-:W-:Y:S01]  /*33e0*/  @!P2 IMAD.WIDE R36, R0, 0x2, R26 ;  /* 0x000000020024a825 */ /* 0x002fe200078e021a */
[----:B------:R-:W-:-:S02]  /*33f0*/  @!P2 R2UR UR18, R16 ;  /* 0x000000001012a2ca */ /* 0x000fc400000e0000 */
[----:B------:R1:W-:Y:S01]  /*3400*/  @!P0 STG.E.U16 desc[UR6][R30.64+0x2], R42 ;  /* 0x0000022a1e008986 */ /* 0x0003e2000c101506 */
[C---:B------:R-:W-:Y:S02]  /*3410*/  @!P2 R2UR UR19, R17.reuse ;  /* 0x000000001113a2ca */ /* 0x040fe400000e0000 */
[----:B------:R-:W-:Y:S01]  /*3420*/  @!P2 R2UR UR20, R16 ;  /* 0x000000001014a2ca */ /* 0x000fe200000e0000 */
[----:B--2---:R-:W-:Y:S01]  /*3430*/  VIADD R28, R0, 0x3 ;  /* 0x00000003001c7836 */ /* 0x004fe20000000000 */
[----:B------:R1:W-:Y:S01]  /*3440*/  @!P0 STG.E.U16 desc[UR10][R12.64+0x2], R45 ;  /* 0x0000022d0c008986 */ /* 0x0003e2000c10150a */
[C---:B------:R-:W-:Y:S02]  /*3450*/  @!P2 R2UR UR21, R17.reuse ;  /* 0x000000001115a2ca */ /* 0x040fe400000e0000 */
[----:B------:R-:W-:Y:S01]  /*3460*/  @!P2 R2UR UR22, R16 ;  /* 0x000000001016a2ca */ /* 0x000fe200000e0000 */
[----:B------:R1:W-:Y:S01]  /*3470*/  @!P0 STG.E.U16 desc[UR12][R14.64+0x2], R10 ;  /* 0x0000020a0e008986 */ /* 0x0003e2000c10150c */
[----:B------:R-:W-:-:S03]  /*3480*/  @!P2 R2UR UR23, R17 ;  /* 0x000000001117a2ca */ /* 0x000fc600000e0000 */
[----:B------:R1:W-:Y:S01]  /*3490*/  @!P0 STG.E.U16 desc[UR14][R32.64+0x2], R11 ;  /* 0x0000020b20008986 */ /* 0x0003e2000c10150e */
[----:B------:R-:W-:-:S03]  /*34a0*/  ISETP.GE.AND P0, PT, R28, R5, PT ;  /* 0x000000051c00720c */ /* 0x000fc60003f06270 */
[----:B------:R1:W-:Y:S04]  /*34b0*/  @!P2 STG.E.U16 desc[UR16][R30.64+0x4], R38 ;  /* 0x000004261e00a986 */ /* 0x0003e8000c101510 */
[----:B------:R1:W-:Y:S04]  /*34c0*/  @!P2 STG.E.U16 desc[UR18][R12.64+0x4], R41 ;  /* 0x000004290c00a986 */ /* 0x0003e8000c101512 */
[----:B------:R1:W-:Y:S04]  /*34d0*/  @!P2 STG.E.U16 desc[UR20][R14.64+0x4], R8 ;  /* 0x000004080e00a986 */ /* 0x0003e8000c101514 */
[----:B---3--:R1:W-:Y:S01]  /*34e0*/  @!P2 STG.E.U16 desc[UR22][R36.64+0x4], R34 ;  /* 0x000004222400a986 */ /* 0x0083e2000c101516 */
[----:B------:R-:W-:Y:S05]  /*34f0*/  @P0 BRA `(.L_x_222) ;  /* 0x0000000000a80947 */ /* 0x000fea0003800000 */
[----:B------:R-:W-:Y:S01]  /*3500*/  R2UR UR4, R16 ;  /* 0x00000000100472ca */ /* 0x000fe200000e0000 */
[----:B-1----:R-:W-:Y:S01]  /*3510*/  IMAD.WIDE R8, R0, 0x2, R26 ;  /* 0x0000000200087825 */ /* 0x002fe200078e021a */
        /* <DEDUP_REMOVED lines=10> */
[----:B0-----:R2:W-:Y:S01]  /*35c0*/  STG.E.U16 desc[UR10][R8.64+0x6], R35 ;  /* 0x0000062308007986 */ /* 0x0015e2000c10150a */
[----:B------:R-:W-:Y:S05]  /*35d0*/  BRA `(.L_x_222) ;  /* 0x0000000000707947 */ /* 0x000fea0003800000 */
.L_x_221:
[----:B------:R-:W-:Y:S01]  /*35e0*/  IMAD.WIDE.U32 R28, R42, 0x10000, RZ ;  /* 0x000100002a1c7825 */ /* 0x000fe200078e00ff */
[----:B------:R-:W-:Y:S02]  /*35f0*/  R2UR UR4, R16 ;  /* 0x00000000100472ca */ /* 0x000fe400000e0000 */
[----:B------:R-:W-:Y:S01]  /*3600*/  R2UR UR5, R17 ;  /* 0x00000000110572ca */ /* 0x000fe200000e0000 */
[----:B------:R-:W-:Y:S01]  /*3610*/  IMAD.U32 R39, R39, 0x10000, RZ ;  /* 0x0001000027277824 */ /* 0x000fe200078e00ff */
[----:B------:R-:W-:Y:S01]  /*3620*/  LOP3.LUT R29, R29, R32, R38, 0xfe, !PT ;  /* 0x000000201d1d7212 */ /* 0x000fe200078efe26 */
[----:B------:R-:W-:Y:S01]  /*3630*/  IMAD.U32 R7, R7, 0x10000, RZ ;  /* 0x0001000007077824 */ /* 0x000fe200078e00ff */
[----:B------:R-:W-:Y:S01]  /*3640*/  LOP3.LUT R28, R28, R33, RZ, 0xfc, !PT ;  /* 0x000000211c1c7212 */ /* 0x000fe200078efcff */
[----:B----4-:R-:W-:Y:S01]  /*3650*/  IMAD.WIDE.U32 R32, R45, 0x10000, RZ ;  /* 0x000100002d207825 */ /* 0x010fe200078e00ff */
[C---:B------:R-:W-:Y:S02]  /*3660*/  R2UR UR6, R16.reuse ;  /* 0x00000000100672ca */ /* 0x040fe400000e0000 */
[----:B------:R-:W-:Y:S01]  /*3670*/  R2UR UR7, R17 ;  /* 0x00000000110772ca */ /* 0x000fe200000e0000 */
[----:B0-----:R-:W-:Y:S01]  /*3680*/  IMAD.U32 R35, R35, 0x10000, RZ ;  /* 0x0001000023237824 */ /* 0x001fe200078e00ff */
[----:B------:R-:W-:-:S02]  /*3690*/  R2UR UR8, R16 ;  /* 0x00000000100872ca */ /* 0x000fc400000e0000 */
[C---:B------:R-:W-:Y:S01]  /*36a0*/  R2UR UR9, R17.reuse ;  /* 0x00000000110972ca */ /* 0x040fe200000e0000 */
[----:B------:R0:W-:Y:S01]  /*36b0*/  STG.E.64 desc[UR4][R30.64], R28 ;  /* 0x0000001c1e007986 */ /* 0x0001e2000c101b04 */
[----:B------:R-:W-:Y:S01]  /*36c0*/  LOP3.LUT R32, R32, R37, RZ, 0xfc, !PT ;  /* 0x0000002520207212 */ /* 0x000fe200078efcff */
[----:B------:R-:W-:Y:S01]  /*36d0*/  IMAD.WIDE.U32 R36, R10, 0x10000, RZ ;  /* 0x000100000a247825 */ /* 0x000fe200078e00ff */
[----:B------:R-:W-:Y:S02]  /*36e0*/  R2UR UR10, R16 ;  /* 0x00000000100a72ca */ /* 0x000fe400000e0000 */
[----:B------:R-:W-:Y:S01]  /*36f0*/  R2UR UR11, R17 ;  /* 0x00000000110b72ca */ /* 0x000fe200000e0000 */
[----:B------:R-:W-:Y:S01]  /*3700*/  IMAD.WIDE.U32 R10, R11, 0x10000, RZ ;  /* 0x000100000b0a7825 */ /* 0x000fe200078e00ff */
[----:B------:R-:W-:Y:S02]  /*3710*/  LOP3.LUT R33, R33, R39, R41, 0xfe, !PT ;  /* 0x0000002721217212 */ /* 0x000fe400078efe29 */
[----:B------:R-:W-:-:S02]  /*3720*/  LOP3.LUT R37, R37, R7, R8, 0xfe, !PT ;  /* 0x0000000725257212 */ /* 0x000fc400078efe08 */
[----:B------:R-:W-:Y:S01]  /*3730*/  LOP3.LUT R36, R36, R9, RZ, 0xfc, !PT ;  /* 0x0000000924247212 */ /* 0x000fe200078efcff */
[----:B------:R-:W-:Y:S01]  /*3740*/  IMAD.WIDE R8, R0, 0x2, R26 ;  /* 0x0000000200087825 */ /* 0x000fe200078e021a */
[----:B---3--:R-:W-:Y:S01]  /*3750*/  LOP3.LUT R35, R11, R35, R34, 0xfe, !PT ;  /* 0x000000230b237212 */ /* 0x008fe200078efe22 */
[----:B------:R0:W-:Y:S01]  /*3760*/  STG.E.64 desc[UR6][R12.64], R32 ;  /* 0x000000200c007986 */ /* 0x0001e2000c101b06 */
[----:B------:R-:W-:-:S03]  /*3770*/  LOP3.LUT R34, R10, R43, RZ, 0xfc, !PT ;  /* 0x0000002b0a227212 */ /* 0x000fc600078efcff */
[----:B------:R0:W-:Y:S04]  /*3780*/  STG.E.64 desc[UR8][R14.64], R36 ;  /* 0x000000240e007986 */ /* 0x0001e8000c101b08 */
[----:B------:R0:W-:Y:S02]  /*3790*/  STG.E.64 desc[UR10][R8.64], R34 ;  /* 0x0000002208007986 */ /* 0x0001e4000c101b0a */
.L_x_222:
[----:B------:R-:W-:Y:S05]  /*37a0*/  BSYNC.RECONVERGENT B0 ;  /* 0x0000000000007941 */ /* 0x000fea0003800200 */
.L_x_220:
[----:B0-----:R-:W-:-:S05]  /*37b0*/  IMAD R0, R3, 0x4, R0 ;  /* 0x0000000403007824 */ /* 0x001fca00078e0200 */
[----:B------:R-:W-:-:S13]  /*37c0*/  ISETP.GE.AND P0, PT, R0, R5, PT ;  /* 0x000000050000720c */ /* 0x000fda0003f06270 */
[----:B------:R-:W-:Y:S05]  /*37d0*/  @!P0 BRA `(.L_x_212) ;  /* 0xffffffec005c8947 */ /* 0x000fea000383ffff */
[----:B------:R-:W-:Y:S05]  /*37e0*/  EXIT ;  /* 0x000000000000794d */ /* 0x000fea0003800000 */
        .type           $_Z25multi_tensor_apply_kernelI18TensorListMetadataILi5EE25DistAdamCapturableFunctorIN3c108BFloat16EfNS3_4HalfEEJPfffPiifS7_10adamMode_tfEEvlPViT_T0_DpT1_$__internal_accurate_pow,@function
        .size           $_Z25multi_tensor_apply_kernelI18TensorListMetadataILi5EE25DistAdamCapturableFunctorIN3c108BFloat16EfNS3_4HalfEEJPfffPiifS7_10adamMode_tfEEvlPViT_T0_DpT1_$__internal_accurate_pow,(.L_x_1067 - $_Z25multi_tensor_apply_kernelI18TensorListMetadataILi5EE25DistAdamCapturableFunctorIN3c108BFloat16EfNS3_4HalfEEJPfffPiifS7_10adamMode_tfEEvlPViT_T0_DpT1_$__internal_accurate_pow)
$_Z25multi_tensor_apply_kernelI18TensorListMetadataILi5EE25DistAdamCapturableFunctorIN3c108BFloat16EfNS3_4HalfEEJPfffPiifS7_10adamMode_tfEEvlPViT_T0_DpT1_$__internal_accurate_pow:
[----:B------:R-:W-:Y:S01]  /*37f0*/  ISETP.GT.U32.AND P2, PT, R23, 0xfffff, PT ;  /* 0x000fffff1700780c */ /* 0x000fe20003f44070 */
[----:B------:R-:W-:Y:S01]  /*3800*/  IMAD.MOV.U32 R4, RZ, RZ, R8 ;  /* 0x000000ffff047224 */ /* 0x000fe200078e0008 */
[----:B------:R-:W-:Y:S01]  /*3810*/  UMOV UR4, 0x80000000 ;  /* 0x8000000000047882 */ /* 0x000fe20000000000 */
[----:B------:R-:W-:Y:S01]  /*3820*/  IMAD.MOV.U32 R5, RZ, RZ, R23 ;  /* 0x000000ffff057224 */ /* 0x000fe200078e0017 */
[----:B------:R-:W-:Y:S01]  /*3830*/  UMOV UR5, 0x43300000 ;  /* 0x4330000000057882 */ /* 0x000fe20000000000 */
[----:B------:R-:W-:Y:S01]  /*3840*/  UMOV UR6, 0x3b39803f ;  /* 0x3b39803f00067882 */ /* 0x000fe20000000000 */
[----:B------:R-:W-:-:S07]  /*3850*/  UMOV UR7, 0x3c7abc9e ;  /* 0x3c7abc9e00077882 */ /* 0x000fce0000000000 */
        /* <DEDUP_REMOVED lines=19> */
[----:B-1----:R-:W-:Y:S01]  /*3990*/  SHF.R.U32.HI R4, RZ, 0x14, R23 ;  /* 0x00000014ff047819 */ /* 0x002fe20000011617 */
[----:B------:R-:W-:Y:S01]  /*39a0*/  IMAD.MOV.U32 R23, RZ, RZ, R21 ;  /* 0x000000ffff177224 */ /* 0x000fe200078e0015 */
        /* <DEDUP_REMOVED lines=447> */
.L_x_223:
        /* <DEDUP_REMOVED lines=9> */
[----:B0-----:R-:W-:Y:S06]  /*5630*/  RET.REL.NODEC R20 `(_Z25multi_tensor_apply_kernelI18TensorListMetadataILi5EE25DistAdamCapturableFunctorIN3c108BFloat16EfNS3_4HalfEEJPfffPiifS7_10adamMode_tfEEvlPViT_T0_DpT1_) ;  /* 0xffffffa814707950 */ /* 0x001fec0003c3ffff */
.L_x_224:
        /* <DEDUP_REMOVED lines=12> */
.L_x_1067:


//--------------------- .text._Z25multi_tensor_apply_kernelI18TensorListMetadataILi5EE25DistAdamCapturableFunctorIN3c108BFloat16EffEJPfffPiifS6_10adamMode_tfEEvlPViT_T0_DpT1_ --------------------------
	.section	.text._Z25multi_tensor_apply_kernelI18TensorListMetadataILi5EE25DistAdamCapturableFunctorIN3c108BFloat16EffEJPfffPiifS6_10adamMode_tfEEvlPViT_T0_DpT1_,"ax",@progbits
	.align	128
        .global         _Z25multi_tensor_apply_kernelI18TensorListMetadataILi5EE25DistAdamCapturableFunctorIN3c108BFloat16EffEJPfffPiifS6_10adamMode_tfEEvlPViT_T0_DpT1_
        .type           _Z25multi_tensor_apply_kernelI18TensorListMetadataILi5EE25DistAdamCapturableFunctorIN3c108BFloat16EffEJPfffPiifS6_10adamMode_tfEEvlPViT_T0_DpT1_,@function
        .size           _Z25multi_tensor_apply_kernelI18TensorListMetadataILi5EE25DistAdamCapturableFunctorIN3c108BFloat16EffEJPfffPiifS6_10adamMode_tfEEvlPViT_T0_DpT1_,(.L_x_1068 - _Z25multi_tensor_apply_kernelI18TensorListMetadataILi5EE25DistAdamCapturableFunctorIN3c108BFloat16EffEJPfffPiifS6_10adamMode_tfEEvlPViT_T0_DpT1_)
        .other          _Z25multi_tensor_apply_kernelI18TensorListMetadataILi5EE25DistAdamCapturableFunctorIN3c108BFloat16EffEJPfffPiifS6_10adamMode_tfEEvlPViT_T0_DpT1_,@"STO_CUDA_ENTRY STV_DEFAULT"
_Z25multi_tensor_apply_kernelI18TensorListMetadataILi5EE25DistAdamCapturableFunctorIN3c108BFloat16EffEJPfffPiifS6_10adamMode_tfEEvlPViT_T0_DpT1_:
.text._Z25multi_tensor_apply_kernelI18TensorListMetadataILi5EE25DistAdamCapturableFunctorIN3c108BFloat16EffEJPfffPiifS6_10adamMode_tfEEvlPViT_T0_DpT1_:
        /* <DEDUP_REMOVED lines=21> */
.L_x_225:
        /* <DEDUP_REMOVED lines=20> */
.L_x_226:
        /* <DEDUP_REMOVED lines=20> */
.L_x_227:
        /* <DEDUP_REMOVED lines=21> */
.L_x_228:
        /* <DEDUP_REMOVED lines=39> */
[----:B0-----:R-:W-:Y:S05]  /*0790*/  CALL.REL.NOINC `($_Z25multi_tensor_apply_kernelI18TensorListMetadataILi5EE25DistAdamCapturableFunctorIN3c108BFloat16EffEJPfffPiifS6_10adamMode_tfEEvlPViT_T0_DpT1_$__internal_accurate_pow) ;  /* 0x0000002c00e07944 */ /* 0x001fea0003c00000 */
        /* <DEDUP_REMOVED lines=23> */
.L_x_230:
        /* <DEDUP_REMOVED lines=14> */
.L_x_231:
        /* <DEDUP_REMOVED lines=35> */
[----:B------:R-:W-:Y:S05]  /*0c20*/  CALL.REL.NOINC `($_Z25multi_tensor_apply_kernelI18TensorListMetadataILi5EE25DistAdamCapturableFunctorIN3c108BFloat16EffEJPfffPiifS6_10adamMode_tfEEvlPViT_T0_DpT1_$__internal_accurate_pow) ;  /* 0x0000002800bc7944 */ /* 0x000fea0003c00000 */
        /* <DEDUP_REMOVED lines=22> */
.L_x_232:
        /* <DEDUP_REMOVED lines=14> */
.L_x_233:
        /* <DEDUP_REMOVED lines=18> */
.L_x_229:
        /* <DEDUP_REMOVED lines=45> */
[----:B------:R-:W-:Y:S01]  /*1260*/  IMAD.MOV.U32 R0, RZ, RZ, R12 ;  /* 0x000000ffff007224 */ /* 0x000fe200078e000c */
[----:B------:R-:W-:Y:S09]  /*1270*/  BRA.U !UP0, `(.L_x_234) ;  /* 0x0000001108a07547 */ /* 0x000ff2000b800000 */
.L_x_239:
[----:B-1-3--:R-:W-:-:S04]  /*1280*/  IMAD.WIDE R34, R0, 0x2, R24 ;  /* 0x0000000200227825 */ /* 0x00afc800078e0218 */
[----:B------:R-:W-:-:S04]  /*1290*/  IMAD.WIDE R30, R0, 0x2, R22 ;  /* 0x00000002001e7825 */ /* 0x000fc800078e0216 */
[----:B------:R-:W-:Y:S01]  /*12a0*/  IMAD.WIDE R28, R0, 0x2, R18 ;  /* 0x00000002001c7825 */ /* 0x000fe200078e0212 */
[----:B--2---:R-:W-:Y:S06]  /*12b0*/  @!P1 BRA `(.L_x_235) ;  /* 0x0000000000649947 */ /* 0x004fec0003800000 */
        /* <DEDUP_REMOVED lines=15> */
[C---:B----4-:R-:W-:Y:S02]  /*13b0*/  SHF.R.U64 R35, R20.reuse, 0x10, R21 ;  /* 0x0000001014237819 */ /* 0x050fe40000001215 */
[----:B------:R-:W-:Y:S02]  /*13c0*/  PRMT R43, R20, 0x7610, R43 ;  /* 0x00007610142b7816 */ /* 0x000fe4000000002b */
[----:B------:R-:W-:-:S02]  /*13d0*/  SHF.R.U32.HI R32, RZ, 0x10, R21 ;  /* 0x00000010ff207819 */ /* 0x000fc40000011615 */
[----:B------:R-:W-:Y:S02]  /*13e0*/  PRMT R34, R21, 0x7610, R34 ;  /* 0x0000761015227816 */ /* 0x000fe40000000022 */
[----:B------:R-:W-:Y:S02]  /*13f0*/  PRMT R40, R30, 0x7610, R40 ;  /* 0x000076101e287816 */ /* 0x000fe40000000028 */
[----:B------:R-:W-:Y:S02]  /*1400*/  SHF.R.U32.HI R7, RZ, 0x10, R31 ;  /* 0x00000010ff077819 */ /* 0x000fe4000001161f */
[----:B------:R-:W-:Y:S02]  /*1410*/  PRMT R27, R31, 0x7610, R27 ;  /* 0x000076101f1b7816 */ /* 0x000fe4000000001b */
[----:B------:R-:W-:Y:S02]  /*1420*/  PRMT R21, R36, 0x7610, R21 ;  /* 0x0000761024157816 */ /* 0x000fe40000000015 */
[----:B------:R-:W-:Y:S01]  /*1430*/  PRMT R20, R33, 0x7610, R20 ;  /* 0x0000761021147816 */ /* 0x000fe20000000014 */
[----:B------:R-:W-:Y:S06]  /*1440*/  BRA `(.L_x_236) ;  /* 0x0000000400247947 */ /* 0x000fec0003800000 */
.L_x_235:
        /* <DEDUP_REMOVED lines=14> */
[C---:B------:R-:W-:Y:S01]  /*1530*/  @!P4 R2UR UR13, R17.reuse ;  /* 0x00000000110dc2ca */ /* 0x040fe200000e0000 */
[----:B------:R-:W5:Y:S01]  /*1540*/  @!P0 LDG.E.U16 R42, desc[UR4][R34.64] ;  /* 0x00000004222a8981 */ /* 0x000f62000c1e1500 */
[----:B------:R-:W-:Y:S02]  /*1550*/  @P2 PRMT R26, RZ, 0x7610, R26 ;  /* 0x00007610ff1a2816 */ /* 0x000fe4000000001a */
[----:B------:R-:W-:Y:S02]  /*1560*/  @P3 PRMT R41, RZ, 0x7610, R41 ;  /* 0x00007610ff293816 */ /* 0x000fe40000000029 */
[----:B------:R-:W-:Y:S02]  /*1570*/  @!P0 R2UR UR6, R16 ;  /* 0x00000000100682ca */ /* 0x000fe400000e0000 */
[----:B------:R-:W-:Y:S01]  /*1580*/  @!P0 R2UR UR7, R17 ;  /* 0x00000000110782ca */ /* 0x000fe200000e0000 */
[----:B------:R-:W5:Y:S01]  /*1590*/  @!P2 LDG.E.U16 R26, desc[UR8][R34.64+0x2] ;  /* 0x00000208221aa981 */ /* 0x000f62000c1e1500 */
[----:B------:R-:W-:-:S02]  /*15a0*/  @P4 PRMT R21, RZ, 0x7610, R21 ;  /* 0x00007610ff154816 */ /* 0x000fc40000000015 */
[C---:B------:R-:W-:Y:S01]  /*15b0*/  @!P3 R2UR UR14, R16.reuse ;  /* 0x00000000100eb2ca */ /* 0x040fe200000e0000 */
[----:B------:R-:W5:Y:S01]  /*15c0*/  @!P3 LDG.E.U16 R41, desc[UR10][R34.64+0x4] ;  /* 0x0000040a2229b981 */ /* 0x000f62000c1e1500 */
[C---:B------:R-:W-:Y:S02]  /*15d0*/  @!P2 R2UR UR10, R16.reuse ;  /* 0x00000000100aa2ca */ /* 0x040fe400000e0000 */
[C---:B------:R-:W-:Y:S01]  /*15e0*/  @!P2 R2UR UR11, R17.reuse ;  /* 0x00000000110ba2ca */ /* 0x040fe200000e0000 */
[----:B------:R1:W5:Y:S01]  /*15f0*/  @!P4 LDG.E.U16 R21, desc[UR12][R34.64+0x6] ;  /* 0x0000060c2215c981 */ /* 0x000362000c1e1500 */
[C---:B------:R-:W-:Y:S02]  /*1600*/  @!P3 R2UR UR15, R17.reuse ;  /* 0x00000000110fb2ca */ /* 0x040fe400000e0000 */
[----:B------:R-:W-:Y:S01]  /*1610*/  @!P0 R2UR UR8, R16 ;  /* 0x00000000100882ca */ /* 0x000fe200000e0000 */
[----:B------:R-:W-:Y:S01]  /*1620*/  @P2 IMAD.MOV.U32 R13, RZ, RZ, RZ ;  /* 0x000000ffff0d2224 */ /* 0x000fe200078e00ff */
[C---:B------:R-:W-:Y:S01]  /*1630*/  @!P0 R2UR UR9, R17.reuse ;  /* 0x00000000110982ca */ /* 0x040fe200000e0000 */
[--C-:B------:R-:W-:Y:S01]  /*1640*/  @!P0 IMAD.WIDE R32, R0, 0x4, R10.reuse ;  /* 0x0000000400208825 */ /* 0x100fe200078e020a */
[----:B------:R-:W-:Y:S01]  /*1650*/  @!P2 R2UR UR12, R16 ;  /* 0x00000000100ca2ca */ /* 0x000fe200000e0000 */
[----:B------:R-:W5:Y:S01]  /*1660*/  @!P0 LDG.E.U16 R40, desc[UR6][R30.64] ;  /* 0x000000061e288981 */ /* 0x000f62000c1e1500 */
[----:B------:R-:W-:Y:S01]  /*1670*/  @!P2 R2UR UR13, R17 ;  /* 0x00000000110da2ca */ /* 0x000fe200000e0000 */
[----:B-1----:R-:W-:Y:S01]  /*1680*/  @!P2 IMAD.WIDE R34, R0, 0x4, R10 ;  /* 0x000000040022a825 */ /* 0x002fe200078e020a */
[----:B------:R-:W-:Y:S01]  /*1690*/  @P2 PRMT R20, RZ, 0x7610, R20 ;  /* 0x00007610ff142816 */ /* 0x000fe20000000014 */
[----:B------:R-:W5:Y:S01]  /*16a0*/  @!P0 LDG.E.U16 R43, desc[UR4][R28.64] ;  /* 0x000000041c2b8981 */ /* 0x000f62000c1e1500 */
[----:B------:R-:W-:-:S02]  /*16b0*/  @P3 PRMT R27, RZ, 0x7610, R27 ;  /* 0x00007610ff1b3816 */ /* 0x000fc4000000001b */
[C---:B------:R-:W-:Y:S02]  /*16c0*/  @!P4 R2UR UR16, R16.reuse ;  /* 0x000000001010c2ca */ /* 0x040fe400000e0000 */
[----:B------:R-:W5:Y:S01]  /*16d0*/  @!P2 LDG.E.U16 R20, desc[UR10][R30.64+0x2] ;  /* 0x0000020a1e14a981 */ /* 0x000f62000c1e1500 */
[C---:B------:R-:W-:Y:S02]  /*16e0*/  @!P4 R2UR UR17, R17.reuse ;  /* 0x000000001111c2ca */ /* 0x040fe400000e0000 */
[C---:B------:R-:W-:Y:S01]  /*16f0*/  @!P3 R2UR UR10, R16.reuse ;  /* 0x00000000100ab2ca */ /* 0x040fe200000e0000 */
[----:B------:R-:W5:Y:S01]  /*1700*/  @!P3 LDG.E.U16 R27, desc[UR14][R30.64+0x4] ;  /* 0x0000040e1e1bb981 */ /* 0x000f62000c1e1500 */
[C---:B------:R-:W-:Y:S02]  /*1710*/  @!P3 R2UR UR11, R17.reuse ;  /* 0x00000000110bb2ca */ /* 0x040fe400000e0000 */
[----:B------:R-:W-:Y:S01]  /*1720*/  @!P4 R2UR UR14, R16 ;  /* 0x00000000100ec2ca */ /* 0x000fe200000e0000 */
[----:B------:R-:W5:Y:S01]  /*1730*/  @!P0 LDG.E R12, desc[UR8][R32.64] ;  /* 0x00000008200c8981 */ /* 0x000f62000c1e1900 */
[----:B------:R-:W-:-:S02]  /*1740*/  @!P4 R2UR UR15, R17 ;  /* 0x00000000110fc2ca */ /* 0x000fc400000e0000 */
[C---:B------:R-:W-:Y:S01]  /*1750*/  @!P2 R2UR UR6, R16.reuse ;  /* 0x000000001006a2ca */ /* 0x040fe200000e0000 */
[----:B------:R1:W5:Y:S01]  /*1760*/  @!P2 LDG.E R13, desc[UR12][R34.64+0x4] ;  /* 0x0000040c220da981 */ /* 0x000362000c1e1900 */
[C---:B------:R-:W-:Y:S02]  /*1770*/  @!P2 R2UR UR7, R17.reuse ;  /* 0x000000001107a2ca */ /* 0x040fe400000e0000 */
[C---:B------:R-:W-:Y:S02]  /*1780*/  @!P3 R2UR UR8, R16.reuse ;  /* 0x000000001008b2ca */ /* 0x040fe400000e0000 */
[C---:B------:R-:W-:Y:S02]  /*1790*/  @!P3 R2UR UR9, R17.reuse ;  /* 0x000000001109b2ca */ /* 0x040fe400000e0000 */
[----:B------:R-:W-:Y:S02]  /*17a0*/  @!P4 R2UR UR12, R16 ;  /* 0x00000000100cc2ca */ /* 0x000fe400000e0000 */
[----:B------:R-:W-:Y:S01]  /*17b0*/  @!P4 R2UR UR13, R17 ;  /* 0x00000000110dc2ca */ /* 0x000fe200000e0000 */
[----:B------:R-:W-:Y:S01]  /*17c0*/  @P3 IMAD.MOV.U32 R14, RZ, RZ, RZ ;  /* 0x000000ffff0e3224 */ /* 0x000fe200078e00ff */
[----:B------:R-:W-:Y:S01]  /*17d0*/  @P4 PRMT R7, RZ, 0x7610, R7 ;  /* 0x00007610ff074816 */ /* 0x000fe20000000007 */
[----:B------:R-:W-:Y:S01]  /*17e0*/  @P4 IMAD.MOV.U32 R15, RZ, RZ, RZ ;  /* 0x000000ffff0f4224 */ /* 0x000fe200078e00ff */
[----:B------:R-:W-:Y:S01]  /*17f0*/  @P2 PRMT R35, RZ, 0x7610, R35 ;  /* 0x00007610ff232816 */ /* 0x000fe20000000023 */
[----:B------:R-:W-:Y:S01]  /*1800*/  @!P3 IMAD.WIDE R36, R0, 0x4, R10 ;  /* 0x000000040024b825 */ /* 0x000fe200078e020a */
[----:B-1----:R-:W-:-:S02]  /*1810*/  @P3 PRMT R34, RZ, 0x7610, R34 ;  /* 0x00007610ff223816 */ /* 0x002fc40000000022 */
[----:B------:R-:W-:Y:S01]  /*1820*/  @P4 PRMT R32, RZ, 0x7610, R32 ;  /* 0x00007610ff204816 */ /* 0x000fe20000000020 */
[----:B------:R-:W-:Y:S01]  /*1830*/  @!P4 IMAD.WIDE R38, R0, 0x4, R10 ;  /* 0x000000040026c825 */ /* 0x000fe200078e020a */
[----:B------:R1:W5:Y:S04]  /*1840*/  @!P4 LDG.E.U16 R7, desc[UR16][R30.64+0x6] ;  /* 0x000006101e07c981 */ /* 0x000368000c1e1500 */
[----:B------:R1:W5:Y:S04]  /*1850*/  @!P3 LDG.E R14, desc[UR10][R36.64+0x8] ;  /* 0x0000080a240eb981 */ /* 0x000368000c1e1900 */
[----:B------:R1:W5:Y:S04]  /*1860*/  @!P4 LDG.E R15, desc[UR14][R38.64+0xc] ;  /* 0x00000c0e260fc981 */ /* 0x000368000c1e1900 */
[----:B------:R1:W5:Y:S04]  /*1870*/  @!P2 LDG.E.U16 R35, desc[UR6][R28.64+0x2] ;  /* 0x000002061c23a981 */ /* 0x000368000c1e1500 */
[----:B------:R1:W5:Y:S04]  /*1880*/  @!P3 LDG.E.U16 R34, desc[UR8][R28.64+0x4] ;  /* 0x000004081c22b981 */ /* 0x000368000c1e1500 */
[----:B------:R1:W5:Y:S01]  /*1890*/  @!P4 LDG.E.U16 R32, desc[UR12][R28.64+0x6] ;  /* 0x0000060c1c20c981 */ /* 0x000362000c1e1500 */
[----:B------:R-:W-:-:S02]  /*18a0*/  @P0 PRMT R42, RZ, 0x7610, R42 ;  /* 0x00007610ff2a0816 */ /* 0x000fc4000000002a */
[----:B------:R-:W-:Y:S02]  /*18b0*/  @P0 PRMT R40, RZ, 0x7610, R40 ;  /* 0x00007610ff280816 */ /* 0x000fe40000000028 */
[----:B------:R-:W-:Y:S01]  /*18c0*/  @P0 PRMT R43, RZ, 0x7610, R43 ;  /* 0x00007610ff2b0816 */ /* 0x000fe2000000002b */
[----:B-1----:R-:W-:-:S07]  /*18d0*/  @P0 IMAD.MOV.U32 R12, RZ, RZ, RZ ;  /* 0x000000ffff0c0224 */ /* 0x002fce00078e00ff */
.L_x_236:
[----:B------:R-:W1:Y:S01]  /*18e0*/  LDC.64 R30, c[0x0][0xfa0] ;  /* 0x0003e800ff1e7b82 */ /* 0x000e620000000a00 */
[----:B------:R-:W-:Y:S01]  /*18f0*/  R2UR UR4, R16 ;  /* 0x00000000100472ca */ /* 0x000fe200000e0000 */
[----:B------:R-:W2:Y:S01]  /*1900*/  LDCU.64 UR6, c[0x0][0xf88] ;  /* 0x0001f100ff0677ac */ /* 0x000ea20008000a00 */
[----:B------:R-:W-:-:S13]  /*1910*/  R2UR UR5, R17 ;  /* 0x00000000110572ca */ /* 0x000fda00000e0000 */
[----:B-1----:R1:W3:Y:S01]  /*1920*/  LDG.E R30, desc[UR4][R30.64] ;  /* 0x000000041e1e7981 */ /* 0x0022e2000c1e1900 */
[C---:B-----5:R-:W-:Y:S01]  /*1930*/  FMUL.FTZ R12, R2.reuse, R12 ;  /* 0x0000000c020c7220 */ /* 0x060fe20000410000 */
[----:B------:R-:W4:Y:S01]  /*1940*/  MUFU.RCP R37, R4 ;  /* 0x0000000400257308 */ /* 0x000f220000001000 */
[----:B------:R-:W-:Y:S02]  /*1950*/  IMAD.U32 R43, R43, 0x10000, RZ ;  /* 0x000100002b2b7824 */ /* 0x000fe400078e00ff */
[----:B------:R-:W-:Y:S01]  /*1960*/  FMUL.FTZ R13, R2, R13 ;  /* 0x0000000d020d7220 */ /* 0x000fe20000410000 */
[----:B------:R-:W-:Y:S01]  /*1970*/  FMUL.FTZ R33, R12, R12 ;  /* 0x0000000c0c217220 */ /* 0x000fe20000410000 */
[----:B------:R-:W-:Y:S02]  /*1980*/  IMAD.U32 R35, R35, 0x10000, RZ ;  /* 0x0001000023237824 */ /* 0x000fe400078e00ff */
[----:B------:R-:W-:Y:S01]  /*1990*/  FMUL.FTZ R15, R2, R15 ;  /* 0x0000000f020f7220 */ /* 0x000fe20000410000 */
[----:B------:R-:W-:-:S02]  /*19a0*/  IMAD.U32 R34, R34, 0x10000, RZ ;  /* 0x0001000022227824 */ /* 0x000fc400078e00ff */
[----:B--2---:R-:W-:Y:S01]  /*19b0*/  FFMA.FTZ R36, R33, -UR7, R33 ;  /* 0x8000000721247c23 */ /* 0x004fe20008010021 */
[----:B------:R-:W2:Y:S01]  /*19c0*/  LDCU UR4, c[0x0][0xf9c] ;  /* 0x0001f380ff0477ac */ /* 0x000ea20008000800 */
[----:B------:R-:W-:Y:S02]  /*19d0*/  IMAD.U32 R32, R32, 0x10000, RZ ;  /* 0x0001000020207824 */ /* 0x000fe400078e00ff */
[----:B------:R-:W-:Y:S01]  /*19e0*/  FFMA.FTZ R45, R12, -UR6, R12 ;  /* 0x800000060c2d7c23 */ /* 0x000fe2000801000c */
[----:B------:R-:W-:Y:S01]  /*19f0*/  FFMA.FTZ R44, R43, UR7, R36 ;  /* 0x000000072b2c7c23 */ /* 0x000fe20008010024 */
[----:B------:R-:W-:Y:S01]  /*1a00*/  FMUL.FTZ R36, R13, R13 ;  /* 0x0000000d0d247220 */ /* 0x000fe20000410000 */
[----:B------:R-:W-:Y:S01]  /*1a10*/  FMUL.FTZ R43, R15, R15 ;  /* 0x0000000f0f2b7220 */ /* 0x000fe20000410000 */
[----:B------:R-:W-:Y:S01]  /*1a20*/  MUFU.RCP R12, R6 ;  /* 0x00000006000c7308 */ /* 0x000fe20000001000 */
[----:B------:R-:W-:Y:S02]  /*1a30*/  IMAD.U32 R40, R40, 0x10000, RZ ;  /* 0x0001000028287824 */ /* 0x000fe400078e00ff */
[----:B-1----:R-:W-:Y:S01]  /*1a40*/  FFMA.FTZ R31, R36, -UR7, R36 ;  /* 0x80000007241f7c23 */ /* 0x002fe20008010024 */
[----:B------:R-:W-:Y:S01]  /*1a50*/  FMUL.FTZ R36, R2, R14 ;  /* 0x0000000e02247220 */ /* 0x000fe20000410000 */
[----:B----4-:R-:W-:Y:S01]  /*1a60*/  FMUL.FTZ R38, R44, R37 ;  /* 0x000000252c267220 */ /* 0x010fe20000410000 */
[----:B------:R-:W-:Y:S01]  /*1a70*/  FFMA.FTZ R45, R40, UR6, R45 ;  /* 0x00000006282d7c23 */ /* 0x000fe2000801002d */
[----:B------:R-:W-:Y:S01]  /*1a80*/  FFMA.FTZ R39, R35, UR7, R31 ;  /* 0x0000000723277c23 */ /* 0x000fe2000801001f */
[C---:B------:R-:W-:Y:S01]  /*1a90*/  FMUL.FTZ R14, R36.reuse, R36 ;  /* 0x00000024240e7220 */ /* 0x040fe20000410000 */
[----:B------:R-:W-:Y:S01]  /*1aa0*/  F2F.BF16.F32 R33, R44 ;  /* 0x0000002c00217304 */ /* 0x000fe20000202000 */
[----:B------:R-:W-:Y:S01]  /*1ab0*/  FFMA.FTZ R36, R36, -UR6, R36 ;  /* 0x8000000624247c23 */ /* 0x000fe20008010024 */
[----:B------:R-:W-:-:S02]  /*1ac0*/  IMAD.U32 R7, R7, 0x10000, RZ ;  /* 0x0001000007077824 */ /* 0x000fc400078e00ff */
[----:B------:R-:W-:Y:S01]  /*1ad0*/  FFMA.FTZ R35, R14, -UR7, R14 ;  /* 0x800000070e237c23 */ /* 0x000fe2000801000e */
[----:B------:R-:W-:Y:S01]  /*1ae0*/  FMUL.FTZ R14, R39, R37 ;  /* 0x00000025270e7220 */ /* 0x000fe20000410000 */
[----:B------:R-:W-:Y:S02]  /*1af0*/  IMAD.U32 R26, R26, 0x10000, RZ ;  /* 0x000100001a1a7824 */ /* 0x000fe400078e00ff */
[----:B------:R-:W-:Y:S01]  /*1b00*/  FFMA.FTZ R34, R34, UR7, R35 ;  /* 0x0000000722227c23 */ /* 0x000fe20008010023 */
[----:B------:R1:W-:Y:S01]  /*1b10*/  F2F.BF16.F32 R31, R39 ;  /* 0x00000027001f7304 */ /* 0x0003e20000202000 */
[----:B------:R-:W-:Y:S02]  /*1b20*/  IMAD.U32 R41, R41, 0x10000, RZ ;  /* 0x0001000029297824 */ /* 0x000fe400078e00ff */
[----:B------:R-:W-:Y:S02]  /*1b30*/  IMAD.U32 R21, R21, 0x10000, RZ ;  /* 0x0001000015157824 */ /* 0x000fe400078e00ff */
[----:B------:R-:W-:-:S03]  /*1b40*/  IMAD.U32 R42, R42, 0x10000, RZ ;  /* 0x000100002a2a7824 */ /* 0x000fc600078e00ff */
[----:B------:R-:W2:Y:S01]  /*1b50*/  MUFU.SQRT R38, R38 ;  /* 0x0000002600267308 */ /* 0x000ea20000002000 */
[----:B-1----:R-:W-:Y:S01]  /*1b60*/  FFMA.FTZ R39, R43, -UR7, R43 ;  /* 0x800000072b277c23 */ /* 0x002fe2000801002b */
[----:B------:R-:W-:-:S03]  /*1b70*/  FMUL.FTZ R43, R34, R37 ;  /* 0x00000025222b7220 */ /* 0x000fc60000410000 */
[----:B------:R-:W-:-:S03]  /*1b80*/  FFMA.FTZ R32, R32, UR7, R39 ;  /* 0x0000000720207c23 */ /* 0x000fc60008010027 */
[----:B------:R-:W1:Y:S01]  /*1b90*/  MUFU.SQRT R14, R14 ;  /* 0x0000000e000e7308 */ /* 0x000e620000002000 */
[----:B------:R-:W-:-:S07]  /*1ba0*/  FMUL.FTZ R39, R32, R37 ;  /* 0x0000002520277220 */ /* 0x000fce0000410000 */
[----:B------:R-:W4:Y:S01]  /*1bb0*/  MUFU.SQRT R43, R43 ;  /* 0x0000002b002b7308 */ /* 0x000f220000002000 */
[----:B--2---:R-:W-:Y:S01]  /*1bc0*/  FADD.FTZ R37, R38, UR4 ;  /* 0x0000000426257e21 */ /* 0x004fe20008010000 */
[----:B------:R-:W-:-:S06]  /*1bd0*/  IMAD.U32 R38, R20, 0x10000, RZ ;  /* 0x0001000014267824 */ /* 0x000fcc00078e00ff */
[----:B------:R-:W2:Y:S01]  /*1be0*/  MUFU.SQRT R39, R39 ;  /* 0x0000002700277308 */ /* 0x000ea20000002000 */
[----:B-1----:R-:W-:-:S07]  /*1bf0*/  FADD.FTZ R44, R14, UR4 ;  /* 0x000000040e2c7e21 */ /* 0x002fce0008010000 */
[----:B------:R-:W1:Y:S01]  /*1c00*/  MUFU.RCP R37, R37 ;  /* 0x0000002500257308 */ /* 0x000e620000001000 */
[----:B----4-:R-:W-:-:S07]  /*1c10*/  FADD.FTZ R14, R43, UR4 ;  /* 0x000000042b0e7e21 */ /* 0x010fce0008010000 */
[----:B------:R-:W-:Y:S01]  /*1c20*/  F2F.BF16.F32 R35, R34 ;  /* 0x0000002200237304 */ /* 0x000fe20000202000 */
[----:B--2---:R-:W-:Y:S01]  /*1c30*/  FADD.FTZ R40, R39, UR4 ;  /* 0x0000000427287e21 */ /* 0x004fe20008010000 */
[----:B------:R-:W-:Y:S01]  /*1c40*/  IMAD.U32 R39, R27, 0x10000, RZ ;  /* 0x000100001b277824 */ /* 0x000fe200078e00ff */
[----:B------:R-:W2:Y:S01]  /*1c50*/  LDCU UR4, c[0x0][0xfac] ;  /* 0x0001f580ff0477ac */ /* 0x000ea20008000800 */
[----:B------:R-:W-:Y:S02]  /*1c60*/  FFMA.FTZ R27, R13, -UR6, R13 ;  /* 0x800000060d1b7c23 */ /* 0x000fe4000801000d */
[----:B------:R-:W-:Y:S02]  /*1c70*/  FFMA.FTZ R13, R39, UR6, R36 ;  /* 0x00000006270d7c23 */ /* 0x000fe40008010024 */
[----:B------:R-:W4:Y:S01]  /*1c80*/  MUFU.RCP R34, R44 ;  /* 0x0000002c00227308 */ /* 0x000f220000001000 */
[----:B------:R-:W-:Y:S01]  /*1c90*/  FMUL.FTZ R36, R45, R12 ;  /* 0x0000000c2d247220 */ /* 0x000fe20000410000 */
[----:B------:R-:W-:Y:S01]  /*1ca0*/  FFMA.FTZ R27, R38, UR6, R27 ;  /* 0x00000006261b7c23 */ /* 0x000fe2000801001b */
[----:B------:R-:W-:-:S02]  /*1cb0*/  FFMA.FTZ R38, R15, -UR6, R15 ;  /* 0x800000060f267c23 */ /* 0x000fc4000801000f */
[----:B-1----:R-:W-:Y:S01]  /*1cc0*/  FMUL.FTZ R37, R36, R37 ;  /* 0x0000002524257220 */ /* 0x002fe20000410000 */
[----:B------:R-:W-:Y:S01]  /*1cd0*/  FMUL.FTZ R36, R27, R12 ;  /* 0x0000000c1b247220 */ /* 0x000fe20000410000 */
[----:B------:R-:W-:Y:S01]  /*1ce0*/  FFMA.FTZ R15, R7, UR6, R38 ;  /* 0x00000006070f7c23 */ /* 0x000fe20008010026 */
[----:B------:R-:W1:Y:S01]  /*1cf0*/  MUFU.RCP R14, R14 ;  /* 0x0000000e000e7308 */ /* 0x000e620000001000 */
[----:B--2---:R-:W-:-:S07]  /*1d00*/  FFMA.FTZ R37, R42, UR4, R37 ;  /* 0x000000042a257c23 */ /* 0x004fce0008010025 */
[----:B------:R-:W2:Y:S01]  /*1d10*/  MUFU.RCP R20, R40 ;  /* 0x0000002800147308 */ /* 0x000ea20000001000 */
[----:B----4-:R-:W-:-:S07]  /*1d20*/  FMUL.FTZ R34, R36, R34 ;  /* 0x0000002224227220 */ /* 0x010fce0000410000 */
[----:B------:R4:W-:Y:S08]  /*1d30*/  F2F.BF16.F32 R39, R27 ;  /* 0x0000001b00277304 */ /* 0x0009f00000202000 */
[----:B------:R-:W-:Y:S01]  /*1d40*/  F2F.BF16.F32 R43, R45 ;  /* 0x0000002d002b7304 */ /* 0x000fe20000202000 */
[----:B----4-:R-:W-:-:S04]  /*1d50*/  FMUL.FTZ R27, R13, R12 ;  /* 0x0000000c0d1b7220 */ /* 0x010fc80000410000 */
[----:B-1----:R-:W-:Y:S01]  /*1d60*/  FMUL.FTZ R14, R27, R14 ;  /* 0x0000000e1b0e7220 */ /* 0x002fe20000410000 */
[----:B------:R-:W-:Y:S01]  /*1d70*/  FFMA.FTZ R27, R26, UR4, R34 ;  /* 0x000000041a1b7c23 */ /* 0x000fe20008010022 */
[----:B------:R-:W-:Y:S01]  /*1d80*/  FMUL.FTZ R34, R15, R12 ;  /* 0x0000000c0f227220 */ /* 0x000fe20000410000 */
[----:B------:R1:W-:Y:S01]  /*1d90*/  F2F.BF16.F32 R45, R15 ;  /* 0x0000000f002d7304 */ /* 0x0003e20000202000 */
[----:B------:R-:W-:Y:S02]  /*1da0*/  FFMA.FTZ R14, R41, UR4, R14 ;  /* 0x00000004290e7c23 */ /* 0x000fe4000801000e */
[----:B--2---:R-:W-:-:S05]  /*1db0*/  FMUL.FTZ R20, R34, R20 ;  /* 0x0000001422147220 */ /* 0x004fca0000410000 */
[----:B------:R-:W-:Y:S01]  /*1dc0*/  F2F.BF16.F32 R7, R13 ;  /* 0x0000000d00077304 */ /* 0x000fe20000202000 */
[----:B-1----:R-:W-:Y:S01]  /*1dd0*/  FFMA.FTZ R15, R21, UR4, R20 ;  /* 0x00000004150f7c23 */ /* 0x002fe20008010014 */
[C---:B---3--:R-:W-:Y:S01]  /*1de0*/  FMUL.FTZ R14, R30.reuse, R14 ;  /* 0x0000000e1e0e7220 */ /* 0x048fe20000410000 */
[C---:B------:R-:W-:Y:S02]  /*1df0*/  FMUL.FTZ R27, R30.reuse, R27 ;  /* 0x0000001b1e1b7220 */ /* 0x040fe40000410000 */
[C---:B------:R-:W-:Y:S01]  /*1e00*/  FMUL.FTZ R20, R30.reuse, R15 ;  /* 0x0000000f1e147220 */ /* 0x040fe20000410000 */
[----:B------:R-:W-:Y:S02]  /*1e10*/  FMUL.FTZ R37, R30, R37 ;  /* 0x000000251e257220 */ /* 0x000fe40000410000 */
[----:B------:R-:W1:Y:S08]  /*1e20*/  F2F.BF16.F32 R12, R27 ;  /* 0x0000001b000c7304 */ /* 0x000e700000202000 */
[----:B------:R-:W2:Y:S01]  /*1e30*/  F2F.BF16.F32 R14, R14 ;  /* 0x0000000e000e7304 */ /* 0x000ea20000202000 */
[----:B-1----:R-:W-:-:S07]  /*1e40*/  IMAD.U32 R15, R12, 0x10000, RZ ;  /* 0x000100000c0f7824 */ /* 0x002fce00078e00ff */
[----:B------:R-:W1:Y:S01]  /*1e50*/  F2F.BF16.F32 R20, R20 ;  /* 0x0000001400147304 */ /* 0x000e620000202000 */
[----:B------:R-:W-:Y:S01]  /*1e60*/  FADD.FTZ R15, R26, -R15 ;  /* 0x8000000f1a0f7221 */ /* 0x000fe20000010000 */
[----:B--2---:R-:W-:-:S06]  /*1e70*/  IMAD.U32 R12, R14, 0x10000, RZ ;  /* 0x000100000e0c7824 */ /* 0x004fcc00078e00ff */
[----:B------:R2:W3:Y:S01]  /*1e80*/  F2F.BF16.F32 R13, R37 ;  /* 0x00000025000d7304 */ /* 0x0004e20000202000 */
[----:B------:R-:W-:Y:S01]  /*1e90*/  FADD.FTZ R30, R41, -R12 ;  /* 0x8000000c291e7221 */ /* 0x000fe20000010000 */
[----:B-1----:R-:W-:-:S06]  /*1ea0*/  IMAD.U32 R12, R20, 0x10000, RZ ;  /* 0x00010000140c7824 */ /* 0x002fcc00078e00ff */
[----:B------:R-:W-:Y:S01]  /*1eb0*/  F2F.BF16.F32 R40, R15 ;  /* 0x0000000f00287304 */ /* 0x000fe20000202000 */
[----:B--2---:R-:W-:-:S04]  /*1ec0*/  IMAD.WIDE R36, R0, 0x2, R24 ;  /* 0x0000000200247825 */ /* 0x004fc800078e0218 */
[----:B------:R-:W-:Y:S01]  /*1ed0*/  FADD.FTZ R34, R21, -R12 ;  /* 0x8000000c15227221 */ /* 0x000fe20000010000 */
[----:B------:R-:W-:Y:S02]  /*1ee0*/  IMAD.WIDE R20, R0, 0x2, R22 ;  /* 0x0000000200147825 */ /* 0x000fe400078e0216 */
[----:B------:R-:W1:Y:S02]  /*1ef0*/  F2F.BF16.F32 R30, R30 ;  /* 0x0000001e001e7304 */ /* 0x000e640000202000 */
[----:B---3--:R-:W-:-:S04]  /*1f00*/  IMAD.U32 R13, R13, 0x10000, RZ ;  /* 0x000100000d0d7824 */ /* 0x008fc800078e00ff */
[----:B------:R-:W-:Y:S02]  /*1f10*/  FADD.FTZ R13, R42, -R13 ;  /* 0x8000000d2a0d7221 */ /* 0x000fe40000010000 */
[----:B------:R-:W2:Y:S01]  /*1f20*/  F2F.BF16.F32 R34, R34 ;  /* 0x0000002200227304 */ /* 0x000ea20000202000 */
[----:B-1----:R-:W-:-:S07]  /*1f30*/  IMAD.U32 R14, R30, 0x10000, RZ ;  /* 0x000100001e0e7824 */ /* 0x002fce00078e00ff */
[----:B------:R1:W3:Y:S01]  /*1f40*/  F2F.BF16.F32 R38, R13 ;  /* 0x0000000d00267304 */ /* 0x0002e20000202000 */
[----:B--2---:R-:W-:-:S07]  /*1f50*/  IMAD.U32 R15, R34, 0x10000, RZ ;  /* 0x00010000220f7824 */ /* 0x004fce00078e00ff */
[----:B------:R2:W4:Y:S01]  /*1f60*/  F2F.BF16.F32 R41, R32 ;  /* 0x0000002000297304 */ /* 0x0005220000202000 */
[----:B-1----:R-:W-:Y:S02]  /*1f70*/  IMAD.U32 R13, R40, 0x10000, RZ ;  /* 0x00010000280d7824 */ /* 0x002fe400078e00ff */
[----:B---3--:R-:W-:Y:S01]  /*1f80*/  IMAD.U32 R12, R38, 0x10000, RZ ;  /* 0x00010000260c7824 */ /* 0x008fe200078e00ff */
[----:B------:R-:W-:Y:S06]  /*1f90*/  @!P1 BRA `(.L_x_237) ;  /* 0x0000000000649947 */ /* 0x000fec0003800000 */
[----:B------:R-:W-:Y:S01]  /*1fa0*/  IMAD.WIDE.U32 R26, R40, 0x10000, RZ ;  /* 0x00010000281a7825 */ /* 0x000fe200078e00ff */
[C---:B------:R-:W-:Y:S02]  /*1fb0*/  R2UR UR4, R16.reuse ;  /* 0x00000000100472ca */ /* 0x040fe400000e0000 */
[----:B------:R-:W-:Y:S01]  /*1fc0*/  R2UR UR5, R17 ;  /* 0x00000000110572ca */ /* 0x000fe200000e0000 */
[----:B------:R-:W-:Y:S01]  /*1fd0*/  IMAD.U32 R45, R45, 0x10000, RZ ;  /* 0x000100002d2d7824 */ /* 0x000fe200078e00ff */
[C---:B------:R-:W-:Y:S01]  /*1fe0*/  R2UR UR6, R16.reuse ;  /* 0x00000000100672ca */ /* 0x040fe200000e0000 */
[----:B----4-:R-:W-:Y:S01]  /*1ff0*/  IMAD.U32 R34, R41, 0x10000, RZ ;  /* 0x0001000029227824 */ /* 0x010fe200078e00ff */
[C---:B------:R-:W-:Y:S02]  /*2000*/  R2UR UR7, R17.reuse ;  /* 0x00000000110772ca */ /* 0x040fe400000e0000 */
[----:B------:R-:W-:Y:S02]  /*2010*/  R2UR UR8, R16 ;  /* 0x00000000100872ca */ /* 0x000fe400000e0000 */
[----:B------:R-:W-:-:S02]  /*2020*/  R2UR UR9, R17 ;  /* 0x00000000110972ca */ /* 0x000fc400000e0000 */
[----:B------:R-:W-:Y:S01]  /*2030*/  LOP3.LUT R27, R27, R15, R30, 0xfe, !PT ;  /* 0x0000000f1b1b7212 */ /* 0x000fe200078efe1e */
[----:B------:R-:W-:Y:S01]  /*2040*/  IMAD.WIDE.U32 R30, R31, 0x10000, RZ ;  /* 0x000100001f1e7825 */ /* 0x000fe200078e00ff */
[----:B------:R-:W-:Y:S02]  /*2050*/  LOP3.LUT R26, R26, R38, RZ, 0xfc, !PT ;  /* 0x000000261a1a7212 */ /* 0x000fe400078efcff */
[----:B------:R-:W-:Y:S01]  /*2060*/  R2UR UR10, R16 ;  /* 0x00000000100a72ca */ /* 0x000fe200000e0000 */
[----:B------:R-:W-:Y:S01]  /*2070*/  IMAD.WIDE.U32 R38, R39, 0x10000, RZ ;  /* 0x0001000027267825 */ /* 0x000fe200078e00ff */
[----:B------:R-:W-:Y:S01]  /*2080*/  R2UR UR11, R17 ;  /* 0x00000000110b72ca */ /* 0x000fe200000e0000 */
[----:B------:R3:W-:Y:S01]  /*2090*/  STG.E.64 desc[UR4][R36.64], R26 ;  /* 0x0000001a24007986 */ /* 0x0007e2000c101b04 */
[----:B------:R-:W-:Y:S02]  /*20a0*/  LOP3.LUT R35, R31, R34, R35, 0xfe, !PT ;  /* 0x000000221f237212 */ /* 0x000fe400078efe23 */
[----:B------:R-:W-:-:S02]  /*20b0*/  LOP3.LUT R39, R39, R45, R7, 0xfe, !PT ;  /* 0x0000002d27277212 */ /* 0x000fc400078efe07 */
[----:B------:R-:W-:Y:S02]  /*20c0*/  LOP3.LUT R38, R38, R43, RZ, 0xfc, !PT ;  /* 0x0000002b26267212 */ /* 0x000fe400078efcff */
[----:B------:R-:W-:Y:S01]  /*20d0*/  LOP3.LUT R34, R30, R33, RZ, 0xfc, !PT ;  /* 0x000000211e227212 */ /* 0x000fe200078efcff */
[----:B------:R-:W-:Y:S02]  /*20e0*/  IMAD.WIDE R30, R0, 0x4, R8 ;  /* 0x00000004001e7825 */ /* 0x000fe400078e0208 */
[----:B------:R3:W-:Y:S04]  /*20f0*/  STG.E.64 desc[UR6][R20.64], R38 ;  /* 0x0000002614007986 */ /* 0x0007e8000c101b06 */
[----:B------:R3:W-:Y:S04]  /*2100*/  STG.E.64 desc[UR8][R28.64], R34 ;  /* 0x000000221c007986 */ /* 0x0007e8000c101b08 */
[----:B------:R3:W-:Y:S01]  /*2110*/  STG.E.128 desc[UR10][R30.64], R12 ;  /* 0x0000000c1e007986 */ /* 0x0007e2000c101d0a */
[----:B------:R-:W-:Y:S05]  /*2120*/  BRA `(.L_x_238) ;  /* 0x0000000000e47947 */ /* 0x000fea0003800000 */
.L_x_237:
        /* <DEDUP_REMOVED lines=21> */
[----:B------:R2:W-:Y:S01]  /*2280*/  @!P4 STG.E.U16 desc[UR4][R28.64], R33 ;  /* 0x000000211c00c986 */ /* 0x0005e2000c101504 */
[C---:B------:R-:W-:Y:S02]  /*2290*/  @!P0 R2UR UR4, R16.reuse ;  /* 0x00000000100482ca */ /* 0x040fe400000e0000 */
[C---:B------:R-:W-:Y:S01]  /*22a0*/  @!P0 R2UR UR5, R17.reuse ;  /* 0x00000000110582ca */ /* 0x040fe200000e0000 */
[----:B------:R3:W-:Y:S01]  /*22b0*/  @!P4 STG.E desc[UR8][R26.64], R12 ;  /* 0x0000000c1a00c986 */ /* 0x0007e2000c101908 */
[C---:B------:R-:W-:Y:S02]  /*22c0*/  @!P0 R2UR UR8, R16.reuse ;  /* 0x00000000100882ca */ /* 0x040fe400000e0000 */
[C---:B------:R-:W-:Y:S01]  /*22d0*/  @!P0 R2UR UR9, R17.reuse ;  /* 0x00000000110982ca */ /* 0x040fe200000e0000 */
[----:B------:R0:W-:Y:S01]  /*22e0*/  @!P0 STG.E.U16 desc[UR10][R36.64+0x2], R40 ;  /* 0x0000022824008986 */ /* 0x0001e2000c10150a */
[----:B------:R-:W-:Y:S01]  /*22f0*/  @!P2 R2UR UR10, R16 ;  /* 0x00000000100aa2ca */ /* 0x000fe200000e0000 */
[----:B-1----:R-:W-:Y:S01]  /*2300*/  @!P3 IMAD.WIDE R42, R0, 0x4, R8 ;  /* 0x00000004002ab825 */ /* 0x002fe200078e0208 */
[----:B------:R-:W-:-:S02]  /*2310*/  @!P2 R2UR UR11, R17 ;  /* 0x00000000110ba2ca */ /* 0x000fc400000e0000 */
[C---:B------:R-:W-:Y:S01]  /*2320*/  @!P2 R2UR UR13, R17.reuse ;  /* 0x00000000110da2ca */ /* 0x040fe200000e0000 */
[--C-:B--2---:R-:W-:Y:S01]  /*2330*/  @!P2 IMAD.WIDE R32, R0, 0x4, R8.reuse ;  /* 0x000000040020a825 */ /* 0x104fe200078e0208 */
[----:B------:R-:W-:Y:S01]  /*2340*/  @!P2 R2UR UR14, R16 ;  /* 0x00000000100ea2ca */ /* 0x000fe200000e0000 */
[----:B------:R1:W-:Y:S01]  /*2350*/  @!P0 STG.E.U16 desc[UR4][R20.64+0x2], R39 ;  /* 0x0000022714008986 */ /* 0x0003e2000c101504 */
[C---:B------:R-:W-:Y:S01]  /*2360*/  @!P2 R2UR UR15, R17.reuse ;  /* 0x00000000110fa2ca */ /* 0x040fe200000e0000 */
[----:B---3--:R-:W-:Y:S01]  /*2370*/  @!P0 IMAD.WIDE R26, R0, 0x4, R8 ;  /* 0x00000004001a8825 */ /* 0x008fe200078e0208 */
[C---:B------:R-:W-:Y:S01]  /*2380*/  @!P2 R2UR UR16, R16.reuse ;  /* 0x000000001010a2ca */ /* 0x040fe200000e0000 */
[----:B------:R1:W-:Y:S01]  /*2390*/  @!P0 STG.E.U16 desc[UR6][R28.64+0x2], R31 ;  /* 0x0000021f1c008986 */ /* 0x0003e2000c101506 */
[C---:B------:R-:W-:Y:S02]  /*23a0*/  @!P2 R2UR UR17, R17.reuse ;  /* 0x000000001111a2ca */ /* 0x040fe400000e0000 */
[----:B------:R-:W-:Y:S01]  /*23b0*/  @!P3 R2UR UR18, R16 ;  /* 0x000000001012b2ca */ /* 0x000fe200000e0000 */
[----:B------:R1:W-:Y:S01]  /*23c0*/  @!P0 STG.E desc[UR8][R26.64+0x4], R13 ;  /* 0x0000040d1a008986 */ /* 0x0003e2000c101908 */
        /* <DEDUP_REMOVED lines=9> */
[----:B------:R-:W-:-:S03]  /*2460*/  @!P3 R2UR UR25, R17 ;  /* 0x000000001119b2ca */ /* 0x000fc600000e0000 */
[----:B------:R1:W-:Y:S04]  /*2470*/  @!P2 STG.E desc[UR16][R32.64+0x8], R14 ;  /* 0x0000080e2000a986 */ /* 0x0003e8000c101910 */
[----:B------:R1:W-:Y:S04]  /*2480*/  @!P3 STG.E.U16 desc[UR18][R36.64+0x6], R34 ;  /* 0x000006222400b986 */ /* 0x0003e8000c101512 */
[----:B------:R1:W-:Y:S04]  /*2490*/  @!P3 STG.E.U16 desc[UR20][R20.64+0x6], R45 ;  /* 0x0000062d1400b986 */ /* 0x0003e8000c101514 */
[----:B----4-:R1:W-:Y:S04]  /*24a0*/  @!P3 STG.E.U16 desc[UR22][R28.64+0x6], R41 ;  /* 0x000006291c00b986 */ /* 0x0103e8000c101516 */
[----:B0-----:R1:W-:Y:S02]  /*24b0*/  @!P3 STG.E desc[UR24][R42.64+0xc], R15 ;  /* 0x00000c0f2a00b986 */ /* 0x0013e4000c101918 */
.L_x_238:
[----:B0-----:R-:W-:-:S05]  /*24c0*/  IMAD R0, R3, 0x4, R0 ;  /* 0x0000000403007824 */ /* 0x001fca00078e0200 */
[----:B------:R-:W-:-:S13]  /*24d0*/  ISETP.GE.AND P0, PT, R0, R5, PT ;  /* 0x000000050000720c */ /* 0x000fda0003f06270 */
[----:B------:R-:W-:Y:S05]  /*24e0*/  @!P0 BRA `(.L_x_239) ;  /* 0xffffffec00648947 */ /* 0x000fea000383ffff */
[----:B------:R-:W-:Y:S05]  /*24f0*/  EXIT ;  /* 0x000000000000794d */ /* 0x000fea0003800000 */
.L_x_234:
[----:B-123--:R-:W-:-:S04]  /*2500*/  IMAD.WIDE R12, R0, 0x2, R24 ;  /* 0x00000002000c7825 */ /* 0x00efc800078e0218 */
        /* <DEDUP_REMOVED lines=67> */
.L_x_240:
        /* <DEDUP_REMOVED lines=24> */
.L_x_241:
[----:B-1----:R-:W1:Y:S01]  /*2ac0*/  LDC.64 R28, c[0x0][0xfa0] ;  /* 0x0003e800ff1c7b82 */ /* 0x002e620000000a00 */
[----:B------:R-:W-:Y:S01]  /*2ad0*/  R2UR UR4, R16 ;  /* 0x00000000100472ca */ /* 0x000fe200000e0000 */
[----:B------:R-:W2:Y:S01]  /*2ae0*/  LDCU.64 UR6, c[0x0][0xf88] ;  /* 0x0001f100ff0677ac */ /* 0x000ea20008000a00 */
[----:B------:R-:W-:-:S13]  /*2af0*/  R2UR UR5, R17 ;  /* 0x00000000110572ca */ /* 0x000fda00000e0000 */
[----:B-1----:R1:W3:Y:S01]  /*2b00*/  LDG.E R28, desc[UR4][R28.64] ;  /* 0x000000041c1c7981 */ /* 0x0022e2000c1e1900 */
[----:B------:R-:W4:Y:S01]  /*2b10*/  LDCU UR4, c[0x0][0xfac] ;  /* 0x0001f580ff0477ac */ /* 0x000f220008000800 */
[----:B-----5:R-:W-:Y:S01]  /*2b20*/  IMAD.U32 R30, R27, 0x10000, RZ ;  /* 0x000100001b1e7824 */ /* 0x020fe200078e00ff */
        /* <DEDUP_REMOVED lines=11> */
[----:B------:R-:W-:Y:S01]  /*2be0*/  FMUL.FTZ R35, R37, UR4 ;  /* 0x0000000425237c20 */ /* 0x000fe20008410000 */
[----:B------:R-:W-:Y:S02]  /*2bf0*/  IMAD.U32 R41, R41, 0x10000, RZ ;  /* 0x0001000029297824 */ /* 0x000fe400078e00ff */
[C---:B------:R-:W-:Y:S01]  /*2c00*/  FFMA.FTZ R12, R2.reuse, R12, R31 ;  /* 0x0000000c020c7223 */ /* 0x040fe2000001001f */
[C---:B------:R-:W-:Y:S01]  /*2c10*/  FFMA.FTZ R13, R2.reuse, R13, R32 ;  /* 0x0000000d020d7223 */ /* 0x040fe20000010020 */
[----:B------:R-:W-:-:S02]  /*2c20*/  FFMA.FTZ R15, R2, R15, R35 ;  /* 0x0000000f020f7223 */ /* 0x000fc40000010023 */
[----:B------:R-:W-:Y:S01]  /*2c30*/  FMUL.FTZ R31, R12, R12 ;  /* 0x0000000c0c1f7220 */ /* 0x000fe20000410000 */
[C---:B------:R-:W-:Y:S01]  /*2c40*/  FMUL.FTZ R33, R13.reuse, R13 ;  /* 0x0000000d0d217220 */ /* 0x040fe20000410000 */
[----:B--2---:R-:W-:Y:S02]  /*2c50*/  FFMA.FTZ R13, R13, -UR6, R13 ;  /* 0x800000060d0d7c23 */ /* 0x004fe4000801000d */
[----:B------:R-:W-:Y:S01]  /*2c60*/  FFMA.FTZ R31, R31, -UR7, R31 ;  /* 0x800000071f1f7c23 */ /* 0x000fe2000801001f */
[----:B------:R-:W-:-:S03]  /*2c70*/  FFMA.FTZ R33, R33, -UR7, R33 ;  /* 0x8000000721217c23 */ /* 0x000fc60008010021 */
[----:B------:R-:W-:Y:S01]  /*2c80*/  FFMA.FTZ R32, R26, UR7, R31 ;  /* 0x000000071a207c23 */ /* 0x000fe2000801001f */
[----:B------:R-:W-:Y:S01]  /*2c90*/  FMUL.FTZ R31, R36, UR4 ;  /* 0x00000004241f7c20 */ /* 0x000fe20008410000 */
[----:B------:R-:W-:Y:S01]  /*2ca0*/  IMAD.U32 R26, R21, 0x10000, RZ ;  /* 0x00010000151a7824 */ /* 0x000fe200078e00ff */
[----:B------:R-:W2:Y:S01]  /*2cb0*/  LDCU UR4, c[0x0][0xf9c] ;  /* 0x0001f380ff0477ac */ /* 0x000ea20008000800 */
[----:B------:R-:W-:Y:S01]  /*2cc0*/  F2F.BF16.F32 R21, R32 ;  /* 0x0000002000157304 */ /* 0x000fe20000202000 */
[----:B------:R-:W-:Y:S01]  /*2cd0*/  FFMA.FTZ R14, R2, R14, R31 ;  /* 0x0000000e020e7223 */ /* 0x000fe2000001001f */
[----:B------:R-:W-:Y:S01]  /*2ce0*/  FFMA.FTZ R38, R26, UR7, R33 ;  /* 0x000000071a267c23 */ /* 0x000fe20008010021 */
[-C--:B-1----:R-:W-:Y:S02]  /*2cf0*/  FMUL.FTZ R26, R32, R29.reuse ;  /* 0x0000001d201a7220 */ /* 0x082fe40000410000 */
[----:B------:R-:W-:Y:S01]  /*2d00*/  FMUL.FTZ R33, R14, R14 ;  /* 0x0000000e0e217220 */ /* 0x000fe20000410000 */
[----:B------:R-:W-:Y:S01]  /*2d10*/  FMUL.FTZ R31, R38, R29 ;  /* 0x0000001d261f7220 */ /* 0x000fe20000410000 */
[----:B------:R-:W-:Y:S01]  /*2d20*/  FFMA.FTZ R14, R14, -UR6, R14 ;  /* 0x800000060e0e7c23 */ /* 0x000fe2000801000e */
[----:B------:R1:W-:Y:S01]  /*2d30*/  F2F.BF16.F32 R39, R38 ;  /* 0x0000002600277304 */ /* 0x0003e20000202000 */
[----:B------:R-:W-:-:S02]  /*2d40*/  FFMA.FTZ R33, R33, -UR7, R33 ;  /* 0x8000000721217c23 */ /* 0x000fc40008010021 */
[----:B------:R-:W-:-:S05]  /*2d50*/  FFMA.FTZ R14, R41, UR6, R14 ;  /* 0x00000006290e7c23 */ /* 0x000fca000801000e */
[----:B------:R-:W2:Y:S01]  /*2d60*/  MUFU.SQRT R26, R26 ;  /* 0x0000001a001a7308 */ /* 0x000ea20000002000 */
[----:B-1----:R-:W-:Y:S01]  /*2d70*/  FFMA.FTZ R38, R20, UR7, R33 ;  /* 0x0000000714267c23 */ /* 0x002fe20008010021 */
[C---:B------:R-:W-:Y:S01]  /*2d80*/  FMUL.FTZ R20, R15.reuse, R15 ;  /* 0x0000000f0f147220 */ /* 0x040fe20000410000 */
[----:B------:R-:W-:Y:S02]  /*2d90*/  FFMA.FTZ R15, R15, -UR6, R15 ;  /* 0x800000060f0f7c23 */ /* 0x000fe4000801000f */
[----:B------:R-:W-:Y:S01]  /*2da0*/  FMUL.FTZ R33, R38, R29 ;  /* 0x0000001d26217220 */ /* 0x000fe20000410000 */
[----:B------:R-:W-:Y:S02]  /*2db0*/  FFMA.FTZ R20, R20, -UR7, R20 ;  /* 0x8000000714147c23 */ /* 0x000fe40008010014 */
[----:B------:R-:W1:Y:S02]  /*2dc0*/  MUFU.SQRT R31, R31 ;  /* 0x0000001f001f7308 */ /* 0x000e640000002000 */
[----:B------:R-:W-:Y:S01]  /*2dd0*/  FFMA.FTZ R20, R7, UR7, R20 ;  /* 0x0000000707147c23 */ /* 0x000fe20008010014 */
[----:B------:R-:W-:-:S03]  /*2de0*/  FFMA.FTZ R7, R12, -UR6, R12 ;  /* 0x800000060c077c23 */ /* 0x000fc6000801000c */
[----:B------:R-:W-:Y:S01]  /*2df0*/  FMUL.FTZ R29, R20, R29 ;  /* 0x0000001d141d7220 */ /* 0x000fe20000410000 */
[----:B------:R-:W-:Y:S01]  /*2e00*/  FFMA.FTZ R12, R34, UR6, R7 ;  /* 0x00000006220c7c23 */ /* 0x000fe20008010007 */
[----:B------:R-:W4:Y:S01]  /*2e10*/  MUFU.SQRT R33, R33 ;  /* 0x0000002100217308 */ /* 0x000f220000002000 */
[----:B------:R-:W-:Y:S02]  /*2e20*/  IMAD.U32 R34, R40, 0x10000, RZ ;  /* 0x0001000028227824 */ /* 0x000fe400078e00ff */
[----:B--2---:R-:W-:Y:S01]  /*2e30*/  FADD.FTZ R32, R26, UR4 ;  /* 0x000000041a207e21 */ /* 0x004fe20008010000 */
[----:B------:R-:W-:Y:S02]  /*2e40*/  IMAD.U32 R40, R42, 0x10000, RZ ;  /* 0x000100002a287824 */ /* 0x000fe400078e00ff */
[----:B------:R-:W-:Y:S02]  /*2e50*/  FFMA.FTZ R34, R34, UR6, R13 ;  /* 0x0000000622227c23 */ /* 0x000fe4000801000d */
[----:B------:R-:W-:Y:S01]  /*2e60*/  FFMA.FTZ R40, R40, UR6, R15 ;  /* 0x0000000628287c23 */ /* 0x000fe2000801000f */
[----:B------:R-:W-:Y:S01]  /*2e70*/  MUFU.SQRT R29, R29 ;  /* 0x0000001d001d7308 */ /* 0x000fe20000002000 */
[----:B-1----:R-:W-:-:S07]  /*2e80*/  FADD.FTZ R31, R31, UR4 ;  /* 0x000000041f1f7e21 */ /* 0x002fce0008010000 */
[----:B------:R-:W-:Y:S01]  /*2e90*/  F2F.BF16.F32 R45, R12 ;  /* 0x0000000c002d7304 */ /* 0x000fe20000202000 */
[----:B----4-:R-:W-:-:S07]  /*2ea0*/  FADD.FTZ R26, R33, UR4 ;  /* 0x00000004211a7e21 */ /* 0x010fce0008010000 */
[----:B------:R-:W1:Y:S08]  /*2eb0*/  MUFU.RCP R33, R6 ;  /* 0x0000000600217308 */ /* 0x000e700000001000 */
[----:B------:R-:W-:Y:S08]  /*2ec0*/  MUFU.RCP R31, R31 ;  /* 0x0000001f001f7308 */ /* 0x000ff00000001000 */
[----:B------:R-:W2:Y:S01]  /*2ed0*/  MUFU.RCP R32, R32 ;  /* 0x0000002000207308 */ /* 0x000ea20000001000 */
[-C--:B-1----:R-:W-:Y:S01]  /*2ee0*/  FMUL.FTZ R13, R12, R33.reuse ;  /* 0x000000210c0d7220 */ /* 0x082fe20000410000 */
[----:B------:R-:W-:Y:S01]  /*2ef0*/  FADD.FTZ R12, R29, UR4 ;  /* 0x000000041d0c7e21 */ /* 0x000fe20008010000 */
[----:B------:R-:W-:-:S05]  /*2f00*/  FMUL.FTZ R15, R14, R33 ;  /* 0x000000210e0f7220 */ /* 0x000fca0000410000 */
[----:B------:R-:W1:Y:S08]  /*2f10*/  MUFU.RCP R26, R26 ;  /* 0x0000001a001a7308 */ /* 0x000e700000001000 */
[----:B------:R-:W4:Y:S01]  /*2f20*/  MUFU.RCP R12, R12 ;  /* 0x0000000c000c7308 */ /* 0x000f220000001000 */
[----:B--2---:R-:W-:-:S07]  /*2f30*/  FMUL.FTZ R13, R13, R32 ;  /* 0x000000200d0d7220 */ /* 0x004fce0000410000 */
[----:B------:R-:W-:Y:S01]  /*2f40*/  F2F.BF16.F32 R43, R38 ;  /* 0x00000026002b7304 */ /* 0x000fe20000202000 */
[----:B-1----:R-:W-:-:S07]  /*2f50*/  FMUL.FTZ R15, R15, R26 ;  /* 0x0000001a0f0f7220 */ /* 0x002fce0000410000 */
[----:B------:R1:W-:Y:S08]  /*2f60*/  F2F.BF16.F32 R38, R34 ;  /* 0x0000002200267304 */ /* 0x0003f00000202000 */
[----:B------:R2:W-:Y:S01]  /*2f70*/  F2F.BF16.F32 R7, R14 ;  /* 0x0000000e00077304 */ /* 0x0005e20000202000 */
[-C--:B-1----:R-:W-:Y:S01]  /*2f80*/  FMUL.FTZ R34, R34, R33.reuse ;  /* 0x0000002122227220 */ /* 0x082fe20000410000 */
[----:B------:R-:W-:-:S03]  /*2f90*/  FMUL.FTZ R33, R40, R33 ;  /* 0x0000002128217220 */ /* 0x000fc60000410000 */
[----:B------:R-:W-:Y:S01]  /*2fa0*/  FMUL.FTZ R31, R34, R31 ;  /* 0x0000001f221f7220 */ /* 0x000fe20000410000 */
[----:B----4-:R-:W-:Y:S02]  /*2fb0*/  FMUL.FTZ R33, R33, R12 ;  /* 0x0000000c21217220 */ /* 0x010fe40000410000 */
[----:B------:R-:W-:Y:S08]  /*2fc0*/  F2F.BF16.F32 R41, R40 ;  /* 0x0000002800297304 */ /* 0x000ff00000202000 */
[----:B------:R-:W-:Y:S01]  /*2fd0*/  F2F.BF16.F32 R20, R20 ;  /* 0x0000001400147304 */ /* 0x000fe20000202000 */
[C---:B---3--:R-:W-:Y:S01]  /*2fe0*/  FMUL.FTZ R31, R28.reuse, R31 ;  /* 0x0000001f1c1f7220 */ /* 0x048fe20000410000 */
[C---:B------:R-:W-:Y:S01]  /*2ff0*/  FMUL.FTZ R13, R28.reuse, R13 ;  /* 0x0000000d1c0d7220 */ /* 0x040fe20000410000 */
[C---:B--2---:R-:W-:Y:S01]  /*3000*/  FMUL.FTZ R14, R28.reuse, R15 ;  /* 0x0000000f1c0e7220 */ /* 0x044fe20000410000 */
[----:B------:R-:W-:Y:S01]  /*3010*/  FMUL.FTZ R33, R28, R33 ;  /* 0x000000211c217220 */ /* 0x000fe20000410000 */
[----:B------:R-:W-:-:S03]  /*3020*/  IMAD.WIDE R28, R0, 0x2, R22 ;  /* 0x00000002001c7825 */ /* 0x000fc600078e0216 */
[----:B------:R-:W1:Y:S08]  /*3030*/  F2F.BF16.F32 R31, R31 ;  /* 0x0000001f001f7304 */ /* 0x000e700000202000 */
[----:B------:R-:W2:Y:S01]  /*3040*/  F2F.BF16.F32 R13, R13 ;  /* 0x0000000d000d7304 */ /* 0x000ea20000202000 */
[----:B-1----:R-:W-:-:S07]  /*3050*/  IMAD.U32 R12, R31, 0x10000, RZ ;  /* 0x000100001f0c7824 */ /* 0x002fce00078e00ff */
[----:B------:R-:W1:Y:S01]  /*3060*/  F2F.BF16.F32 R14, R14 ;  /* 0x0000000e000e7304 */ /* 0x000e620000202000 */
[----:B------:R-:W-:Y:S01]  /*3070*/  FADD.FTZ R44, R27, -R12 ;  /* 0x8000000c1b2c7221 */ /* 0x000fe20000010000 */
[----:B------:R-:W-:-:S06]  /*3080*/  IMAD.WIDE R26, R0, 0x2, R18 ;  /* 0x00000002001a7825 */ /* 0x000fcc00078e0212 */
[----:B------:R-:W3:Y:S01]  /*3090*/  F2F.BF16.F32 R33, R33 ;  /* 0x0000002100217304 */ /* 0x000ee20000202000 */
[----:B--2---:R-:W-:-:S04]  /*30a0*/  IMAD.U32 R15, R13, 0x10000, RZ ;  /* 0x000100000d0f7824 */ /* 0x004fc800078e00ff */
[----:B------:R-:W-:Y:S01]  /*30b0*/  FADD.FTZ R15, R30, -R15 ;  /* 0x8000000f1e0f7221 */ /* 0x000fe20000010000 */
[----:B------:R-:W-:Y:S02]  /*30c0*/  IMAD.WIDE R30, R0, 0x2, R24 ;  /* 0x00000002001e7825 */ /* 0x000fe400078e0218 */
[----:B------:R-:W2:Y:S02]  /*30d0*/  F2F.BF16.F32 R44, R44 ;  /* 0x0000002c002c7304 */ /* 0x000ea40000202000 */
[----:B-1----:R-:W-:-:S04]  /*30e0*/  IMAD.U32 R13, R14, 0x10000, RZ ;  /* 0x000100000e0d7824 */ /* 0x002fc800078e00ff */
[----:B------:R-:W-:Y:S01]  /*30f0*/  FADD.FTZ R40, R36, -R13 ;  /* 0x8000000d24287221 */ /* 0x000fe20000010000 */
[----:B---3--:R-:W-:Y:S01]  /*3100*/  IMAD.U32 R12, R33, 0x10000, RZ ;  /* 0x00010000210c7824 */ /* 0x008fe200078e00ff */
[----:B------:R-:W1:Y:S03]  /*3110*/  F2F.BF16.F32 R35, R15 ;  /* 0x0000000f00237304 */ /* 0x000e660000202000 */
[----:B------:R-:W-:Y:S01]  /*3120*/  FADD.FTZ R42, R37, -R12 ;  /* 0x8000000c252a7221 */ /* 0x000fe20000010000 */
[----:B--2---:R-:W-:-:S04]  /*3130*/  IMAD.U32 R13, R44, 0x10000, RZ ;  /* 0x000100002c0d7824 */ /* 0x004fc800078e00ff */
[----:B------:R-:W2:Y:S01]  /*3140*/  F2F.BF16.F32 R40, R40 ;  /* 0x0000002800287304 */ /* 0x000ea20000202000 */
[----:B-1----:R-:W-:-:S07]  /*3150*/  IMAD.U32 R12, R35, 0x10000, RZ ;  /* 0x00010000230c7824 */ /* 0x002fce00078e00ff */
[----:B------:R-:W1:Y:S01]  /*3160*/  F2F.BF16.F32 R42, R42 ;  /* 0x0000002a002a7304 */ /* 0x000e620000202000 */
[----:B--2---:R-:W-:Y:S02]  /*3170*/  IMAD.U32 R14, R40, 0x10000, RZ ;  /* 0x00010000280e7824 */ /* 0x004fe400078e00ff */
[----:B-1----:R-:W-:Y:S01]  /*3180*/  IMAD.U32 R15, R42, 0x10000, RZ ;  /* 0x000100002a0f7824 */ /* 0x002fe200078e00ff */
        /* <DEDUP_REMOVED lines=12> */
[C---:B------:R-:W-:Y:S01]  /*3250*/  @!P3 R2UR UR9, R17.reuse ;  /* 0x000000001109b2ca */ /* 0x040fe200000e0000 */
        /* <DEDUP_REMOVED lines=10> */
[----:B------:R-:W-:Y:S02]  /*3300*/  @!P0 R2UR UR14, R16 ;  /* 0x00000000100e82ca */ /* 0x000fe400000e0000 */
[C---:B------:R-:W-:Y:S01]  /*3310*/  @!P0 R2UR UR15, R17.reuse ;  /* 0x00000000110f82ca */ /* 0x040fe200000e0000 */
[----:B------:R2:W-:Y:S01]  /*3320*/  @!P3 STG.E desc[UR8][R32.64], R12 ;  /* 0x0000000c2000b986 */ /* 0x0005e2000c101908 */
[----:B-1----:R-:W-:Y:S01]  /*3330*/  @!P0 IMAD.WIDE R34, R0, 0x4, R8 ;  /* 0x0000000400228825 */ /* 0x002fe200078e0208 */
[C---:B------:R-:W-:Y:S02]  /*3340*/  @!P2 R2UR UR16, R16.reuse ;  /* 0x000000001010a2ca */ /* 0x040fe400000e0000 */
[----:B------:R-:W-:Y:S02]  /*3350*/  @!P2 R2UR UR17, R17 ;  /* 0x000000001111a2ca */ /* 0x000fe400000e0000 */
        /* <DEDUP_REMOVED lines=17> */
[----:B------:R-:W-:Y:S01]  /*3470*/  R2UR UR4, R16 ;  /* 0x00000000100472ca */ /* 0x000fe200000e0000 */
        /* <DEDUP_REMOVED lines=13> */
.L_x_243:
[----:B------:R-:W-:Y:S01]  /*3550*/  IMAD.WIDE.U32 R32, R44, 0x10000, RZ ;  /* 0x000100002c207825 */ /* 0x000fe200078e00ff */
[C---:B------:R-:W-:Y:S02]  /*3560*/  R2UR UR4, R16.reuse ;  /* 0x00000000100472ca */ /* 0x040fe400000e0000 */
[----:B------:R-:W-:Y:S01]  /*3570*/  R2UR UR5, R17 ;  /* 0x00000000110572ca */ /* 0x000fe200000e0000 */
[----:B------:R-:W-:Y:S01]  /*3580*/  IMAD.U32 R41, R41, 0x10000, RZ ;  /* 0x0001000029297824 */ /* 0x000fe200078e00ff */
[----:B------:R-:W-:Y:S01]  /*3590*/  R2UR UR6, R16 ;  /* 0x00000000100672ca */ /* 0x000fe200000e0000 */
[----:B------:R-:W-:Y:S01]  /*35a0*/  IMAD.U32 R20, R20, 0x10000, RZ ;  /* 0x0001000014147824 */ /* 0x000fe200078e00ff */
[----:B------:R-:W-:Y:S01]  /*35b0*/  R2UR UR7, R17 ;  /* 0x00000000110772ca */ /* 0x000fe200000e0000 */
[----:B------:R-:W-:Y:S01]  /*35c0*/  IMAD.WIDE.U32 R36, R39, 0x10000, RZ ;  /* 0x0001000027247825 */ /* 0x000fe200078e00ff */
[----:B------:R-:W-:Y:S02]  /*35d0*/  R2UR UR8, R16 ;  /* 0x00000000100872ca */ /* 0x000fe400000e0000 */
[----:B------:R-:W-:-:S02]  /*35e0*/  R2UR UR9, R17 ;  /* 0x00000000110972ca */ /* 0x000fc400000e0000 */
[----:B------:R-:W-:Y:S01]  /*35f0*/  LOP3.LUT R32, R32, R35, RZ, 0xfc, !PT ;  /* 0x0000002320207212 */ /* 0x000fe200078efcff */
[----:B------:R-:W-:Y:S01]  /*3600*/  IMAD.WIDE.U32 R34, R38, 0x10000, RZ ;  /* 0x0001000026227825 */ /* 0x000fe200078e00ff */
[----:B------:R-:W-:Y:S02]  /*3610*/  R2UR UR10, R16 ;  /* 0x00000000100a72ca */ /* 0x000fe400000e0000 */
[----:B------:R-:W-:Y:S02]  /*3620*/  R2UR UR11, R17 ;  /* 0x00000000110b72ca */ /* 0x000fe400000e0000 */
[----:B------:R-:W-:Y:S02]  /*3630*/  LOP3.LUT R33, R33, R15, R40, 0xfe, !PT ;  /* 0x0000000f21217212 */ /* 0x000fe400078efe28 */
        /* <DEDUP_REMOVED lines=8> */
[----:B------:R1:W-:Y:S02]  /*36c0*/  STG.E.128 desc[UR10][R20.64], R12 ;  /* 0x0000000c14007986 */ /* 0x0003e4000c101d0a */
.L_x_244:
[----:B------:R-:W-:Y:S05]  /*36d0*/  BSYNC.RECONVERGENT B0 ;  /* 0x0000000000007941 */ /* 0x000fea0003800200 */
.L_x_242:
[----:B0-----:R-:W-:-:S05]  /*36e0*/  IMAD R0, R3, 0x4, R0 ;  /* 0x0000000403007824 */ /* 0x001fca00078e0200 */
[----:B------:R-:W-:-:S13]  /*36f0*/  ISETP.GE.AND P0, PT, R0, R5, PT ;  /* 0x000000050000720c */ /* 0x000fda0003f06270 */
[----:B------:R-:W-:Y:S05]  /*3700*/  @!P0 BRA `(.L_x_234) ;  /* 0xffffffec007c8947 */ /* 0x000fea000383ffff */
[----:B------:R-:W-:Y:S05]  /*3710*/  EXIT ;  /* 0x000000000000794d */ /* 0x000fea0003800000 */
        .type           $_Z25multi_tensor_apply_kernelI18TensorListMetadataILi5EE25DistAdamCapturableFunctorIN3c108BFloat16EffEJPfffPiifS6_10adamMode_tfEEvlPViT_T0_DpT1_$__internal_accurate_pow,@function
        .size           $_Z25multi_tensor_apply_kernelI18TensorListMetadataILi5EE25DistAdamCapturableFunctorIN3c108BFloat16EffEJPfffPiifS6_10adamMode_tfEEvlPViT_T0_DpT1_$__internal_accurate_pow,(.L_x_1068 - $_Z25multi_tensor_apply_kernelI18TensorListMetadataILi5EE25DistAdamCapturableFunctorIN3c108BFloat16EffEJPfffPiifS6_10adamMode_tfEEvlPViT_T0_DpT1_$__internal_accurate_pow)
$_Z25multi_tensor_apply_kernelI18TensorListMetadataILi5EE25DistAdamCapturableFunctorIN3c108BFloat16EffEJPfffPiifS6_10adamMode_tfEEvlPViT_T0_DpT1_$__internal_accurate_pow:
        /* <DEDUP_REMOVED lines=475> */
.L_x_245:
        /* <DEDUP_REMOVED lines=9> */
[----:B0-----:R-:W-:Y:S06]  /*5560*/  RET.REL.NODEC R20 `(_Z25multi_tensor_apply_kernelI18TensorListMetadataILi5EE25DistAdamCapturableFunctorIN3c108BFloat16EffEJPfffPiifS6_10adamMode_tfEEvlPViT_T0_DpT1_) ;  /* 0xffffffa814a47950 */ /* 0x001fec0003c3ffff */
.L_x_246:
        /* <DEDUP_REMOVED lines=9> */
.L_x_1068:


//--------------------- .text._Z25multi_tensor_apply_kernelI18TensorListMetadataILi5EE25DistAdamCapturableFunctorIN3c104HalfENS3_8BFloat16ES5_EJPfffPiifS7_10adamMode_tfEEvlPViT_T0_DpT1_ --------------------------
	.section	.text._Z25multi_tensor_apply_kernelI18TensorListMetadataILi5EE25DistAdamCapturableFunctorIN3c104HalfENS3_8BFloat16ES5_EJPfffPiifS7_10adamMode_tfEEvlPViT_T0_DpT1_,"ax",@progbits
	.align	128
        .global         _Z25multi_tensor_apply_kernelI18TensorListMetadataILi5EE25DistAdamCapturableFunctorIN3c104HalfENS3_8BFloat16ES5_EJPfffPiifS7_10adamMode_tfEEvlPViT_T0_DpT1_
        .type           _Z25multi_tensor_apply_kernelI18TensorListMetadataILi5EE25DistAdamCapturableFunctorIN3c104HalfENS3_8BFloat16ES5_EJPfffPiifS7_10adamMode_tfEEvlPViT_T0_DpT1_,@function
        .size           _Z25multi_tensor_apply_kernelI18TensorListMetadataILi5EE25DistAdamCapturableFunctorIN3c104HalfENS3_8BFloat16ES5_EJPfffPiifS7_10adamMode_tfEEvlPViT_T0_DpT1_,(.L_x_1069 - _Z25multi_tensor_apply_kernelI18TensorListMetadataILi5EE25DistAdamCapturableFunctorIN3c104HalfENS3_8BFloat16ES5_EJPfffPiifS7_10adamMode_tfEEvlPViT_T0_DpT1_)
        .other          _Z25multi_tensor_apply_kernelI18TensorListMetadataILi5EE25DistAdamCapturableFunctorIN3c104HalfENS3_8BFloat16ES5_EJPfffPiifS7_10adamMode_tfEEvlPViT_T0_DpT1_,@"STO_CUDA_ENTRY STV_DEFAULT"
_Z25multi_tensor_apply_kernelI18TensorListMetadataILi5EE25DistAdamCapturableFunctorIN3c104HalfENS3_8BFloat16ES5_EJPfffPiifS7_10adamMode_tfEEvlPViT_T0_DpT1_:
.text._Z25multi_tensor_apply_kernelI18TensorListMetadataILi5EE25DistAdamCapturableFunctorIN3c104HalfENS3_8BFloat16ES5_EJPfffPiifS7_10adamMode_tfEEvlPViT_T0_DpT1_:
        /* <DEDUP_REMOVED lines=21> */
.L_x_247:
        /* <DEDUP_REMOVED lines=20> */
.L_x_248:
        /* <DEDUP_REMOVED lines=20> */
.L_x_249:
        /* <DEDUP_REMOVED lines=21> */
.L_x_250:
        /* <DEDUP_REMOVED lines=39> */
[----:B0-----:R-:W-:Y:S05]  /*0790*/  CALL.REL.NOINC `($_Z25multi_tensor_apply_kernelI18TensorListMetadataILi5EE25DistAdamCapturableFunctorIN3c104HalfENS3_8BFloat16ES5_EJPfffPiifS7_10adamMode_tfEEvlPViT_T0_DpT1_$__internal_accurate_pow) ;  /* 0x0000003000647944 */ /* 0x001fea0003c00000 */
        /* <DEDUP_REMOVED lines=23> */
.L_x_252:
        /* <DEDUP_REMOVED lines=14> */
.L_x_253:
        /* <DEDUP_REMOVED lines=35> */
[----:B------:R-:W-:Y:S05]  /*0c20*/  CALL.REL.NOINC `($_Z25multi_tensor_apply_kernelI18TensorListMetadataILi5EE25DistAdamCapturableFunctorIN3c104HalfENS3_8BFloat16ES5_EJPfffPiifS7_10adamMode_tfEEvlPViT_T0_DpT1_$__internal_accurate_pow) ;  /* 0x0000002c00407944 */ /* 0x000fea0003c00000 */
        /* <DEDUP_REMOVED lines=22> */
.L_x_254:
        /* <DEDUP_REMOVED lines=14> */
.L_x_255:
        /* <DEDUP_REMOVED lines=18> */
.L_x_251:
        /* <DEDUP_REMOVED lines=47> */
.L_x_261:
        /* <DEDUP_REMOVED lines=12> */
[----:B------:R-:W-:-:S04]  /*1340*/  IMAD.WIDE R40, R0, 0x2, R20 ;  /* 0x0000000200287825 */ /* 0x000fc800078e0214 */
[----:B------:R-:W2:Y:S04]  /*1350*/  LDG.E.64 R10, desc[UR4][R10.64] ;  /* 0x000000040a0a7981 */ /* 0x000ea8000c1e1b00 */
[----:B------:R-:W3:Y:S04]  /*1360*/  LDG.E.64 R40, desc[UR10][R40.64] ;  /* 0x0000000a28287981 */ /* 0x000ee8000c1e1b00 */
[----:B------:R-:W4:Y:S04]  /*1370*/  LDG.E.64 R8, desc[UR6][R8.64] ;  /* 0x0000000608087981 */ /* 0x000f28000c1e1b00 */
[----:B------:R-:W4:Y:S01]  /*1380*/  LDG.E.64 R28, desc[UR8][R28.64] ;  /* 0x000000081c1c7981 */ /* 0x000f22000c1e1b00 */
[----:B--2---:R-:W-:-:S02]  /*1390*/  SHF.R.U64 R26, R10, 0x10, R11 ;  /* 0x000000100a1a7819 */ /* 0x004fc4000000120b */
[----:B------:R-:W-:Y:S02]  /*13a0*/  PRMT R31, R10, 0x7610, R31 ;  /* 0x000076100a1f7816 */ /* 0x000fe4000000001f */
[C---:B---3--:R-:W-:Y:S02]  /*13b0*/  SHF.R.U64 R42, R40.reuse, 0x10, R41 ;  /* 0x00000010282a7819 */ /* 0x048fe40000001229 */
[----:B------:R-:W-:Y:S02]  /*13c0*/  PRMT R37, R40, 0x7610, R37 ;  /* 0x0000761028257816 */ /* 0x000fe40000000025 */
[----:B------:R-:W-:Y:S02]  /*13d0*/  SHF.R.U32.HI R7, RZ, 0x10, R11 ;  /* 0x00000010ff077819 */ /* 0x000fe4000001160b */
[----:B------:R-:W-:Y:S02]  /*13e0*/  PRMT R27, R11, 0x7610, R27 ;  /* 0x000076100b1b7816 */ /* 0x000fe4000000001b */
[----:B----4-:R-:W-:-:S02]  /*13f0*/  SHF.R.U64 R34, R8, 0x10, R9 ;  /* 0x0000001008227819 */ /* 0x010fc40000001209 */
[----:B------:R-:W-:Y:S02]  /*1400*/  PRMT R30, R8, 0x7610, R30 ;  /* 0x00007610081e7816 */ /* 0x000fe4000000001e */
[----:B------:R-:W-:Y:S02]  /*1410*/  SHF.R.U32.HI R32, RZ, 0x10, R9 ;  /* 0x00000010ff207819 */ /* 0x000fe40000011609 */
[----:B------:R-:W-:Y:S02]  /*1420*/  PRMT R33, R9, 0x7610, R33 ;  /* 0x0000761009217816 */ /* 0x000fe40000000021 */
[C---:B------:R-:W-:Y:S02]  /*1430*/  SHF.R.U64 R38, R28.reuse, 0x10, R29 ;  /* 0x000000101c267819 */ /* 0x040fe4000000121d */
[----:B------:R-:W-:Y:S02]  /*1440*/  PRMT R39, R28, 0x7610, R39 ;  /* 0x000076101c277816 */ /* 0x000fe40000000027 */
[----:B------:R-:W-:-:S02]  /*1450*/  SHF.R.U32.HI R35, RZ, 0x10, R29 ;  /* 0x00000010ff237819 */ /* 0x000fc4000001161d */
[----:B------:R-:W-:Y:S02]  /*1460*/  PRMT R36, R29, 0x7610, R36 ;  /* 0x000076101d247816 */ /* 0x000fe40000000024 */
[----:B------:R-:W-:Y:S01]  /*1470*/  SHF.R.U32.HI R40, RZ, 0x10, R41 ;  /* 0x00000010ff287819 */ /* 0x000fe20000011629 */
[----:B------:R-:W-:Y:S06]  /*1480*/  BRA `(.L_x_258) ;  /* 0x0000000400047947 */ /* 0x000fec0003800000 */
.L_x_257:
[C---:B------:R-:W-:Y:S01]  /*1490*/  VIADD R24, R0.reuse, 0x1 ;  /* 0x0000000100187836 */ /* 0x040fe20000000000 */
[CC--:B------:R-:W-:Y:S01]  /*14a0*/  ISETP.GE.AND P0, PT, R0.reuse, R5.reuse, PT ;  /* 0x000000050000720c */ /* 0x0c0fe20003f06270 */
[C---:B------:R-:W-:Y:S02]  /*14b0*/  VIADD R26, R0.reuse, 0x2 ;  /* 0x00000002001a7836 */ /* 0x040fe40000000000 */
[----:B------:R-:W-:Y:S01]  /*14c0*/  VIADD R30, R0, 0x3 ;  /* 0x00000003001e7836 */ /* 0x000fe20000000000 */
[-C--:B------:R-:W-:Y:S02]  /*14d0*/  ISETP.GE.AND P2, PT, R24, R5.reuse, PT ;  /* 0x000000051800720c */ /* 0x080fe40003f46270 */
[-C--:B------:R-:W-:Y:S02]  /*14e0*/  ISETP.GE.AND P3, PT, R26, R5.reuse, PT ;  /* 0x000000051a00720c */ /* 0x080fe40003f66270 */
[----:B------:R-:W-:-:S05]  /*14f0*/  ISETP.GE.AND P4, PT, R30, R5, PT ;  /* 0x000000051e00720c */ /* 0x000fca0003f86270 */
[----:B------:R-:W-:Y:S01]  /*1500*/  @!P0 R2UR UR6, R16 ;  /* 0x00000000100682ca */ /* 0x000fe200000e0000 */
        /* <DEDUP_REMOVED lines=57> */
.L_x_258:
[----:B------:R-:W1:Y:S01]  /*18a0*/  LDC.64 R8, c[0x0][0xfa0] ;  /* 0x0003e800ff087b82 */ /* 0x000e620000000a00 */
[----:B------:R-:W-:Y:S01]  /*18b0*/  R2UR UR4, R16 ;  /* 0x00000000100472ca */ /* 0x000fe200000e0000 */
[----:B------:R-:W2:Y:S01]  /*18c0*/  LDCU.64 UR6, c[0x0][0xf88] ;  /* 0x0001f100ff0677ac */ /* 0x000ea20008000a00 */
[----:B------:R-:W-:-:S13]  /*18d0*/  R2UR UR5, R17 ;  /* 0x00000000110572ca */ /* 0x000fda00000e0000 */
[----:B-1----:R1:W3:Y:S01]  /*18e0*/  LDG.E R8, desc[UR4][R8.64] ;  /* 0x0000000408087981 */ /* 0x0022e2000c1e1900 */
[----:B-----5:R-:W-:Y:S01]  /*18f0*/  IMAD.U32 R29, R37, 0x10000, RZ ;  /* 0x00010000251d7824 */ /* 0x020fe200078e00ff */
[----:B------:R-:W4:Y:S01]  /*1900*/  MUFU.RCP R10, R4 ;  /* 0x00000004000a7308 */ /* 0x000f220000001000 */
[----:B------:R-:W-:Y:S01]  /*1910*/  HADD2.F32 R39, -RZ, R39.H0_H0 ;  /* 0x20000027ff277230 */ /* 0x000fe20000004100 */
[----:B------:R-:W0:Y:S01]  /*1920*/  LDCU UR4, c[0x0][0xf9c] ;  /* 0x0001f380ff0477ac */ /* 0x000e220008000800 */
[----:B------:R-:W-:Y:S01]  /*1930*/  FMUL.FTZ R29, R2, R29 ;  /* 0x0000001d021d7220 */ /* 0x000fe20000410000 */
[----:B------:R-:W-:Y:S02]  /*1940*/  IMAD.U32 R25, R42, 0x10000, RZ ;  /* 0x000100002a197824 */ /* 0x000fe400078e00ff */
[----:B------:R-:W-:Y:S02]  /*1950*/  IMAD.U32 R43, R40, 0x10000, RZ ;  /* 0x00010000282b7824 */ /* 0x000fe400078e00ff */
[----:B------:R-:W-:Y:S01]  /*1960*/  FMUL.FTZ R11, R29, R29 ;  /* 0x0000001d1d0b7220 */ /* 0x000fe20000410000 */
[----:B------:R-:W-:-:S02]  /*1970*/  HADD2.F32 R37, -RZ, R36.H0_H0 ;  /* 0x20000024ff257230 */ /* 0x000fc40000004100 */
[----:B--2---:R-:W-:Y:S01]  /*1980*/  FFMA.FTZ R29, R29, -UR6, R29 ;  /* 0x800000061d1d7c23 */ /* 0x004fe2000801001d */
[C---:B------:R-:W-:Y:S01]  /*1990*/  FMUL.FTZ R36, R2.reuse, R43 ;  /* 0x0000002b02247220 */ /* 0x040fe20000410000 */
[----:B------:R-:W-:Y:S01]  /*19a0*/  FFMA.FTZ R24, R11, -UR7, R11 ;  /* 0x800000070b187c23 */ /* 0x000fe2000801000b */
[----:B------:R-:W-:Y:S02]  /*19b0*/  IMAD.U32 R11, R41, 0x10000, RZ ;  /* 0x00010000290b7824 */ /* 0x000fe400078e00ff */
[C---:B------:R-:W-:Y:S01]  /*19c0*/  FMUL.FTZ R41, R2.reuse, R25 ;  /* 0x0000001902297220 */ /* 0x040fe20000410000 */
[----:B------:R-:W-:Y:S02]  /*19d0*/  HADD2.F32 R33, -RZ, R33.H0_H0 ;  /* 0x20000021ff217230 */ /* 0x000fe40000004100 */
[----:B-1----:R-:W-:Y:S01]  /*19e0*/  FFMA.FTZ R9, R39, UR7, R24 ;  /* 0x0000000727097c23 */ /* 0x002fe20008010018 */
[----:B------:R-:W-:Y:S02]  /*19f0*/  HADD2.F32 R24, -RZ, R38.H0_H0 ;  /* 0x20000026ff187230 */ /* 0x000fe40000004100 */
[----:B------:R-:W-:Y:S01]  /*1a00*/  FMUL.FTZ R38, R2, R11 ;  /* 0x0000000b02267220 */ /* 0x000fe20000410000 */
[----:B------:R-:W-:Y:S01]  /*1a10*/  FMUL.FTZ R11, R41, R41 ;  /* 0x00000029290b7220 */ /* 0x000fe20000410000 */
[----:B------:R1:W-:Y:S01]  /*1a20*/  F2F.F16.F32 R39, R9 ;  /* 0x0000000900277304 */ /* 0x0003e20000200800 */
[----:B------:R-:W-:-:S02]  /*1a30*/  HADD2.F32 R30, -RZ, R30.H0_H0 ;  /* 0x2000001eff1e7230 */ /* 0x000fc40000004100 */
[C---:B------:R-:W-:Y:S01]  /*1a40*/  FMUL.FTZ R28, R38.reuse, R38 ;  /* 0x00000026261c7220 */ /* 0x040fe20000410000 */
[----:B------:R-:W-:Y:S01]  /*1a50*/  FFMA.FTZ R25, R11, -UR7, R11 ;  /* 0x800000070b197c23 */ /* 0x000fe2000801000b */
[----:B----4-:R-:W-:Y:S01]  /*1a60*/  FMUL.FTZ R11, R9, R10 ;  /* 0x0000000a090b7220 */ /* 0x010fe20000410000 */
[----:B------:R-:W-:Y:S01]  /*1a70*/  FFMA.FTZ R38, R38, -UR6, R38 ;  /* 0x8000000626267c23 */ /* 0x000fe20008010026 */
[----:B------:R-:W-:Y:S01]  /*1a80*/  FFMA.FTZ R28, R28, -UR7, R28 ;  /* 0x800000071c1c7c23 */ /* 0x000fe2000801001c */
[----:B------:R-:W-:Y:S01]  /*1a90*/  FFMA.FTZ R24, R24, UR7, R25 ;  /* 0x0000000718187c23 */ /* 0x000fe20008010019 */
[----:B------:R-:W-:Y:S02]  /*1aa0*/  HADD2.F32 R25, -RZ, R35.H0_H0 ;  /* 0x20000023ff197230 */ /* 0x000fe40000004100 */
[----:B-1----:R-:W-:Y:S01]  /*1ab0*/  FMUL.FTZ R9, R36, R36 ;  /* 0x0000002424097220 */ /* 0x002fe20000410000 */
[----:B------:R-:W-:Y:S01]  /*1ac0*/  FFMA.FTZ R37, R37, UR7, R28 ;  /* 0x0000000725257c23 */ /* 0x000fe2000801001c */
[-C--:B------:R-:W-:Y:S01]  /*1ad0*/  FMUL.FTZ R40, R24, R10.reuse ;  /* 0x0000000a18287220 */ /* 0x080fe20000410000 */
[----:B------:R-:W0:Y:S01]  /*1ae0*/  MUFU.SQRT R11, R11 ;  /* 0x0000000b000b7308 */ /* 0x000e220000002000 */
[----:B------:R-:W-:Y:S01]  /*1af0*/  FFMA.FTZ R28, R9, -UR7, R9 ;  /* 0x80000007091c7c23 */ /* 0x000fe20008010009 */
[----:B------:R-:W-:Y:S01]  /*1b00*/  FMUL.FTZ R35, R37, R10 ;  /* 0x0000000a25237220 */ /* 0x000fe20000410000 */
[----:B------:R-:W-:-:S02]  /*1b10*/  HADD2.F32 R34, -RZ, R34.H0_H0 ;  /* 0x20000022ff227230 */ /* 0x000fc40000004100 */
[----:B------:R-:W-:Y:S01]  /*1b20*/  FFMA.FTZ R41, R41, -UR6, R41 ;  /* 0x8000000629297c23 */ /* 0x000fe20008010029 */
[----:B------:R-:W-:Y:S01]  /*1b30*/  FFMA.FTZ R9, R25, UR7, R28 ;  /* 0x0000000719097c23 */ /* 0x000fe2000801001c */
[----:B------:R-:W1:Y:S01]  /*1b40*/  LDCU UR5, c[0x0][0xfac] ;  /* 0x0001f580ff0577ac */ /* 0x000e620008000800 */
[----:B------:R-:W-:Y:S01]  /*1b50*/  FFMA.FTZ R38, R33, UR6, R38 ;  /* 0x0000000621267c23 */ /* 0x000fe20008010026 */
[----:B------:R-:W2:Y:S01]  /*1b60*/  MUFU.SQRT R35, R35 ;  /* 0x0000002300237308 */ /* 0x000ea20000002000 */
[----:B------:R-:W-:Y:S01]  /*1b70*/  FMUL.FTZ R28, R9, R10 ;  /* 0x0000000a091c7220 */ /* 0x000fe20000410000 */
[----:B------:R-:W-:Y:S02]  /*1b80*/  HADD2.F32 R32, -RZ, R32.H0_H0 ;  /* 0x20000020ff207230 */ /* 0x000fe40000004100 */
[----:B------:R-:W-:Y:S01]  /*1b90*/  FFMA.FTZ R33, R36, -UR6, R36 ;  /* 0x8000000624217c23 */ /* 0x000fe20008010024 */
[----:B------:R-:W-:Y:S01]  /*1ba0*/  FFMA.FTZ R34, R34, UR6, R41 ;  /* 0x0000000622227c23 */ /* 0x000fe20008010029 */
[----:B------:R-:W-:-:S02]  /*1bb0*/  HADD2.F32 R26, -RZ, R26.H0_H0 ;  /* 0x2000001aff1a7230 */ /* 0x000fc40000004100 */
[----:B------:R-:W-:Y:S01]  /*1bc0*/  FFMA.FTZ R32, R32, UR6, R33 ;  /* 0x0000000620207c23 */ /* 0x000fe20008010021 */
[----:B------:R-:W4:Y:S01]  /*1bd0*/  MUFU.SQRT R40, R40 ;  /* 0x0000002800287308 */ /* 0x000f220000002000 */
[----:B------:R-:W-:Y:S02]  /*1be0*/  HADD2.F32 R27, -RZ, R27.H0_H0 ;  /* 0x2000001bff1b7230 */ /* 0x000fe40000004100 */
[----:B0-----:R-:W-:Y:S01]  /*1bf0*/  FADD.FTZ R25, R11, UR4 ;  /* 0x000000040b197e21 */ /* 0x001fe20008010000 */
[----:B------:R-:W-:-:S04]  /*1c00*/  HADD2.F32 R7, -RZ, R7.H0_H0 ;  /* 0x20000007ff077230 */ /* 0x000fc80000004100 */
[----:B------:R-:W0:Y:S01]  /*1c10*/  MUFU.SQRT R28, R28 ;  /* 0x0000001c001c7308 */ /* 0x000e220000002000 */
[----:B--2---:R-:W-:-:S07]  /*1c20*/  FADD.FTZ R10, R35, UR4 ;  /* 0x00000004230a7e21 */ /* 0x004fce0008010000 */
[----:B------:R-:W2:Y:S01]  /*1c30*/  MUFU.RCP R35, R6 ;  /* 0x0000000600237308 */ /* 0x000ea20000001000 */
[----:B----4-:R-:W-:Y:S01]  /*1c40*/  FADD.FTZ R11, R40, UR4 ;  /* 0x00000004280b7e21 */ /* 0x010fe20008010000 */
[----:B------:R-:W-:-:S06]  /*1c50*/  FFMA.FTZ R40, R30, UR6, R29 ;  /* 0x000000061e287c23 */ /* 0x000fcc000801001d */
[----:B------:R-:W4:Y:S01]  /*1c60*/  MUFU.RCP R25, R25 ;  /* 0x0000001900197308 */ /* 0x000f220000001000 */
[----:B0-----:R-:W-:-:S07]  /*1c70*/  FADD.FTZ R28, R28, UR4 ;  /* 0x000000041c1c7e21 */ /* 0x001fce0008010000 */
[----:B------:R-:W0:Y:S01]  /*1c80*/  MUFU.RCP R11, R11 ;  /* 0x0000000b000b7308 */ /* 0x000e220000001000 */
[----:B--2---:R-:W-:-:S07]  /*1c90*/  FMUL.FTZ R41, R38, R35 ;  /* 0x0000002326297220 */ /* 0x004fce0000410000 */
[----:B------:R-:W-:Y:S08]  /*1ca0*/  MUFU.RCP R10, R10 ;  /* 0x0000000a000a7308 */ /* 0x000ff00000001000 */
[----:B------:R-:W2:Y:S08]  /*1cb0*/  MUFU.RCP R28, R28 ;  /* 0x0000001c001c7308 */ /* 0x000eb00000001000 */
[----:B------:R1:W-:Y:S08]  /*1cc0*/  F2F.F16.F32 R30, R40 ;  /* 0x00000028001e7304 */ /* 0x0003f00000200800 */
[----:B------:R0:W-:Y:S01]  /*1cd0*/  F2F.F16.F32 R29, R34 ;  /* 0x00000022001d7304 */ /* 0x0001e20000200800 */
[----:B-1----:R-:W-:-:S04]  /*1ce0*/  FMUL.FTZ R40, R40, R35 ;  /* 0x0000002328287220 */ /* 0x002fc80000410000 */
[----:B----4-:R-:W-:Y:S01]  /*1cf0*/  FMUL.FTZ R40, R40, R25 ;  /* 0x0000001928287220 */ /* 0x010fe20000410000 */
[----:B------:R-:W-:Y:S02]  /*1d00*/  HADD2.F32 R25, -RZ, R31.H0_H0 ;  /* 0x2000001fff197230 */ /* 0x000fe40000004100 */
[----:B------:R1:W-:Y:S01]  /*1d10*/  F2F.F16.F32 R45, R32 ;  /* 0x00000020002d7304 */ /* 0x0003e20000200800 */
[-C--:B0-----:R-:W-:Y:S01]  /*1d20*/  FMUL.FTZ R34, R34, R35.reuse ;  /* 0x0000002322227220 */ /* 0x081fe20000410000 */
[----:B------:R-:W-:Y:S01]  /*1d30*/  FMUL.FTZ R35, R32, R35 ;  /* 0x0000002320237220 */ /* 0x000fe20000410000 */
[----:B------:R-:W-:Y:S02]  /*1d40*/  FFMA.FTZ R33, R25, UR5, R40 ;  /* 0x0000000519217c23 */ /* 0x000fe40008010028 */
[----:B------:R-:W-:Y:S01]  /*1d50*/  FMUL.FTZ R11, R34, R11 ;  /* 0x0000000b220b7220 */ /* 0x000fe20000410000 */
[----:B--2---:R-:W-:Y:S02]  /*1d60*/  FMUL.FTZ R28, R35, R28 ;  /* 0x0000001c231c7220 */ /* 0x004fe40000410000 */
[----:B------:R0:W-:Y:S01]  /*1d70*/  F2F.F16.F32 R31, R24 ;  /* 0x00000018001f7304 */ /* 0x0001e20000200800 */
[----:B-1----:R-:W-:Y:S01]  /*1d80*/  FMUL.FTZ R32, R41, R10 ;  /* 0x0000000a29207220 */ /* 0x002fe20000410000 */
[----:B------:R-:W-:Y:S01]  /*1d90*/  FFMA.FTZ R11, R26, UR5, R11 ;  /* 0x000000051a0b7c23 */ /* 0x000fe2000801000b */
[----:B------:R-:W-:-:S02]  /*1da0*/  FFMA.FTZ R41, R7, UR5, R28 ;  /* 0x0000000507297c23 */ /* 0x000fc4000801001c */
[----:B------:R-:W-:-:S03]  /*1db0*/  FFMA.FTZ R35, R27, UR5, R32 ;  /* 0x000000051b237c23 */ /* 0x000fc60008010020 */
[----:B------:R-:W-:Y:S08]  /*1dc0*/  F2F.F16.F32 R43, R38 ;  /* 0x00000026002b7304 */ /* 0x000ff00000200800 */
[----:B------:R-:W-:Y:S01]  /*1dd0*/  F2F.F16.F32 R37, R37 ;  /* 0x0000002500257304 */ /* 0x000fe20000200800 */
[C---:B---3--:R-:W-:Y:S01]  /*1de0*/  FMUL.FTZ R33, R8.reuse, R33 ;  /* 0x0000002108217220 */ /* 0x048fe20000410000 */
[C---:B------:R-:W-:Y:S01]  /*1df0*/  FMUL.FTZ R11, R8.reuse, R11 ;  /* 0x0000000b080b7220 */ /* 0x040fe20000410000 */
[C---:B------:R-:W-:Y:S01]  /*1e00*/  FMUL.FTZ R35, R8.reuse, R35 ;  /* 0x0000002308237220 */ /* 0x040fe20000410000 */
[----:B------:R-:W-:-:S02]  /*1e10*/  FMUL.FTZ R41, R8, R41 ;  /* 0x0000002908297220 */ /* 0x000fc40000410000 */
[----:B------:R-:W-:Y:S02]  /*1e20*/  F2FP.F16.F32.PACK_AB R33, RZ, R33 ;  /* 0x00000021ff21723e */ /* 0x000fe400000000ff */
[----:B------:R-:W-:Y:S02]  /*1e30*/  F2FP.F16.F32.PACK_AB R11, RZ, R11 ;  /* 0x0000000bff0b723e */ /* 0x000fe400000000ff */
[----:B------:R-:W-:Y:S01]  /*1e40*/  F2FP.F16.F32.PACK_AB R35, RZ, R35 ;  /* 0x00000023ff23723e */ /* 0x000fe200000000ff */
[----:B------:R-:W-:Y:S01]  /*1e50*/  HADD2.F32 R10, -RZ, R33.H0_H0 ;  /* 0x20000021ff0a7230 */ /* 0x000fe20000004100 */
[----:B------:R-:W-:Y:S01]  /*1e60*/  F2FP.F16.F32.PACK_AB R41, RZ, R41 ;  /* 0x00000029ff29723e */ /* 0x000fe200000000ff */
[----:B------:R-:W-:Y:S01]  /*1e70*/  HADD2.F32 R11, -RZ, R11.H0_H0 ;  /* 0x2000000bff0b7230 */ /* 0x000fe20000004100 */
[----:B------:R-:W-:Y:S01]  /*1e80*/  F2F.F16.F32 R33, R9 ;  /* 0x0000000900217304 */ /* 0x000fe20000200800 */
[----:B------:R-:W-:Y:S02]  /*1e90*/  HADD2.F32 R8, -RZ, R35.H0_H0 ;  /* 0x20000023ff087230 */ /* 0x000fe40000004100 */
[----:B------:R-:W-:Y:S01]  /*1ea0*/  FADD.FTZ R10, R25, -R10 ;  /* 0x8000000a190a7221 */ /* 0x000fe20000010000 */
[----:B0-----:R-:W-:-:S02]  /*1eb0*/  HADD2.F32 R24, -RZ, R41.H0_H0 ;  /* 0x20000029ff187230 */ /* 0x001fc40000004100 */
[----:B------:R-:W-:Y:S01]  /*1ec0*/  FADD.FTZ R11, R26, -R11 ;  /* 0x8000000b1a0b7221 */ /* 0x000fe20000010000 */
[----:B------:R-:W-:Y:S02]  /*1ed0*/  FADD.FTZ R8, R27, -R8 ;  /* 0x800000081b087221 */ /* 0x000fe40000010000 */
[----:B------:R-:W-:Y:S01]  /*1ee0*/  FADD.FTZ R24, R7, -R24 ;  /* 0x8000001807187221 */ /* 0x000fe20000010000 */
[----:B------:R-:W0:Y:S08]  /*1ef0*/  F2F.F16.F32 R34, R10 ;  /* 0x0000000a00227304 */ /* 0x000e300000200800 */
[----:B------:R1:W2:Y:S01]  /*1f00*/  F2F.F16.F32 R38, R11 ;  /* 0x0000000b00267304 */ /* 0x0002a20000200800 */
[----:B0-----:R-:W-:-:S07]  /*1f10*/  HADD2.F32 R41, -RZ, R34.H0_H0 ;  /* 0x20000022ff297230 */ /* 0x001fce0000004100 */
[----:B------:R0:W3:Y:S01]  /*1f20*/  F2F.F16.F32 R28, R8 ;  /* 0x00000008001c7304 */ /* 0x0000e20000200800 */
[----:B-1----:R-:W-:-:S04]  /*1f30*/  IMAD.WIDE R10, R0, 0x2, R14 ;  /* 0x00000002000a7825 */ /* 0x002fc800078e020e */
[----:B--2---:R-:W-:-:S03]  /*1f40*/  HADD2.F32 R32, -RZ, R38.H0_H0 ;  /* 0x20000026ff207230 */ /* 0x004fc60000004100 */
[----:B------:R1:W2:Y:S01]  /*1f50*/  F2F.F16.F32 R36, R24 ;  /* 0x0000001800247304 */ /* 0x0002a20000200800 */
[----:B0-----:R-:W-:-:S04]  /*1f60*/  IMAD.WIDE R8, R0, 0x2, R12 ;  /* 0x0000000200087825 */ /* 0x001fc800078e020c */
[----:B---3--:R-:W-:-:S03]  /*1f70*/  HADD2.F32 R35, -RZ, R28.H0_H0 ;  /* 0x2000001cff237230 */ /* 0x008fc60000004100 */
[----:B------:R-:W0:Y:S01]  /*1f80*/  F2F.BF16.F32 R41, R41 ;  /* 0x0000002900297304 */ /* 0x000e220000202000 */
[----:B-1----:R-:W-:-:S04]  /*1f90*/  IMAD.WIDE R24, R0, 0x2, R18 ;  /* 0x0000000200187825 */ /* 0x002fc800078e0212 */
[----:B--2---:R-:W-:-:S03]  /*1fa0*/  HADD2.F32 R7, -RZ, R36.H0_H0 ;  /* 0x20000024ff077230 */ /* 0x004fc60000004100 */
[----:B------:R-:W1:Y:S08]  /*1fb0*/  F2F.BF16.F32 R32, R32 ;  /* 0x0000002000207304 */ /* 0x000e700000202000 */
[----:B------:R-:W2:Y:S08]  /*1fc0*/  F2F.BF16.F32 R35, R35 ;  /* 0x0000002300237304 */ /* 0x000eb00000202000 */
[----:B------:R-:W3:Y:S01]  /*1fd0*/  F2F.BF16.F32 R7, R7 ;  /* 0x0000000700077304 */ /* 0x000ee20000202000 */
[----:B01----:R-:W-:Y:S05]  /*1fe0*/  @!P1 BRA `(.L_x_259) ;  /* 0x0000000000789947 */ /* 0x003fea0003800000 */
[----:B------:R-:W-:Y:S01]  /*1ff0*/  IMAD.U32 R36, R36, 0x10000, RZ ;  /* 0x0001000024247824 */ /* 0x000fe200078e00ff */
[----:B------:R-:W-:Y:S01]  /*2000*/  R2UR UR4, R16 ;  /* 0x00000000100472ca */ /* 0x000fe200000e0000 */
[----:B------:R-:W-:Y:S01]  /*2010*/  IMAD.WIDE.U32 R26, R38, 0x10000, RZ ;  /* 0x00010000261a7825 */ /* 0x000fe200078e00ff */
[----:B------:R-:W-:Y:S02]  /*2020*/  R2UR UR5, R17 ;  /* 0x00000000110572ca */ /* 0x000fe400000e0000 */
[C---:B------:R-:W-:Y:S01]  /*2030*/  R2UR UR6, R16.reuse ;  /* 0x00000000100672ca */ /* 0x040fe200000e0000 */
[----:B------:R-:W-:Y:S01]  /*2040*/  IMAD.U32 R45, R45, 0x10000, RZ ;  /* 0x000100002d2d7824 */ /* 0x000fe200078e00ff */
[----:B------:R-:W-:Y:S01]  /*2050*/  LOP3.LUT R27, R27, R36, R28, 0xfe, !PT ;  /* 0x000000241b1b7212 */ /* 0x000fe200078efe1c */
[----:B------:R-:W-:Y:S01]  /*2060*/  IMAD.WIDE.U32 R28, R29, 0x10000, RZ ;  /* 0x000100001d1c7825 */ /* 0x000fe200078e00ff */
[----:B------:R-:W-:Y:S02]  /*2070*/  R2UR UR7, R17 ;  /* 0x00000000110772ca */ /* 0x000fe400000e0000 */
[----:B------:R-:W-:Y:S01]  /*2080*/  R2UR UR8, R16 ;  /* 0x00000000100872ca */ /* 0x000fe200000e0000 */
[----:B---3--:R-:W-:Y:S01]  /*2090*/  IMAD.U32 R7, R7, 0x10000, RZ ;  /* 0x0001000007077824 */ /* 0x008fe200078e00ff */
[----:B------:R-:W-:-:S02]  /*20a0*/  R2UR UR9, R17 ;  /* 0x00000000110972ca */ /* 0x000fc400000e0000 */
[----:B------:R-:W-:Y:S01]  /*20b0*/  LOP3.LUT R26, R26, R34, RZ, 0xfc, !PT ;  /* 0x000000221a1a7212 */ /* 0x000fe200078efcff */
[----:B------:R-:W-:Y:S01]  /*20c0*/  IMAD.U32 R34, R33, 0x10000, RZ ;  /* 0x0001000021227824 */ /* 0x000fe200078e00ff */
[----:B------:R-:W-:Y:S01]  /*20d0*/  LOP3.LUT R28, R28, R30, RZ, 0xfc, !PT ;  /* 0x0000001e1c1c7212 */ /* 0x000fe200078efcff */
[----:B------:R-:W-:Y:S01]  /*20e0*/  IMAD.WIDE.U32 R30, R31, 0x10000, RZ ;  /* 0x000100001f1e7825 */ /* 0x000fe200078e00ff */
[----:B------:R-:W-:Y:S01]  /*20f0*/  R2UR UR10, R16 ;  /* 0x00000000100a72ca */ /* 0x000fe200000e0000 */
[----:B------:R1:W-:Y:S01]  /*2100*/  STG.E.64 desc[UR4][R8.64], R26 ;  /* 0x0000001a08007986 */ /* 0x0003e2000c101b04 */
[----:B------:R-:W-:Y:S01]  /*2110*/  R2UR UR11, R17 ;  /* 0x00000000110b72ca */ /* 0x000fe200000e0000 */
[----:B------:R-:W-:Y:S01]  /*2120*/  IMAD.WIDE.U32 R32, R32, 0x10000, RZ ;  /* 0x0001000020207825 */ /* 0x000fe200078e00ff */
[----:B------:R-:W-:Y:S02]  /*2130*/  LOP3.LUT R29, R29, R45, R43, 0xfe, !PT ;  /* 0x0000002d1d1d7212 */ /* 0x000fe400078efe2b */
        /* <DEDUP_REMOVED lines=9> */
.L_x_259:
        /* <DEDUP_REMOVED lines=30> */
[C---:B------:R-:W-:Y:S02]  /*23b0*/  @!P2 R2UR UR13, R17.reuse ;  /* 0x00000000110da2ca */ /* 0x040fe400000e0000 */
        /* <DEDUP_REMOVED lines=9> */
[----:B------:R-:W-:Y:S01]  /*2450*/  @!P3 IMAD.WIDE R40, R0, 0x2, R22 ;  /* 0x000000020028b825 */ /* 0x000fe200078e0216 */
        /* <DEDUP_REMOVED lines=15> */
[----:B---3--:R0:W-:Y:S02]  /*2550*/  @!P3 STG.E.U16 desc[UR24][R40.64+0x6], R7 ;  /* 0x000006072800b986 */ /* 0x0081e4000c101518 */
.L_x_260:
[----:B------:R-:W-:-:S05]  /*2560*/  IMAD R0, R3, 0x4, R0 ;  /* 0x0000000403007824 */ /* 0x000fca00078e0200 */
[----:B------:R-:W-:-:S13]  /*2570*/  ISETP.GE.AND P0, PT, R0, R5, PT ;  /* 0x000000050000720c */ /* 0x000fda0003f06270 */
[----:B------:R-:W-:Y:S05]  /*2580*/  @!P0 BRA `(.L_x_261) ;  /* 0xffffffec003c8947 */ /* 0x000fea000383ffff */
[----:B------:R-:W-:Y:S05]  /*2590*/  EXIT ;  /* 0x000000000000794d */ /* 0x000fea0003800000 */
.L_x_256:
[----:B-12-4-:R-:W-:-:S04]  /*25a0*/  IMAD.WIDE R10, R0, 0x2, R12 ;  /* 0x00000002000a7825 */ /* 0x016fc800078e020c */
        /* <DEDUP_REMOVED lines=69> */
.L_x_262:
[----:B------:R-:W-:Y:S01]  /*2a00*/  R2UR UR8, R16 ;  /* 0x00000000100872ca */ /* 0x000fe200000e0000 */
        /* <DEDUP_REMOVED lines=11> */
[----:B------:R-:W3:Y:S04]  /*2ac0*/  LDG.E.64 R32, desc[UR4][R32.64] ;  /* 0x0000000420207981 */ /* 0x000ee8000c1e1b00 */
[----:B------:R-:W4:Y:S04]  /*2ad0*/  LDG.E.64 R30, desc[UR6][R30.64] ;  /* 0x000000061e1e7981 */ /* 0x000f28000c1e1b00 */
[----:B------:R-:W4:Y:S01]  /*2ae0*/  LDG.E.64 R40, desc[UR10][R40.64] ;  /* 0x0000000a28287981 */ /* 0x000f22000c1e1b00 */
[----:B--2---:R-:W-:-:S02]  /*2af0*/  SHF.R.U32.HI R7, RZ, 0x10, R27 ;  /* 0x00000010ff077819 */ /* 0x004fc4000001161b */
[----:B------:R-:W-:Y:S02]  /*2b00*/  SHF.R.U64 R38, R26, 0x10, R27 ;  /* 0x000000101a267819 */ /* 0x000fe4000000121b */
[--C-:B---3--:R-:W-:Y:S02]  /*2b10*/  SHF.R.U32.HI R9, RZ, 0x10, R33.reuse ;  /* 0x00000010ff097819 */ /* 0x108fe40000011621 */
[C---:B------:R-:W-:Y:S02]  /*2b20*/  SHF.R.U64 R34, R32.reuse, 0x10, R33 ;  /* 0x0000001020227819 */ /* 0x040fe40000001221 */
[----:B----4-:R-:W-:Y:S02]  /*2b30*/  SHF.R.U32.HI R8, RZ, 0x10, R31 ;  /* 0x00000010ff087819 */ /* 0x010fe4000001161f */
[----:B------:R-:W-:Y:S02]  /*2b40*/  PRMT R37, R32, 0x7610, R37 ;  /* 0x0000761020257816 */ /* 0x000fe40000000025 */
[----:B------:R-:W-:-:S02]  /*2b50*/  SHF.R.U64 R29, R30, 0x10, R31 ;  /* 0x000000101e1d7819 */ /* 0x000fc4000000121f */
[----:B------:R-:W-:Y:S02]  /*2b60*/  PRMT R28, R31, 0x7610, R28 ;  /* 0x000076101f1c7816 */ /* 0x000fe4000000001c */
[C---:B------:R-:W-:Y:S02]  /*2b70*/  SHF.R.U64 R42, R40.reuse, 0x10, R41 ;  /* 0x00000010282a7819 */ /* 0x040fe40000001229 */
[----:B------:R-:W-:Y:S02]  /*2b80*/  PRMT R35, R40, 0x7610, R35 ;  /* 0x0000761028237816 */ /* 0x000fe40000000023 */
[----:B------:R-:W-:Y:S02]  /*2b90*/  PRMT R32, R7, 0x7610, R32 ;  /* 0x0000761007207816 */ /* 0x000fe40000000020 */
[----:B------:R-:W-:Y:S02]  /*2ba0*/  PRMT R39, R26, 0x7610, R39 ;  /* 0x000076101a277816 */ /* 0x000fe40000000027 */
[----:B------:R-:W-:-:S02]  /*2bb0*/  PRMT R36, R27, 0x7610, R36 ;  /* 0x000076101b247816 */ /* 0x000fc40000000024 */
[----:B------:R-:W-:Y:S02]  /*2bc0*/  SHF.R.U32.HI R40, RZ, 0x10, R41 ;  /* 0x00000010ff287819 */ /* 0x000fe40000011629 */
[----:B------:R-:W-:Y:S02]  /*2bd0*/  PRMT R31, R9, 0x7610, R31 ;  /* 0x00007610091f7816 */ /* 0x000fe4000000001f */
[----:B------:R-:W-:-:S07]  /*2be0*/  PRMT R7, R8, 0x7610, R7 ;  /* 0x0000761008077816 */ /* 0x000fce0000000007 */
.L_x_263:
[----:B-1----:R-:W1:Y:S01]  /*2bf0*/  LDC.64 R8, c[0x0][0xfa0] ;  /* 0x0003e800ff087b82 */ /* 0x002e620000000a00 */
[----:B------:R-:W-:Y:S02]  /*2c00*/  R2UR UR4, R16 ;  /* 0x00000000100472ca */ /* 0x000fe400000e0000 */
[----:B------:R-:W-:Y:S01]  /*2c10*/  R2UR UR5, R17 ;  /* 0x00000000110572ca */ /* 0x000fe200000e0000 */
[----:B-----5:R-:W-:Y:S01]  /*2c20*/  HADD2.F32 R10, -RZ, R37.H0_H0 ;  /* 0x20000025ff0a7230 */ /* 0x020fe20000004100 */
[----:B------:R-:W2:Y:S11]  /*2c30*/  LDCU.64 UR6, c[0x0][0xf88] ;  /* 0x0001f100ff0677ac */ /* 0x000eb60008000a00 */
[----:B-1----:R1:W3:Y:S01]  /*2c40*/  LDG.E R9, desc[UR4][R8.64] ;  /* 0x0000000408097981 */ /* 0x0022e2000c1e1900 */
[----:B------:R-:W4:Y:S01]  /*2c50*/  LDCU UR4, c[0x0][0xfac] ;  /* 0x0001f580ff0477ac */ /* 0x000f220008000800 */
[----:B------:R-:W-:Y:S01]  /*2c60*/  IMAD.U32 R35, R35, 0x10000, RZ ;  /* 0x0001000023237824 */ /* 0x000fe200078e00ff */
[----:B------:R-:W-:Y:S01]  /*2c70*/  BSSY.RECONVERGENT B0, `(.L_x_264) ;  /* 0x00000c7000007945 */ /* 0x000fe20003800200 */
[----:B------:R-:W-:-:S02]  /*2c80*/  HADD2.F32 R33, -RZ, R33.H0_H0 ;  /* 0x20000021ff217230 */ /* 0x000fc40000004100 */
[----:B------:R-:W-:Y:S02]  /*2c90*/  IMAD.U32 R41, R41, 0x10000, RZ ;  /* 0x0001000029297824 */ /* 0x000fe400078e00ff */
[----:B------:R-:W-:Y:S02]  /*2ca0*/  HADD2.F32 R38, -RZ, R38.H0_H0 ;  /* 0x20000026ff267230 */ /* 0x000fe40000004100 */
[----:B------:R-:W-:Y:S02]  /*2cb0*/  HADD2.F32 R31, -RZ, R31.H0_H0 ;  /* 0x2000001fff1f7230 */ /* 0x000fe40000004100 */
[----:B------:R-:W-:Y:S02]  /*2cc0*/  HADD2.F32 R36, -RZ, R36.H0_H0 ;  /* 0x20000024ff247230 */ /* 0x000fe40000004100 */
[----:B------:R-:W-:Y:S02]  /*2cd0*/  HADD2.F32 R29, -RZ, R29.H0_H0 ;  /* 0x2000001dff1d7230 */ /* 0x000fe40000004100 */
[----:B------:R-:W-:-:S02]  /*2ce0*/  HADD2.F32 R7, -RZ, R7.H0_H0 ;  /* 0x20000007ff077230 */ /* 0x000fc40000004100 */
[----:B------:R-:W-:Y:S02]  /*2cf0*/  HADD2.F32 R30, -RZ, R30.H0_H0 ;  /* 0x2000001eff1e7230 */ /* 0x000fe40000004100 */
[----:B----4-:R-:W-:-:S04]  /*2d00*/  FMUL.FTZ R11, R10, UR4 ;  /* 0x000000040a0b7c20 */ /* 0x010fc80008410000 */
[----:B------:R-:W-:Y:S01]  /*2d10*/  FFMA.FTZ R24, R2, R35, R11 ;  /* 0x0000002302187223 */ /* 0x000fe2000001000b */
[----:B------:R-:W-:Y:S02]  /*2d20*/  HADD2.F32 R11, -RZ, R34.H0_H0 ;  /* 0x20000022ff0b7230 */ /* 0x000fe40000004100 */
[----:B------:R-:W-:Y:S02]  /*2d30*/  IMAD.U32 R35, R42, 0x10000, RZ ;  /* 0x000100002a237824 */ /* 0x000fe400078e00ff */
[----:B------:R-:W-:Y:S01]  /*2d40*/  FMUL.FTZ R25, R24, R24 ;  /* 0x0000001818197220 */ /* 0x000fe20000410000 */
[----:B------:R-:W-:Y:S02]  /*2d50*/  HADD2.F32 R34, -RZ, R39.H0_H0 ;  /* 0x20000027ff227230 */ /* 0x000fe40000004100 */
[----:B------:R-:W-:Y:S01]  /*2d60*/  FMUL.FTZ R37, R11, UR4 ;  /* 0x000000040b257c20 */ /* 0x000fe20008410000 */
[----:B------:R-:W-:Y:S02]  /*2d70*/  IMAD.U32 R39, R40, 0x10000, RZ ;  /* 0x0001000028277824 */ /* 0x000fe400078e00ff */
[----:B--2---:R-:W-:Y:S01]  /*2d80*/  FFMA.FTZ R27, R25, -UR7, R25 ;  /* 0x80000007191b7c23 */ /* 0x004fe20008010019 */
[----:B------:R-:W-:-:S02]  /*2d90*/  HADD2.F32 R40, -RZ, R32.H0_H0 ;  /* 0x20000020ff287230 */ /* 0x000fc40000004100 */
[----:B-1----:R-:W-:Y:S01]  /*2da0*/  FFMA.FTZ R8, R2, R35, R37 ;  /* 0x0000002302087223 */ /* 0x002fe20000010025 */
[----:B------:R-:W-:Y:S01]  /*2db0*/  FMUL.FTZ R35, R33, UR4 ;  /* 0x0000000421237c20 */ /* 0x000fe20008410000 */
[----:B------:R-:W-:Y:S01]  /*2dc0*/  FFMA.FTZ R34, R34, UR7, R27 ;  /* 0x0000000722227c23 */ /* 0x000fe2000801001b */
[----:B------:R-:W1:Y:S01]  /*2dd0*/  MUFU.RCP R25, R4 ;  /* 0x0000000400197308 */ /* 0x000e620000001000 */
[----:B------:R-:W-:Y:S01]  /*2de0*/  FMUL.FTZ R26, R8, R8 ;  /* 0x00000008081a7220 */ /* 0x000fe20000410000 */
[----:B------:R-:W-:Y:S01]  /*2df0*/  FFMA.FTZ R43, R24, -UR6, R24 ;  /* 0x80000006182b7c23 */ /* 0x000fe20008010018 */
[----:B------:R-:W-:Y:S02]  /*2e00*/  FFMA.FTZ R8, R8, -UR6, R8 ;  /* 0x8000000608087c23 */ /* 0x000fe40008010008 */
[----:B------:R-:W-:Y:S01]  /*2e10*/  FFMA.FTZ R27, R26, -UR7, R26 ;  /* 0x800000071a1b7c23 */ /* 0x000fe2000801001a */
[----:B------:R-:W-:Y:S01]  /*2e20*/  FFMA.FTZ R26, R2, R41, R35 ;  /* 0x00000029021a7223 */ /* 0x000fe20000010023 */
[----:B------:R-:W-:Y:S01]  /*2e30*/  FMUL.FTZ R41, R31, UR4 ;  /* 0x000000041f297c20 */ /* 0x000fe20008410000 */
[----:B------:R-:W2:Y:S01]  /*2e40*/  LDCU UR4, c[0x0][0xf9c] ;  /* 0x0001f380ff0477ac */ /* 0x000ea20008000800 */
[----:B------:R-:W-:Y:S01]  /*2e50*/  FFMA.FTZ R38, R38, UR7, R27 ;  /* 0x0000000726267c23 */ /* 0x000fe2000801001b */
[----:B------:R-:W-:Y:S01]  /*2e60*/  FMUL.FTZ R27, R26, R26 ;  /* 0x0000001a1a1b7220 */ /* 0x000fe20000410000 */
[----:B------:R-:W-:Y:S01]  /*2e70*/  FFMA.FTZ R39, R2, R39, R41 ;  /* 0x0000002702277223 */ /* 0x000fe20000010029 */
[----:B------:R-:W-:Y:S01]  /*2e80*/  F2F.F16.F32 R45, R34 ;  /* 0x00000022002d7304 */ /* 0x000fe20000200800 */
[----:B------:R-:W-:Y:S01]  /*2e90*/  FFMA.FTZ R29, R29, UR6, R8 ;  /* 0x000000061d1d7c23 */ /* 0x000fe20008010008 */
[----:B------:R-:W-:Y:S01]  /*2ea0*/  FFMA.FTZ R27, R27, -UR7, R27 ;  /* 0x800000071b1b7c23 */ /* 0x000fe2000801001b */
[----:B------:R-:W-:-:S02]  /*2eb0*/  HADD2.F32 R8, -RZ, R28.H0_H0 ;  /* 0x2000001cff087230 */ /* 0x000fc40000004100 */
[----:B------:R-:W-:Y:S01]  /*2ec0*/  FFMA.FTZ R26, R26, -UR6, R26 ;  /* 0x800000061a1a7c23 */ /* 0x000fe2000801001a */
[----:B------:R-:W-:Y:S01]  /*2ed0*/  FFMA.FTZ R43, R30, UR6, R43 ;  /* 0x000000061e2b7c23 */ /* 0x000fe2000801002b */
[----:B------:R-:W-:Y:S01]  /*2ee0*/  FFMA.FTZ R36, R36, UR7, R27 ;  /* 0x0000000724247c23 */ /* 0x000fe2000801001b */
[----:B------:R-:W-:Y:S01]  /*2ef0*/  FMUL.FTZ R27, R39, R39 ;  /* 0x00000027271b7220 */ /* 0x000fe20000410000 */
[-C--:B-1----:R-:W-:Y:S01]  /*2f00*/  FMUL.FTZ R32, R38, R25.reuse ;  /* 0x0000001926207220 */ /* 0x082fe20000410000 */
[-C--:B------:R-:W-:Y:S01]  /*2f10*/  FMUL.FTZ R37, R34, R25.reuse ;  /* 0x0000001922257220 */ /* 0x080fe20000410000 */
[----:B------:R-:W-:Y:S01]  /*2f20*/  F2F.F16.F32 R35, R38 ;  /* 0x0000002600237304 */ /* 0x000fe20000200800 */
[----:B------:R-:W-:Y:S01]  /*2f30*/  FFMA.FTZ R27, R27, -UR7, R27 ;  /* 0x800000071b1b7c23 */ /* 0x000fe2000801001b */
[----:B------:R-:W-:Y:S01]  /*2f40*/  FFMA.FTZ R8, R8, UR6, R26 ;  /* 0x0000000608087c23 */ /* 0x000fe2000801001a */
[----:B------:R-:W-:Y:S02]  /*2f50*/  FFMA.FTZ R26, R39, -UR6, R39 ;  /* 0x80000006271a7c23 */ /* 0x000fe40008010027 */
[----:B------:R-:W-:Y:S01]  /*2f60*/  FFMA.FTZ R27, R40, UR7, R27 ;  /* 0x00000007281b7c23 */ /* 0x000fe2000801001b */
[-C--:B------:R-:W-:Y:S01]  /*2f70*/  FMUL.FTZ R40, R36, R25.reuse ;  /* 0x0000001924287220 */ /* 0x080fe20000410000 */
[----:B------:R-:W-:Y:S01]  /*2f80*/  FFMA.FTZ R26, R7, UR6, R26 ;  /* 0x00000006071a7c23 */ /* 0x000fe2000801001a */
[----:B------:R-:W2:Y:S01]  /*2f90*/  MUFU.SQRT R32, R32 ;  /* 0x0000002000207308 */ /* 0x000ea20000002000 */
[----:B------:R-:W-:-:S07]  /*2fa0*/  FMUL.FTZ R42, R27, R25 ;  /* 0x000000191b2a7220 */ /* 0x000fce0000410000 */
[----:B------:R-:W1:Y:S08]  /*2fb0*/  MUFU.SQRT R42, R42 ;  /* 0x0000002a002a7308 */ /* 0x000e700000002000 */
[----:B------:R-:W4:Y:S01]  /*2fc0*/  MUFU.SQRT R40, R40 ;  /* 0x0000002800287308 */ /* 0x000f220000002000 */
[----:B--2---:R-:W-:-:S07]  /*2fd0*/  FADD.FTZ R38, R32, UR4 ;  /* 0x0000000420267e21 */ /* 0x004fce0008010000 */
[----:B------:R4:W2:Y:S01]  /*2fe0*/  MUFU.SQRT R34, R37 ;  /* 0x0000002500227308 */ /* 0x0008a20000002000 */
[----:B-1----:R-:W-:-:S07]  /*2ff0*/  FADD.FTZ R25, R42, UR4 ;  /* 0x000000042a197e21 */ /* 0x002fce0008010000 */
[----:B------:R-:W1:Y:S01]  /*3000*/  MUFU.RCP R24, R6 ;  /* 0x0000000600187308 */ /* 0x000e620000001000 */
[----:B----4-:R-:W-:-:S07]  /*3010*/  FADD.FTZ R37, R40, UR4 ;  /* 0x0000000428257e21 */ /* 0x010fce0008010000 */
[----:B------:R-:W4:Y:S01]  /*3020*/  MUFU.RCP R40, R6 ;  /* 0x0000000600287308 */ /* 0x000f220000001000 */
[----:B--2---:R-:W-:-:S07]  /*3030*/  FADD.FTZ R34, R34, UR4 ;  /* 0x0000000422227e21 */ /* 0x004fce0008010000 */
[----:B------:R-:W2:Y:S01]  /*3040*/  MUFU.RCP R38, R38 ;  /* 0x0000002600267308 */ /* 0x000ea20000001000 */
[----:B-1----:R-:W-:-:S07]  /*3050*/  FMUL.FTZ R24, R26, R24 ;  /* 0x000000181a187220 */ /* 0x002fce0000410000 */
[----:B------:R-:W1:Y:S01]  /*3060*/  MUFU.RCP R25, R25 ;  /* 0x0000001900197308 */ /* 0x000e620000001000 */
[-C--:B----4-:R-:W-:Y:S01]  /*3070*/  FMUL.FTZ R7, R29, R40.reuse ;  /* 0x000000281d077220 */ /* 0x090fe20000410000 */
[----:B------:R-:W-:-:S06]  /*3080*/  FMUL.FTZ R28, R43, R40 ;  /* 0x000000282b1c7220 */ /* 0x000fcc0000410000 */
[----:B------:R-:W4:Y:S01]  /*3090*/  MUFU.RCP R41, R34 ;  /* 0x0000002200297308 */ /* 0x000f220000001000 */
[----:B--2---:R-:W-:-:S07]  /*30a0*/  FMUL.FTZ R38, R7, R38 ;  /* 0x0000002607267220 */ /* 0x004fce0000410000 */
[----:B------:R-:W2:Y:S01]  /*30b0*/  MUFU.RCP R32, R37 ;  /* 0x0000002500207308 */ /* 0x000ea20000001000 */
[----:B-1----:R-:W-:-:S07]  /*30c0*/  FMUL.FTZ R24, R24, R25 ;  /* 0x0000001918187220 */ /* 0x002fce0000410000 */
[----:B------:R1:W-:Y:S01]  /*30d0*/  F2F.F16.F32 R34, R29 ;  /* 0x0000001d00227304 */ /* 0x0003e20000200800 */
[----:B----4-:R-:W-:-:S07]  /*30e0*/  FMUL.FTZ R28, R28, R41 ;  /* 0x000000291c1c7220 */ /* 0x010fce0000410000 */
[----:B------:R-:W-:Y:S01]  /*30f0*/  F2F.F16.F32 R7, R36 ;  /* 0x0000002400077304 */ /* 0x000fe20000200800 */
[----:B-1----:R-:W-:-:S04]  /*3100*/  FMUL.FTZ R29, R8, R40 ;  /* 0x00000028081d7220 */ /* 0x002fc80000410000 */
[----:B--2---:R-:W-:-:S03]  /*3110*/  FMUL.FTZ R32, R29, R32 ;  /* 0x000000201d207220 */ /* 0x004fc60000410000 */
[----:B------:R-:W-:Y:S08]  /*3120*/  F2F.F16.F32 R37, R43 ;  /* 0x0000002b00257304 */ /* 0x000ff00000200800 */
[----:B------:R-:W-:Y:S08]  /*3130*/  F2F.F16.F32 R39, R8 ;  /* 0x0000000800277304 */ /* 0x000ff00000200800 */
[----:B------:R-:W-:Y:S08]  /*3140*/  F2F.F16.F32 R41, R26 ;  /* 0x0000001a00297304 */ /* 0x000ff00000200800 */
[----:B------:R1:W-:Y:S02]  /*3150*/  F2F.F16.F32 R8, R27 ;  /* 0x0000001b00087304 */ /* 0x0003e40000200800 */
[----:B-1----:R-:W-:-:S04]  /*3160*/  IMAD.WIDE R26, R0, 0x2, R18 ;  /* 0x00000002001a7825 */ /* 0x002fc800078e0212 */
[C---:B---3--:R-:W-:Y:S01]  /*3170*/  FMUL.FTZ R38, R9.reuse, R38 ;  /* 0x0000002609267220 */ /* 0x048fe20000410000 */
[C---:B------:R-:W-:Y:S01]  /*3180*/  FMUL.FTZ R24, R9.reuse, R24 ;  /* 0x0000001809187220 */ /* 0x040fe20000410000 */
[C---:B------:R-:W-:Y:S01]  /*3190*/  FMUL.FTZ R28, R9.reuse, R28 ;  /* 0x0000001c091c7220 */ /* 0x040fe20000410000 */
[----:B------:R-:W-:Y:S02]  /*31a0*/  FMUL.FTZ R32, R9, R32 ;  /* 0x0000002009207220 */ /* 0x000fe40000410000 */
[----:B------:R-:W-:Y:S02]  /*31b0*/  F2FP.F16.F32.PACK_AB R38, RZ, R38 ;  /* 0x00000026ff26723e */ /* 0x000fe400000000ff */
[----:B------:R-:W-:Y:S02]  /*31c0*/  F2FP.F16.F32.PACK_AB R24, RZ, R24 ;  /* 0x00000018ff18723e */ /* 0x000fe400000000ff */
[----:B------:R-:W-:Y:S01]  /*31d0*/  F2FP.F16.F32.PACK_AB R28, RZ, R28 ;  /* 0x0000001cff1c723e */ /* 0x000fe200000000ff */
[----:B------:R-:W-:Y:S01]  /*31e0*/  HADD2.F32 R38, -RZ, R38.H0_H0 ;  /* 0x20000026ff267230 */ /* 0x000fe20000004100 */
[----:B------:R-:W-:Y:S01]  /*31f0*/  F2FP.F16.F32.PACK_AB R32, RZ, R32 ;  /* 0x00000020ff20723e */ /* 0x000fe200000000ff */
[----:B------:R-:W-:-:S02]  /*3200*/  HADD2.F32 R24, -RZ, R24.H0_H0 ;  /* 0x20000018ff187230 */ /* 0x000fc40000004100 */
[----:B------:R-:W-:Y:S02]  /*3210*/  HADD2.F32 R29, -RZ, R28.H0_H0 ;  /* 0x2000001cff1d7230 */ /* 0x000fe40000004100 */
[----:B------:R-:W-:Y:S01]  /*3220*/  FADD.FTZ R42, R11, -R38 ;  /* 0x800000260b2a7221 */ /* 0x000fe20000010000 */
[----:B------:R-:W-:Y:S02]  /*3230*/  HADD2.F32 R32, -RZ, R32.H0_H0 ;  /* 0x20000020ff207230 */ /* 0x000fe40000004100 */
[----:B------:R-:W-:Y:S01]  /*3240*/  FADD.FTZ R40, R31, -R24 ;  /* 0x800000181f287221 */ /* 0x000fe20000010000 */
[----:B------:R-:W-:-:S04]  /*3250*/  IMAD.WIDE R30, R0, 0x2, R12 ;  /* 0x00000002001e7825 */ /* 0x000fc800078e020c */
[----:B------:R-:W-:Y:S01]  /*3260*/  FADD.FTZ R29, R10, -R29 ;  /* 0x8000001d0a1d7221 */ /* 0x000fe20000010000 */
[----:B------:R-:W-:Y:S01]  /*3270*/  FADD.FTZ R32, R33, -R32 ;  /* 0x8000002021207221 */ /* 0x000fe20000010000 */
[----:B------:R-:W1:Y:S01]  /*3280*/  F2F.F16.F32 R42, R42 ;  /* 0x0000002a002a7304 */ /* 0x000e620000200800 */
[----:B------:R-:W-:-:S07]  /*3290*/  IMAD.WIDE R24, R0, 0x2, R14 ;  /* 0x0000000200187825 */ /* 0x000fce00078e020e */
[----:B------:R-:W2:Y:S01]  /*32a0*/  F2F.F16.F32 R36, R29 ;  /* 0x0000001d00247304 */ /* 0x000ea20000200800 */
[----:B-1----:R-:W-:-:S07]  /*32b0*/  HADD2.F32 R9, -RZ, R42.H0_H0 ;  /* 0x2000002aff097230 */ /* 0x002fce0000004100 */
[----:B------:R-:W1:Y:S01]  /*32c0*/  F2F.F16.F32 R38, R32 ;  /* 0x0000002000267304 */ /* 0x000e620000200800 */
[----:B--2---:R-:W-:-:S07]  /*32d0*/  HADD2.F32 R43, -RZ, R36.H0_H0 ;  /* 0x20000024ff2b7230 */ /* 0x004fce0000004100 */
[----:B------:R-:W2:Y:S01]  /*32e0*/  F2F.F16.F32 R40, R40 ;  /* 0x0000002800287304 */ /* 0x000ea20000200800 */
[----:B-1----:R-:W-:-:S07]  /*32f0*/  HADD2.F32 R10, -RZ, R38.H0_H0 ;  /* 0x20000026ff0a7230 */ /* 0x002fce0000004100 */
[----:B------:R-:W1:Y:S01]  /*3300*/  F2F.BF16.F32 R43, R43 ;  /* 0x0000002b002b7304 */ /* 0x000e620000202000 */
[----:B--2---:R-:W-:-:S07]  /*3310*/  HADD2.F32 R11, -RZ, R40.H0_H0 ;  /* 0x20000028ff0b7230 */ /* 0x004fce0000004100 */
[----:B------:R-:W2:Y:S08]  /*3320*/  F2F.BF16.F32 R9, R9 ;  /* 0x0000000900097304 */ /* 0x000eb00000202000 */
[----:B------:R-:W3:Y:S08]  /*3330*/  F2F.BF16.F32 R10, R10 ;  /* 0x0000000a000a7304 */ /* 0x000ef00000202000 */
[----:B------:R-:W4:Y:S01]  /*3340*/  F2F.BF16.F32 R11, R11 ;  /* 0x0000000b000b7304 */ /* 0x000f220000202000 */
[----:B-12---:R-:W-:Y:S05]  /*3350*/  @P1 BRA `(.L_x_265) ;  /* 0x0000000000ec1947 */ /* 0x006fea0003800000 */
[C---:B------:R-:W-:Y:S01]  /*3360*/  ISETP.GE.AND P3, PT, R0.reuse, R5, PT ;  /* 0x000000050000720c */ /* 0x040fe20003f66270 */
[----:B------:R-:W-:-:S05]  /*3370*/  VIADD R28, R0, 0x1 ;  /* 0x00000001001c7836 */ /* 0x000fca0000000000 */
        /* <DEDUP_REMOVED lines=23> */
[----:B------:R-:W-:Y:S02]  /*34f0*/  @!P2 R2UR UR16, R16 ;  /* 0x000000001010a2ca */ /* 0x000fe400000e0000 */
[----:B------:R-:W-:Y:S01]  /*3500*/  @!P2 R2UR UR17, R17 ;  /* 0x000000001111a2ca */ /* 0x000fe200000e0000 */
[----:B-1----:R-:W-:Y:S01]  /*3510*/  @!P2 IMAD.WIDE R36, R0, 0x2, R22 ;  /* 0x000000020024a825 */ /* 0x002fe200078e0216 */
[----:B------:R-:W-:-:S02]  /*3520*/  @!P2 R2UR UR18, R16 ;  /* 0x000000001012a2ca */ /* 0x000fc400000e0000 */
[C---:B------:R-:W-:Y:S01]  /*3530*/  @!P2 R2UR UR19, R17.reuse ;  /* 0x000000001113a2ca */ /* 0x040fe200000e0000 */
[----:B------:R1:W-:Y:S01]  /*3540*/  @!P0 STG.E.U16 desc[UR6][R30.64+0x2], R42 ;  /* 0x0000022a1e008986 */ /* 0x0003e2000c101506 */
[----:B------:R-:W-:Y:S02]  /*3550*/  @!P2 R2UR UR20, R16 ;  /* 0x000000001014a2ca */ /* 0x000fe400000e0000 */
[C---:B------:R-:W-:Y:S01]  /*3560*/  @!P2 R2UR UR21, R17.reuse ;  /* 0x000000001115a2ca */ /* 0x040fe200000e0000 */
[----:B--2---:R-:W-:Y:S01]  /*3570*/  VIADD R32, R0, 0x3 ;  /* 0x0000000300207836 */ /* 0x004fe20000000000 */
        /* <DEDUP_REMOVED lines=25> */
.L_x_265:
[----:B------:R-:W-:Y:S01]  /*3710*/  IMAD.WIDE.U32 R28, R42, 0x10000, RZ ;  /* 0x000100002a1c7825 */ /* 0x000fe200078e00ff */
[----:B------:R-:W-:Y:S02]  /*3720*/  R2UR UR4, R16 ;  /* 0x00000000100472ca */ /* 0x000fe400000e0000 */
[----:B------:R-:W-:Y:S01]  /*3730*/  R2UR UR5, R17 ;  /* 0x00000000110572ca */ /* 0x000fe200000e0000 */
[----:B------:R-:W-:Y:S01]  /*3740*/  IMAD.U32 R33, R40, 0x10000, RZ ;  /* 0x0001000028217824 */ /* 0x000fe200078e00ff */
[----:B------:R-:W-:Y:S01]  /*3750*/  R2UR UR6, R16 ;  /* 0x00000000100672ca */ /* 0x000fe200000e0000 */
[----:B------:R-:W-:Y:S01]  /*3760*/  IMAD.U32 R41, R41, 0x10000, RZ ;  /* 0x0001000029297824 */ /* 0x000fe200078e00ff */
[----:B------:R-:W-:Y:S01]  /*3770*/  R2UR UR7, R17 ;  /* 0x00000000110772ca */ /* 0x000fe200000e0000 */
[----:B----4-:R-:W-:Y:S01]  /*3780*/  IMAD.U32 R11, R11, 0x10000, RZ ;  /* 0x000100000b0b7824 */ /* 0x010fe200078e00ff */
        /* <DEDUP_REMOVED lines=9> */
[----:B------:R-:W-:Y:S01]  /*3820*/  IMAD.WIDE.U32 R34, R35, 0x10000, RZ ;  /* 0x0001000023227825 */ /* 0x000fe200078e00ff */
[----:B------:R-:W-:Y:S01]  /*3830*/  LOP3.LUT R33, R33, R41, R39, 0xfe, !PT ;  /* 0x0000002921217212 */ /* 0x000fe200078efe27 */
[----:B------:R1:W-:Y:S01]  /*3840*/  STG.E.64 desc[UR4][R30.64], R28 ;  /* 0x0000001c1e007986 */ /* 0x0003e2000c101b04 */
[----:B------:R-:W-:Y:S02]  /*3850*/  LOP3.LUT R32, R32, R37, RZ, 0xfc, !PT ;  /* 0x0000002520207212 */ /* 0x000fe400078efcff */
[----:B---3--:R-:W-:-:S02]  /*3860*/  LOP3.LUT R11, R9, R11, R10, 0xfe, !PT ;  /* 0x0000000b090b7212 */ /* 0x008fc400078efe0a */
[----:B------:R-:W-:Y:S01]  /*3870*/  LOP3.LUT R35, R35, R36, R7, 0xfe, !PT ;  /* 0x0000002423237212 */ /* 0x000fe200078efe07 */
[----:B------:R1:W-:Y:S01]  /*3880*/  STG.E.64 desc[UR6][R24.64], R32 ;  /* 0x0000002018007986 */ /* 0x0003e2000c101b06 */
[----:B------:R-:W-:Y:S02]  /*3890*/  LOP3.LUT R34, R34, R45, RZ, 0xfc, !PT ;  /* 0x0000002d22227212 */ /* 0x000fe400078efcff */
[----:B------:R-:W-:Y:S01]  /*38a0*/  LOP3.LUT R10, R8, R43, RZ, 0xfc, !PT ;  /* 0x0000002b080a7212 */ /* 0x000fe200078efcff */
[----:B------:R-:W-:Y:S02]  /*38b0*/  IMAD.WIDE R8, R0, 0x2, R22 ;  /* 0x0000000200087825 */ /* 0x000fe400078e0216 */
[----:B------:R1:W-:Y:S04]  /*38c0*/  STG.E.64 desc[UR8][R26.64], R34 ;  /* 0x000000221a007986 */ /* 0x0003e8000c101b08 */
[----:B------:R1:W-:Y:S02]  /*38d0*/  STG.E.64 desc[UR10][R8.64], R10 ;  /* 0x0000000a08007986 */ /* 0x0003e4000c101b0a */
.L_x_266:
[----:B------:R-:W-:Y:S05]  /*38e0*/  BSYNC.RECONVERGENT B0 ;  /* 0x0000000000007941 */ /* 0x000fea0003800200 */
.L_x_264:
[----:B0-----:R-:W-:-:S05]  /*38f0*/  IMAD R0, R3, 0x4, R0 ;  /* 0x0000000403007824 */ /* 0x001fca00078e0200 */
[----:B------:R-:W-:-:S13]  /*3900*/  ISETP.GE.AND P0, PT, R0, R5, PT ;  /* 0x000000050000720c */ /* 0x000fda0003f06270 */
[----:B------:R-:W-:Y:S05]  /*3910*/  @!P0 BRA `(.L_x_256) ;  /* 0xffffffec00208947 */ /* 0x000fea000383ffff */
[----:B------:R-:W-:Y:S05]  /*3920*/  EXIT ;  /* 0x000000000000794d */ /* 0x000fea0003800000 */
        .type           $_Z25multi_tensor_apply_kernelI18TensorListMetadataILi5EE25DistAdamCapturableFunctorIN3c104HalfENS3_8BFloat16ES5_EJPfffPiifS7_10adamMode_tfEEvlPViT_T0_DpT1_$__internal_accurate_pow,@function
        .size           $_Z25multi_tensor_apply_kernelI18TensorListMetadataILi5EE25DistAdamCapturableFunctorIN3c104HalfENS3_8BFloat16ES5_EJPfffPiifS7_10adamMode_tfEEvlPViT_T0_DpT1_$__internal_accurate_pow,(.L_x_1069 - $_Z25multi_tensor_apply_kernelI18TensorListMetadataILi5EE25DistAdamCapturableFunctorIN3c104HalfENS3_8BFloat16ES5_EJPfffPiifS7_10adamMode_tfEEvlPViT_T0_DpT1_$__internal_accurate_pow)
$_Z25multi_tensor_apply_kernelI18TensorListMetadataILi5EE25DistAdamCapturableFunctorIN3c104HalfENS3_8BFloat16ES5_EJPfffPiifS7_10adamMode_tfEEvlPViT_T0_DpT1_$__internal_accurate_pow:
        /* <DEDUP_REMOVED lines=475> */
.L_x_267:
        /* <DEDUP_REMOVED lines=9> */
[----:B0-----:R-:W-:Y:S06]  /*5770*/  RET.REL.NODEC R20 `(_Z25multi_tensor_apply_kernelI18TensorListMetadataILi5EE25DistAdamCapturableFunctorIN3c104HalfENS3_8BFloat16ES5_EJPfffPiifS7_10adamMode_tfEEvlPViT_T0_DpT1_) ;  /* 0xffffffa814207950 */ /* 0x001fec0003c3ffff */
.L_x_268:
        /* <DEDUP_REMOVED lines=16> */
.L_x_1069:


//--------------------- .text._Z25multi_tensor_apply_kernelI18TensorListMetadataILi5EE25DistAdamCapturableFunctorIN3c104HalfENS3_8BFloat16ES4_EJPfffPiifS7_10adamMode_tfEEvlPViT_T0_DpT1_ --------------------------
	.section	.text._Z25multi_tensor_apply_kernelI18TensorListMetadataILi5EE25DistAdamCapturableFunctorIN3c104HalfENS3_8BFloat16ES4_EJPfffPiifS7_10adamMode_tfEEvlPViT_T0_DpT1_,"ax",@progbits
	.align	128
        .global         _Z25multi_tensor_apply_kernelI18TensorListMetadataILi5EE25DistAdamCapturableFunctorIN3c104HalfENS3_8BFloat16ES4_EJPfffPiifS7_10adamMode_tfEEvlPViT_T0_DpT1_
        .type           _Z25multi_tensor_apply_kernelI18TensorListMetadataILi5EE25DistAdamCapturableFunctorIN3c104HalfENS3_8BFloat16ES4_EJPfffPiifS7_10adamMode_tfEEvlPViT_T0_DpT1_,@function
        .size           _Z25multi_tensor_apply_kernelI18TensorListMetadataILi5EE25DistAdamCapturableFunctorIN3c104HalfENS3_8BFloat16ES4_EJPfffPiifS7_10adamMode_tfEEvlPViT_T0_DpT1_,(.L_x_1070 - _Z25multi_tensor_apply_kernelI18TensorListMetadataILi5EE25DistAdamCapturableFunctorIN3c104HalfENS3_8BFloat16ES4_EJPfffPiifS7_10adamMode_tfEEvlPViT_T0_DpT1_)
        .other          _Z25multi_tensor_apply_kernelI18TensorListMetadataILi5EE25DistAdamCapturableFunctorIN3c104HalfENS3_8BFloat16ES4_EJPfffPiifS7_10adamMode_tfEEvlPViT_T0_DpT1_,@"STO_CUDA_ENTRY STV_DEFAULT"
_Z25multi_tensor_apply_kernelI18TensorListMetadataILi5EE25DistAdamCapturableFunctorIN3c104HalfENS3_8BFloat16ES4_EJPfffPiifS7_10adamMode_tfEEvlPViT_T0_DpT1_:
.text._Z25multi_tensor_apply_kernelI18TensorListMetadataILi5EE25DistAdamCapturableFunctorIN3c104HalfENS3_8BFloat16ES4_EJPfffPiifS7_10adamMode_tfEEvlPViT_T0_DpT1_:
        /* <DEDUP_REMOVED lines=21> */
.L_x_269:
        /* <DEDUP_REMOVED lines=20> */
.L_x_270:
        /* <DEDUP_REMOVED lines=20> */
.L_x_271:
        /* <DEDUP_REMOVED lines=21> */
.L_x_272:
        /* <DEDUP_REMOVED lines=40> */
[----:B0-----:R-:W-:Y:S05]  /*07a0*/  CALL.REL.NOINC `($_Z25multi_tensor_apply_kernelI18TensorListMetadataILi5EE25DistAdamCapturableFunctorIN3c104HalfENS3_8BFloat16ES4_EJPfffPiifS7_10adamMode_tfEEvlPViT_T0_DpT1_$__internal_accurate_pow) ;  /* 0x0000002c00dc7944 */ /* 0x001fea0003c00000 */
        /* <DEDUP_REMOVED lines=24> */
.L_x_274:
        /* <DEDUP_REMOVED lines=14> */
.L_x_275:
        /* <DEDUP_REMOVED lines=36> */
[----:B------:R-:W-:Y:S05]  /*0c50*/  CALL.REL.NOINC `($_Z25multi_tensor_apply_kernelI18TensorListMetadataILi5EE25DistAdamCapturableFunctorIN3c104HalfENS3_8BFloat16ES4_EJPfffPiifS7_10adamMode_tfEEvlPViT_T0_DpT1_$__internal_accurate_pow) ;  /* 0x0000002800b07944 */ /* 0x000fea0003c00000 */
        /* <DEDUP_REMOVED lines=23> */
.L_x_276:
        /* <DEDUP_REMOVED lines=14> */
.L_x_277:
        /* <DEDUP_REMOVED lines=18> */
.L_x_273:
        /* <DEDUP_REMOVED lines=46> */
.L_x_283:
        /* <DEDUP_REMOVED lines=27> */
.L_x_279:
        /* <DEDUP_REMOVED lines=73> */
.L_x_280:
[----:B------:R-:W0:Y:S01]  /*18f0*/  LDCU.64 UR4, c[0x0][0xf88] ;  /* 0x0001f100ff0477ac */ /* 0x000e220008000a00 */
[----:B-----5:R-:W-:Y:S01]  /*1900*/  IMAD.U32 R26, R26, 0x10000, RZ ;  /* 0x000100001a1a7824 */ /* 0x020fe200078e00ff */
[----:B------:R-:W-:Y:S01]  /*1910*/  R2UR UR6, R16 ;  /* 0x00000000100672ca */ /* 0x000fe200000e0000 */
[----:B------:R-:W-:Y:S01]  /*1920*/  HADD2.F32 R22, -RZ, R22.H0_H0 ;  /* 0x20000016ff167230 */ /* 0x000fe20000004100 */
[----:B------:R-:W-:Y:S01]  /*1930*/  R2UR UR7, R17 ;  /* 0x00000000110772ca */ /* 0x000fe200000e0000 */
[C---:B------:R-:W-:Y:S01]  /*1940*/  FMUL.FTZ R26, R3.reuse, R26 ;  /* 0x0000001a031a7220 */ /* 0x040fe20000410000 */
[----:B------:R-:W-:Y:S02]  /*1950*/  IMAD.U32 R34, R34, 0x10000, RZ ;  /* 0x0001000022227824 */ /* 0x000fe400078e00ff */
[----:B------:R-:W-:Y:S02]  /*1960*/  HADD2.F32 R24, -RZ, R24.H0_H0 ;  /* 0x20000018ff187230 */ /* 0x000fe40000004100 */
[----:B------:R-:W-:Y:S01]  /*1970*/  FMUL.FTZ R34, R3, R34 ;  /* 0x0000002203227220 */ /* 0x000fe20000410000 */
[----:B------:R-:W-:-:S02]  /*1980*/  HADD2.F32 R32, -RZ, R32.H0_H0 ;  /* 0x20000020ff207230 */ /* 0x000fc40000004100 */
[----:B------:R-:W-:Y:S02]  /*1990*/  HADD2.F32 R23, -RZ, R23.H0_H0 ;  /* 0x20000017ff177230 */ /* 0x000fe40000004100 */
[----:B------:R-:W-:Y:S02]  /*19a0*/  IMAD.U32 R36, R35, 0x10000, RZ ;  /* 0x0001000023247824 */ /* 0x000fe400078e00ff */
[----:B------:R-:W-:Y:S02]  /*19b0*/  HADD2.F32 R30, -RZ, R30.H0_H0 ;  /* 0x2000001eff1e7230 */ /* 0x000fe40000004100 */
[C---:B0-----:R-:W-:Y:S01]  /*19c0*/  FFMA.FTZ R37, R26.reuse, -UR4, R26 ;  /* 0x800000041a257c23 */ /* 0x041fe2000801001a */
[----:B------:R-:W-:Y:S01]  /*19d0*/  FMUL.FTZ R26, R26, R26 ;  /* 0x0000001a1a1a7220 */ /* 0x000fe20000410000 */
[----:B------:R-:W-:Y:S02]  /*19e0*/  HADD2.F32 R25, -RZ, R25.H0_H0 ;  /* 0x20000019ff197230 */ /* 0x000fe40000004100 */
[----:B------:R-:W-:Y:S01]  /*19f0*/  FFMA.FTZ R22, R22, UR4, R37 ;  /* 0x0000000416167c23 */ /* 0x000fe20008010025 */
[----:B------:R-:W-:Y:S01]  /*1a00*/  FFMA.FTZ R37, R26, -UR5, R26 ;  /* 0x800000051a257c23 */ /* 0x000fe2000801001a */
[----:B------:R-:W-:-:S02]  /*1a10*/  HADD2.F32 R31, -RZ, R31.H0_H0 ;  /* 0x2000001fff1f7230 */ /* 0x000fc40000004100 */
[----:B------:R-:W-:Y:S02]  /*1a20*/  HADD2.F32 R33, -RZ, R33.H0_H0 ;  /* 0x20000021ff217230 */ /* 0x000fe40000004100 */
        /* <DEDUP_REMOVED lines=31> */
[----:B------:R-:W-:Y:S01]  /*1c20*/  HADD2.F32 R7, -RZ, R7.H0_H0 ;  /* 0x20000007ff077230 */ /* 0x000fe20000004100 */
[----:B------:R-:W-:Y:S01]  /*1c30*/  F2F.F16.F32 R22, R22 ;  /* 0x0000001600167304 */ /* 0x000fe20000200800 */
[----:B------:R-:W-:Y:S02]  /*1c40*/  HADD2.F32 R0, -RZ, R0.H0_H0 ;  /* 0x20000000ff007230 */ /* 0x000fe40000004100 */
[----:B------:R-:W-:-:S02]  /*1c50*/  HADD2.F32 R29, -RZ, R29.H0_H0 ;  /* 0x2000001dff1d7230 */ /* 0x000fc40000004100 */
[----:B--2---:R-:W-:Y:S01]  /*1c60*/  FFMA.FTZ R37, R7, UR5, R36 ;  /* 0x0000000507257c23 */ /* 0x004fe20008010024 */
[----:B------:R-:W-:Y:S02]  /*1c70*/  HADD2.F32 R28, -RZ, R28.H0_H0 ;  /* 0x2000001cff1c7230 */ /* 0x000fe40000004100 */
[----:B0-----:R-:W-:Y:S01]  /*1c80*/  FMUL.FTZ R25, R30, R33 ;  /* 0x000000211e197220 */ /* 0x001fe20000410000 */
[----:B------:R-:W-:Y:S08]  /*1c90*/  F2F.F16.F32 R26, R26 ;  /* 0x0000001a001a7304 */ /* 0x000ff00000200800 */
[----:B------:R-:W-:Y:S01]  /*1ca0*/  F2F.F16.F32 R30, R30 ;  /* 0x0000001e001e7304 */ /* 0x000fe20000200800 */
[----:B---3--:R-:W-:-:S05]  /*1cb0*/  FMUL.FTZ R37, R24, R37 ;  /* 0x0000002518257220 */ /* 0x008fca0000410000 */
[----:B------:R-:W-:-:S05]  /*1cc0*/  F2FP.F16.F32.PACK_AB R37, RZ, R37 ;  /* 0x00000025ff25723e */ /* 0x000fca00000000ff */
[----:B------:R-:W-:-:S05]  /*1cd0*/  HADD2.F32 R36, -RZ, R37.H0_H0 ;  /* 0x20000025ff247230 */ /* 0x000fca0000004100 */
[----:B------:R-:W-:Y:S01]  /*1ce0*/  FADD.FTZ R7, R7, -R36 ;  /* 0x8000002407077221 */ /* 0x000fe20000010000 */
[-C--:B------:R-:W-:Y:S02]  /*1cf0*/  FMUL.FTZ R36, R27, R32.reuse ;  /* 0x000000201b247220 */ /* 0x080fe40000410000 */
[----:B------:R-:W-:Y:S08]  /*1d00*/  F2F.F16.F32 R27, R27 ;  /* 0x0000001b001b7304 */ /* 0x000ff00000200800 */
[----:B------:R-:W0:Y:S08]  /*1d10*/  MUFU.SQRT R36, R36 ;  /* 0x0000002400247308 */ /* 0x000e300000002000 */
[----:B------:R-:W-:Y:S01]  /*1d20*/  F2F.F16.F32 R7, R7 ;  /* 0x0000000700077304 */ /* 0x000fe20000200800 */
[----:B0-----:R-:W-:Y:S01]  /*1d30*/  FADD.FTZ R37, R36, UR4 ;  /* 0x0000000424257e21 */ /* 0x001fe20008010000 */
[-C--:B------:R-:W-:Y:S01]  /*1d40*/  FMUL.FTZ R36, R34, R32.reuse ;  /* 0x0000002022247220 */ /* 0x080fe20000410000 */
[----:B------:R-:W-:-:S05]  /*1d50*/  FMUL.FTZ R32, R35, R32 ;  /* 0x0000002023207220 */ /* 0x000fca0000410000 */
[----:B------:R-:W-:Y:S08]  /*1d60*/  F2F.F16.F32 R34, R34 ;  /* 0x0000002200227304 */ /* 0x000ff00000200800 */
[----:B------:R-:W0:Y:S08]  /*1d70*/  MUFU.RCP R38, R37 ;  /* 0x0000002500267308 */ /* 0x000e300000001000 */
[----:B------:R-:W1:Y:S08]  /*1d80*/  MUFU.SQRT R36, R36 ;  /* 0x0000002400247308 */ /* 0x000e700000002000 */
[----:B------:R-:W-:Y:S01]  /*1d90*/  MUFU.SQRT R32, R32 ;  /* 0x0000002000207308 */ /* 0x000fe20000002000 */
[----:B0-----:R-:W-:-:S04]  /*1da0*/  FMUL.FTZ R25, R25, R38 ;  /* 0x0000002619197220 */ /* 0x001fc80000410000 */
[----:B------:R-:W-:-:S03]  /*1db0*/  FFMA.FTZ R25, R0, UR5, R25 ;  /* 0x0000000500197c23 */ /* 0x000fc60008010019 */
[----:B------:R-:W-:Y:S01]  /*1dc0*/  F2F.F16.F32 R35, R35 ;  /* 0x0000002300237304 */ /* 0x000fe20000200800 */
[----:B-1----:R-:W-:Y:S01]  /*1dd0*/  FADD.FTZ R37, R36, UR4 ;  /* 0x0000000424257e21 */ /* 0x002fe20008010000 */
[----:B------:R-:W-:-:S06]  /*1de0*/  FMUL.FTZ R25, R24, R25 ;  /* 0x0000001918197220 */ /* 0x000fcc0000410000 */
[----:B------:R-:W0:Y:S01]  /*1df0*/  MUFU.RCP R38, R37 ;  /* 0x0000002500267308 */ /* 0x000e220000001000 */
[----:B------:R-:W-:-:S05]  /*1e00*/  F2FP.F16.F32.PACK_AB R25, RZ, R25 ;  /* 0x00000019ff19723e */ /* 0x000fca00000000ff */
[----:B------:R-:W-:-:S05]  /*1e10*/  HADD2.F32 R25, -RZ, R25.H0_H0 ;  /* 0x20000019ff197230 */ /* 0x000fca0000004100 */
[----:B------:R-:W-:Y:S01]  /*1e20*/  FADD.FTZ R0, R0, -R25 ;  /* 0x8000001900007221 */ /* 0x000fe20000010000 */
[-C--:B------:R-:W-:Y:S01]  /*1e30*/  FMUL.FTZ R25, R23, R33.reuse ;  /* 0x0000002117197220 */ /* 0x080fe20000410000 */
[----:B------:R-:W-:Y:S01]  /*1e40*/  FMUL.FTZ R33, R31, R33 ;  /* 0x000000211f217220 */ /* 0x000fe20000410000 */
[----:B------:R-:W-:Y:S02]  /*1e50*/  F2F.F16.F32 R23, R23 ;  /* 0x0000001700177304 */ /* 0x000fe40000200800 */
[----:B0-----:R-:W-:-:S04]  /*1e60*/  FMUL.FTZ R38, R25, R38 ;  /* 0x0000002619267220 */ /* 0x001fc80000410000 */
[----:B------:R-:W-:Y:S02]  /*1e70*/  FFMA.FTZ R25, R29, UR5, R38 ;  /* 0x000000051d197c23 */ /* 0x000fe40008010026 */
[----:B------:R-:W-:Y:S02]  /*1e80*/  F2F.F16.F32 R31, R31 ;  /* 0x0000001f001f7304 */ /* 0x000fe40000200800 */
[----:B------:R-:W-:-:S05]  /*1e90*/  FMUL.FTZ R25, R24, R25 ;  /* 0x0000001918197220 */ /* 0x000fca0000410000 */
[----:B------:R-:W-:Y:S01]  /*1ea0*/  F2FP.F16.F32.PACK_AB R25, RZ, R25 ;  /* 0x00000019ff19723e */ /* 0x000fe200000000ff */
[----:B------:R-:W-:Y:S04]  /*1eb0*/  F2F.F16.F32 R36, R0 ;  /* 0x0000000000247304 */ /* 0x000fe80000200800 */
[----:B------:R-:W-:-:S05]  /*1ec0*/  HADD2.F32 R38, -RZ, R25.H0_H0 ;  /* 0x20000019ff267230 */ /* 0x000fca0000004100 */
[----:B------:R-:W-:Y:S01]  /*1ed0*/  FADD.FTZ R25, R29, -R38 ;  /* 0x800000261d197221 */ /* 0x000fe20000010000 */
[----:B------:R-:W-:-:S03]  /*1ee0*/  FADD.FTZ R29, R32, UR4 ;  /* 0x00000004201d7e21 */ /* 0x000fc60008010000 */
[----:B------:R-:W-:Y:S08]  /*1ef0*/  F2F.F16.F32 R0, R25 ;  /* 0x0000001900007304 */ /* 0x000ff00000200800 */
[----:B------:R-:W0:Y:S02]  /*1f00*/  MUFU.RCP R29, R29 ;  /* 0x0000001d001d7308 */ /* 0x000e240000001000 */
[----:B0-----:R-:W-:-:S04]  /*1f10*/  FMUL.FTZ R33, R33, R29 ;  /* 0x0000001d21217220 */ /* 0x001fc80000410000 */
[----:B------:R-:W-:-:S04]  /*1f20*/  FFMA.FTZ R33, R28, UR5, R33 ;  /* 0x000000051c217c23 */ /* 0x000fc80008010021 */
[----:B------:R-:W-:Y:S01]  /*1f30*/  FMUL.FTZ R33, R24, R33 ;  /* 0x0000002118217220 */ /* 0x000fe20000410000 */
[----:B------:R-:W-:-:S04]  /*1f40*/  IMAD.WIDE R24, R2, 0x2, R12 ;  /* 0x0000000202187825 */ /* 0x000fc800078e020c */
[----:B------:R-:W-:-:S05]  /*1f50*/  F2FP.F16.F32.PACK_AB R33, RZ, R33 ;  /* 0x00000021ff21723e */ /* 0x000fca00000000ff */
[----:B------:R-:W-:-:S05]  /*1f60*/  HADD2.F32 R33, -RZ, R33.H0_H0 ;  /* 0x20000021ff217230 */ /* 0x000fca0000004100 */
[----:B------:R-:W-:Y:S01]  /*1f70*/  FADD.FTZ R33, R28, -R33 ;  /* 0x800000211c217221 */ /* 0x000fe20000010000 */
[----:B------:R-:W-:-:S03]  /*1f80*/  IMAD.WIDE R28, R2, 0x2, R10 ;  /* 0x00000002021c7825 */ /* 0x000fc600078e020a */
[----:B------:R0:W1:Y:S01]  /*1f90*/  F2F.F16.F32 R37, R33 ;  /* 0x0000002100257304 */ /* 0x0000620000200800 */
[----:B------:R-:W-:Y:S05]  /*1fa0*/  @!P1 BRA `(.L_x_281) ;  /* 0x0000000000689947 */ /* 0x000fea0003800000 */
[----:B-1----:R-:W-:Y:S01]  /*1fb0*/  IMAD.U32 R37, R37, 0x10000, RZ ;  /* 0x0001000025257824 */ /* 0x002fe200078e00ff */
[----:B------:R-:W-:Y:S01]  /*1fc0*/  R2UR UR4, R16 ;  /* 0x00000000100472ca */ /* 0x000fe200000e0000 */
[----:B0-----:R-:W-:Y:S01]  /*1fd0*/  IMAD.WIDE.U32 R32, R36, 0x10000, RZ ;  /* 0x0001000024207825 */ /* 0x001fe200078e00ff */
        /* <DEDUP_REMOVED lines=8> */
[----:B------:R-:W-:Y:S02]  /*2060*/  R2UR UR9, R17 ;  /* 0x00000000110972ca */ /* 0x000fe400000e0000 */
[----:B------:R-:W-:Y:S02]  /*2070*/  LOP3.LUT R23, R31, R0, R23, 0xfe, !PT ;  /* 0x000000001f177212 */ /* 0x000fe400078efe17 */
[----:B------:R-:W-:Y:S01]  /*2080*/  LOP3.LUT R22, R30, R22, RZ, 0xfc, !PT ;  /* 0x000000161e167212 */ /* 0x000fe200078efcff */
[----:B------:R-:W-:Y:S01]  /*2090*/  IMAD.WIDE.U32 R30, R27, 0x10000, RZ ;  /* 0x000100001b1e7825 */ /* 0x000fe200078e00ff */
[----:B------:R-:W-:Y:S02]  /*20a0*/  R2UR UR10, R16 ;  /* 0x00000000100a72ca */ /* 0x000fe400000e0000 */
[----:B------:R-:W-:Y:S02]  /*20b0*/  R2UR UR11, R17 ;  /* 0x00000000110b72ca */ /* 0x000fe400000e0000 */
[----:B------:R-:W-:-:S02]  /*20c0*/  LOP3.LUT R32, R32, R7, RZ, 0xfc, !PT ;  /* 0x0000000720207212 */ /* 0x000fc400078efcff */
[----:B------:R-:W-:Y:S02]  /*20d0*/  LOP3.LUT R35, R31, R35, R34, 0xfe, !PT ;  /* 0x000000231f237212 */ /* 0x000fe400078efe22 */
[----:B------:R-:W-:Y:S01]  /*20e0*/  LOP3.LUT R34, R30, R26, RZ, 0xfc, !PT ;  /* 0x0000001a1e227212 */ /* 0x000fe200078efcff */
[----:B------:R-:W-:Y:S01]  /*20f0*/  IMAD.WIDE R26, R2, 0x2, R20 ;  /* 0x00000002021a7825 */ /* 0x000fe200078e0214 */
[----:B------:R1:W-:Y:S04]  /*2100*/  STG.E.64 desc[UR4][R28.64], R32 ;  /* 0x000000201c007986 */ /* 0x0003e8000c101b04 */
[----:B------:R1:W-:Y:S04]  /*2110*/  STG.E.64 desc[UR6][R24.64], R22 ;  /* 0x0000001618007986 */ /* 0x0003e8000c101b06 */
[----:B------:R1:W-:Y:S04]  /*2120*/  STG.E.64 desc[UR8][R8.64], R34 ;  /* 0x0000002208007986 */ /* 0x0003e8000c101b08 */
[----:B------:R1:W-:Y:S01]  /*2130*/  STG.E.64 desc[UR10][R26.64], R32 ;  /* 0x000000201a007986 */ /* 0x0003e2000c101b0a */
[----:B------:R-:W-:Y:S05]  /*2140*/  BRA `(.L_x_282) ;  /* 0x0000000000d47947 */ /* 0x000fea0003800000 */
.L_x_281:
[C---:B------:R-:W-:Y:S01]  /*2150*/  ISETP.GE.AND P0, PT, R2.reuse, R4, PT ;  /* 0x000000040200720c */ /* 0x040fe20003f06270 */
[----:B------:R-:W-:-:S12]  /*2160*/  VIADD R39, R2, 0x1 ;  /* 0x0000000102277836 */ /* 0x000fd80000000000 */
[----:B------:R-:W-:Y:S01]  /*2170*/  @!P0 R2UR UR4, R16 ;  /* 0x00000000100482ca */ /* 0x000fe200000e0000 */
[----:B0-----:R-:W-:Y:S01]  /*2180*/  @!P0 IMAD.WIDE R32, R2, 0x2, R20 ;  /* 0x0000000202208825 */ /* 0x001fe200078e0214 */
[C---:B------:R-:W-:Y:S02]  /*2190*/  @!P0 R2UR UR5, R17.reuse ;  /* 0x00000000110582ca */ /* 0x040fe400000e0000 */
[----:B------:R-:W-:Y:S02]  /*21a0*/  @!P0 R2UR UR6, R16 ;  /* 0x00000000100682ca */ /* 0x000fe400000e0000 */
[----:B------:R-:W-:-:S09]  /*21b0*/  @!P0 R2UR UR7, R17 ;  /* 0x00000000110782ca */ /* 0x000fd200000e0000 */
[----:B------:R-:W-:Y:S04]  /*21c0*/  @!P0 STG.E.U16 desc[UR4][R28.64], R7 ;  /* 0x000000071c008986 */ /* 0x000fe8000c101504 */
[----:B------:R-:W-:Y:S04]  /*21d0*/  @!P0 STG.E.U16 desc[UR6][R24.64], R22 ;  /* 0x0000001618008986 */ /* 0x000fe8000c101506 */
[----:B------:R-:W-:Y:S04]  /*21e0*/  @!P0 STG.E.U16 desc[UR4][R8.64], R26 ;  /* 0x0000001a08008986 */ /* 0x000fe8000c101504 */
[----:B------:R-:W-:Y:S01]  /*21f0*/  @!P0 STG.E.U16 desc[UR6][R32.64], R7 ;  /* 0x0000000720008986 */ /* 0x000fe2000c101506 */
[----:B------:R-:W-:Y:S01]  /*2200*/  ISETP.GE.AND P0, PT, R39, R4, PT ;  /* 0x000000042700720c */ /* 0x000fe20003f06270 */
[----:B------:R-:W-:-:S05]  /*2210*/  VIADD R39, R2, 0x2 ;  /* 0x0000000202277836 */ /* 0x000fca0000000000 */
[----:B------:R-:W-:Y:S01]  /*2220*/  ISETP.GE.AND P2, PT, R39, R4, PT ;  /* 0x000000042700720c */ /* 0x000fe20003f46270 */
[----:B------:R-:W-:-:S05]  /*2230*/  VIADD R39, R2, 0x3 ;  /* 0x0000000302277836 */ /* 0x000fca0000000000 */
[----:B------:R-:W-:Y:S02]  /*2240*/  ISETP.GE.AND P3, PT, R39, R4, PT ;  /* 0x000000042700720c */ /* 0x000fe40003f66270 */
        /* <DEDUP_REMOVED lines=14> */
[----:B------:R0:W-:Y:S01]  /*2330*/  @!P0 STG.E.U16 desc[UR8][R8.64+0x2], R27 ;  /* 0x0000021b08008986 */ /* 0x0001e2000c101508 */
[C---:B------:R-:W-:Y:S02]  /*2340*/  @!P2 R2UR UR8, R16.reuse ;  /* 0x000000001008a2ca */ /* 0x040fe400000e0000 */
[C---:B------:R-:W-:Y:S02]  /*2350*/  @!P2 R2UR UR9, R17.reuse ;  /* 0x000000001109a2ca */ /* 0x040fe400000e0000 */
[C---:B------:R-:W-:Y:S02]  /*2360*/  @!P3 R2UR UR14, R16.reuse ;  /* 0x00000000100eb2ca */ /* 0x040fe400000e0000 */
[----:B------:R-:W-:Y:S02]  /*2370*/  @!P3 R2UR UR15, R17 ;  /* 0x00000000110fb2ca */ /* 0x000fe400000e0000 */
[----:B------:R-:W-:-:S02]  /*2380*/  @!P3 R2UR UR16, R16 ;  /* 0x000000001010b2ca */ /* 0x000fc400000e0000 */
[C---:B------:R-:W-:Y:S01]  /*2390*/  @!P3 R2UR UR17, R17.reuse ;  /* 0x000000001111b2ca */ /* 0x040fe200000e0000 */
[----:B0-----:R-:W-:Y:S01]  /*23a0*/  @!P0 IMAD.WIDE R26, R2, 0x2, R20 ;  /* 0x00000002021a8825 */ /* 0x001fe200078e0214 */
[C---:B------:R-:W-:Y:S02]  /*23b0*/  @!P3 R2UR UR18, R16.reuse ;  /* 0x000000001012b2ca */ /* 0x040fe400000e0000 */
[C---:B------:R-:W-:Y:S02]  /*23c0*/  @!P3 R2UR UR19, R17.reuse ;  /* 0x000000001113b2ca */ /* 0x040fe400000e0000 */
[----:B------:R-:W-:Y:S01]  /*23d0*/  @!P3 R2UR UR20, R16 ;  /* 0x000000001014b2ca */ /* 0x000fe200000e0000 */
[----:B------:R0:W-:Y:S01]  /*23e0*/  @!P0 STG.E.U16 desc[UR4][R26.64+0x2], R36 ;  /* 0x000002241a008986 */ /* 0x0001e2000c101504 */
[----:B------:R-:W-:-:S03]  /*23f0*/  @!P3 R2UR UR21, R17 ;  /* 0x000000001115b2ca */ /* 0x000fc600000e0000 */
[----:B------:R-:W-:Y:S04]  /*2400*/  @!P2 STG.E.U16 desc[UR6][R28.64+0x4], R0 ;  /* 0x000004001c00a986 */ /* 0x000fe8000c101506 */
[----:B------:R2:W-:Y:S01]  /*2410*/  @!P2 STG.E.U16 desc[UR8][R24.64+0x4], R23 ;  /* 0x000004171800a986 */ /* 0x0005e2000c101508 */
[----:B0-----:R-:W-:-:S03]  /*2420*/  @!P2 IMAD.WIDE R26, R2, 0x2, R20 ;  /* 0x00000002021aa825 */ /* 0x001fc600078e0214 */
[----:B------:R0:W-:Y:S04]  /*2430*/  @!P2 STG.E.U16 desc[UR10][R8.64+0x4], R34 ;  /* 0x000004220800a986 */ /* 0x0001e8000c10150a */
[----:B------:R0:W-:Y:S01]  /*2440*/  @!P2 STG.E.U16 desc[UR12][R26.64+0x4], R0 ;  /* 0x000004001a00a986 */ /* 0x0001e2000c10150c */
[----:B--2---:R-:W-:-:S03]  /*2450*/  @!P3 IMAD.WIDE R22, R2, 0x2, R20 ;  /* 0x000000020216b825 */ /* 0x004fc600078e0214 */
[----:B-1----:R0:W-:Y:S04]  /*2460*/  @!P3 STG.E.U16 desc[UR14][R28.64+0x6], R37 ;  /* 0x000006251c00b986 */ /* 0x0021e8000c10150e */
[----:B------:R0:W-:Y:S04]  /*2470*/  @!P3 STG.E.U16 desc[UR16][R24.64+0x6], R31 ;  /* 0x0000061f1800b986 */ /* 0x0001e8000c101510 */
[----:B------:R0:W-:Y:S04]  /*2480*/  @!P3 STG.E.U16 desc[UR18][R8.64+0x6], R35 ;  /* 0x000006230800b986 */ /* 0x0001e8000c101512 */
[----:B------:R0:W-:Y:S02]  /*2490*/  @!P3 STG.E.U16 desc[UR20][R22.64+0x6], R37 ;  /* 0x000006251600b986 */ /* 0x0001e4000c101514 */
.L_x_282:
[----:B------:R-:W2:Y:S02]  /*24a0*/  LDC R7, c[0x0][0x360] ;  /* 0x0000d800ff077b82 */ /* 0x000ea40000000800 */
[----:B--2---:R-:W-:-:S05]  /*24b0*/  IMAD R2, R7, 0x4, R2 ;  /* 0x0000000407027824 */ /* 0x004fca00078e0202 */
[----:B------:R-:W-:-:S13]  /*24c0*/  ISETP.GE.AND P0, PT, R2, R4, PT ;  /* 0x000000040200720c */ /* 0x000fda0003f06270 */
[----:B------:R-:W-:Y:S05]  /*24d0*/  @!P0 BRA `(.L_x_283) ;  /* 0xffffffec00748947 */ /* 0x000fea000383ffff */
[----:B------:R-:W-:Y:S05]  /*24e0*/  EXIT ;  /* 0x000000000000794d */ /* 0x000fea0003800000 */
.L_x_278:
[----:B------:R-:W0:Y:S02]  /*24f0*/  LDC R0, c[0x0][0x360] ;  /* 0x0000d800ff007b82 */ /* 0x000e240000000800 */
.L_x_289:
[----:B-1----:R-:W-:-:S04]  /*2500*/  IMAD.WIDE R26, R2, 0x2, R10 ;  /* 0x00000002021a7825 */ /* 0x002fc800078e020a */
[----:B--23--:R-:W-:-:S04]  /*2510*/  IMAD.WIDE R8, R2, 0x2, R12 ;  /* 0x0000000202087825 */ /* 0x00cfc800078e020c */
        /* <DEDUP_REMOVED lines=68> */
.L_x_284:
        /* <DEDUP_REMOVED lines=26> */
.L_x_285:
[----:B------:R-:W2:Y:S01]  /*2b00*/  LDCU UR4, c[0x0][0xfac] ;  /* 0x0001f580ff0477ac */ /* 0x000ea20008000800 */
[----:B-----5:R-:W-:Y:S01]  /*2b10*/  HADD2.F32 R22, -RZ, R22.H0_H0 ;  /* 0x20000016ff167230 */ /* 0x020fe20000004100 */
[----:B------:R-:W-:Y:S01]  /*2b20*/  R2UR UR8, R16 ;  /* 0x00000000100872ca */ /* 0x000fe200000e0000 */
[----:B------:R-:W-:Y:S01]  /*2b30*/  IMAD.U32 R26, R26, 0x10000, RZ ;  /* 0x000100001a1a7824 */ /* 0x000fe200078e00ff */
[----:B------:R-:W1:Y:S01]  /*2b40*/  LDCU.64 UR6, c[0x0][0xf88] ;  /* 0x0001f100ff0677ac */ /* 0x000e620008000a00 */
[----:B------:R-:W-:Y:S01]  /*2b50*/  HADD2.F32 R7, -RZ, R7.H0_H0 ;  /* 0x20000007ff077230 */ /* 0x000fe20000004100 */
[----:B------:R-:W-:Y:S01]  /*2b60*/  R2UR UR9, R17 ;  /* 0x00000000110972ca */ /* 0x000fe200000e0000 */
[----:B------:R-:W-:Y:S01]  /*2b70*/  HADD2.F32 R28, -RZ, R28.H0_H0 ;  /* 0x2000001cff1c7230 */ /* 0x000fe20000004100 */
[----:B------:R-:W3:Y:S01]  /*2b80*/  LDCU UR5, c[0x0][0xf9c] ;  /* 0x0001f380ff0577ac */ /* 0x000ee20008000800 */
[----:B------:R-:W-:Y:S02]  /*2b90*/  HADD2.F32 R24, -RZ, R24.H0_H0 ;  /* 0x20000018ff187230 */ /* 0x000fe40000004100 */
        /* <DEDUP_REMOVED lines=9> */
[----:B------:R-:W-:Y:S02]  /*2c30*/  HADD2.F32 R33, -RZ, R34.H0_H0 ;  /* 0x20000022ff217230 */ /* 0x000fe40000004100 */
[----:B------:R-:W-:Y:S01]  /*2c40*/  FFMA.FTZ R8, R3, R8, R26 ;  /* 0x0000000803087223 */ /* 0x000fe2000001001a */
[----:B------:R-:W-:Y:S01]  /*2c50*/  HADD2.F32 R26, -RZ, R31.H0_H0 ;  /* 0x2000001fff1a7230 */ /* 0x000fe20000004100 */
[----:B------:R-:W1:Y:S02]  /*2c60*/  MUFU.RCP R34, R6 ;  /* 0x0000000600227308 */ /* 0x000e640000001000 */
        /* <DEDUP_REMOVED lines=13> */
[----:B-1----:R1:W2:Y:S01]  /*2d40*/  LDG.E R8, desc[UR8][R8.64] ;  /* 0x0000000808087981 */ /* 0x0022a2000c1e1900 */
[----:B------:R-:W-:Y:S01]  /*2d50*/  FMUL.FTZ R38, R33, R31 ;  /* 0x0000001f21267220 */ /* 0x000fe20000410000 */
[----:B------:R-:W-:Y:S01]  /*2d60*/  HADD2.F32 R23, -RZ, R23.H0_H0 ;  /* 0x20000017ff177230 */ /* 0x000fe20000004100 */
[----:B------:R-:W-:Y:S01]  /*2d70*/  F2F.F16.F32 R24, R24 ;  /* 0x0000001800187304 */ /* 0x000fe20000200800 */
[----:B------:R-:W-:Y:S01]  /*2d80*/  HADD2.F32 R30, -RZ, R30.H0_H0 ;  /* 0x2000001eff1e7230 */ /* 0x000fe20000004100 */
[----:B------:R-:W-:Y:S01]  /*2d90*/  BSSY.RECONVERGENT B0, `(.L_x_286) ;  /* 0x0000094000007945 */ /* 0x000fe20003800200 */
[----:B------:R-:W-:-:S02]  /*2da0*/  HADD2.F32 R36, -RZ, R36.H0_H0 ;  /* 0x20000024ff247230 */ /* 0x000fc40000004100 */
[----:B------:R-:W-:Y:S02]  /*2db0*/  HADD2.F32 R32, -RZ, R32.H0_H0 ;  /* 0x20000020ff207230 */ /* 0x000fe40000004100 */
[----:B-1----:R-:W-:Y:S01]  /*2dc0*/  HADD2.F32 R9, -RZ, R25.H0_H0 ;  /* 0x20000019ff097230 */ /* 0x002fe20000004100 */
[----:B------:R-:W1:Y:S01]  /*2dd0*/  MUFU.SQRT R38, R38 ;  /* 0x0000002600267308 */ /* 0x000e620000002000 */
[----:B------:R-:W-:-:S07]  /*2de0*/  HADD2.F32 R25, -RZ, R29.H0_H0 ;  /* 0x2000001dff197230 */ /* 0x000fce0000004100 */
[----:B------:R-:W-:Y:S08]  /*2df0*/  F2F.F16.F32 R7, R7 ;  /* 0x0000000700077304 */ /* 0x000ff00000200800 */
[----:B------:R-:W-:Y:S01]  /*2e00*/  F2F.F16.F32 R33, R33 ;  /* 0x0000002100217304 */ /* 0x000fe20000200800 */
[----:B-1----:R-:W-:Y:S01]  /*2e10*/  FADD.FTZ R39, R38, UR5 ;  /* 0x0000000526277e21 */ /* 0x002fe20008010000 */
[----:B------:R-:W-:-:S06]  /*2e20*/  FMUL.FTZ R38, R23, UR4 ;  /* 0x0000000417267c20 */ /* 0x000fcc0008410000 */
[----:B------:R-:W1:Y:S01]  /*2e30*/  MUFU.RCP R40, R39 ;  /* 0x0000002700287308 */ /* 0x000e620000001000 */
[----:B--2---:R-:W-:-:S05]  /*2e40*/  FMUL.FTZ R37, R8, R37 ;  /* 0x0000002508257220 */ /* 0x004fca0000410000 */
[----:B------:R-:W-:-:S05]  /*2e50*/  F2FP.F16.F32.PACK_AB R37, RZ, R37 ;  /* 0x00000025ff25723e */ /* 0x000fca00000000ff */
[----:B------:R-:W-:-:S05]  /*2e60*/  HADD2.F32 R37, -RZ, R37.H0_H0 ;  /* 0x20000025ff257230 */ /* 0x000fca0000004100 */
[----:B------:R-:W-:Y:S01]  /*2e70*/  FADD.FTZ R22, R22, -R37 ;  /* 0x8000002516167221 */ /* 0x000fe20000010000 */
[----:B------:R-:W-:Y:S02]  /*2e80*/  FMUL.FTZ R37, R26, R34 ;  /* 0x000000221a257220 */ /* 0x000fe40000410000 */
[----:B------:R-:W-:Y:S02]  /*2e90*/  F2F.F16.F32 R26, R26 ;  /* 0x0000001a001a7304 */ /* 0x000fe40000200800 */
[----:B-1----:R-:W-:Y:S01]  /*2ea0*/  FMUL.FTZ R37, R37, R40 ;  /* 0x0000002825257220 */ /* 0x002fe20000410000 */
[----:B------:R-:W-:-:S03]  /*2eb0*/  IMAD.U32 R40, R27, 0x10000, RZ ;  /* 0x000100001b287824 */ /* 0x000fc600078e00ff */
[----:B------:R-:W-:Y:S01]  /*2ec0*/  FMUL.FTZ R37, R8, R37 ;  /* 0x0000002508257220 */ /* 0x000fe20000410000 */
[----:B------:R-:W-:-:S04]  /*2ed0*/  FFMA.FTZ R27, R3, R40, R38 ;  /* 0x00000028031b7223 */ /* 0x000fc80000010026 */
[C---:B------:R-:W-:Y:S01]  /*2ee0*/  FFMA.FTZ R38, R27.reuse, -UR6, R27 ;  /* 0x800000061b267c23 */ /* 0x040fe2000801001b */
[----:B------:R-:W-:Y:S01]  /*2ef0*/  FMUL.FTZ R27, R27, R27 ;  /* 0x0000001b1b1b7220 */ /* 0x000fe20000410000 */
[----:B------:R-:W-:Y:S02]  /*2f00*/  F2FP.F16.F32.PACK_AB R37, RZ, R37 ;  /* 0x00000025ff25723e */ /* 0x000fe400000000ff */
[----:B------:R-:W-:Y:S01]  /*2f10*/  FFMA.FTZ R9, R9, UR6, R38 ;  /* 0x0000000609097c23 */ /* 0x000fe20008010026 */
[----:B------:R-:W-:Y:S02]  /*2f20*/  FFMA.FTZ R38, R27, -UR7, R27 ;  /* 0x800000071b267c23 */ /* 0x000fe4000801001b */
[----:B------:R-:W-:Y:S02]  /*2f30*/  HADD2.F32 R37, -RZ, R37.H0_H0 ;  /* 0x20000025ff257230 */ /* 0x000fe40000004100 */
[----:B------:R-:W-:Y:S01]  /*2f40*/  FMUL.FTZ R34, R9, R34 ;  /* 0x0000002209227220 */ /* 0x000fe20000410000 */
[----:B------:R-:W-:Y:S01]  /*2f50*/  FFMA.FTZ R25, R25, UR7, R38 ;  /* 0x0000000719197c23 */ /* 0x000fe20008010026 */
[----:B------:R-:W-:Y:S01]  /*2f60*/  FMUL.FTZ R38, R30, UR4 ;  /* 0x000000041e267c20 */ /* 0x000fe20008410000 */
[----:B------:R-:W-:Y:S01]  /*2f70*/  F2F.F16.F32 R9, R9 ;  /* 0x0000000900097304 */ /* 0x000fe20000200800 */
[----:B------:R-:W-:Y:S01]  /*2f80*/  FADD.FTZ R28, R28, -R37 ;  /* 0x800000251c1c7221 */ /* 0x000fe20000010000 */
[----:B------:R-:W-:-:S06]  /*2f90*/  FMUL.FTZ R27, R25, R31 ;  /* 0x0000001f191b7220 */ /* 0x000fcc0000410000 */
[----:B------:R-:W1:Y:S08]  /*2fa0*/  MUFU.SQRT R27, R27 ;  /* 0x0000001b001b7308 */ /* 0x000e700000002000 */
[----:B------:R-:W-:Y:S01]  /*2fb0*/  F2F.F16.F32 R25, R25 ;  /* 0x0000001900197304 */ /* 0x000fe20000200800 */
[----:B-1----:R-:W-:-:S07]  /*2fc0*/  FADD.FTZ R29, R27, UR5 ;  /* 0x000000051b1d7e21 */ /* 0x002fce0008010000 */
[----:B------:R-:W1:Y:S02]  /*2fd0*/  MUFU.RCP R29, R29 ;  /* 0x0000001d001d7308 */ /* 0x000e640000001000 */
[----:B-1----:R-:W-:-:S04]  /*2fe0*/  FMUL.FTZ R37, R34, R29 ;  /* 0x0000001d22257220 */ /* 0x002fc80000410000 */
[----:B------:R-:W-:-:S05]  /*2ff0*/  FMUL.FTZ R37, R8, R37 ;  /* 0x0000002508257220 */ /* 0x000fca0000410000 */
[----:B------:R-:W-:-:S05]  /*3000*/  F2FP.F16.F32.PACK_AB R37, RZ, R37 ;  /* 0x00000025ff25723e */ /* 0x000fca00000000ff */
[----:B------:R-:W-:-:S05]  /*3010*/  HADD2.F32 R34, -RZ, R37.H0_H0 ;  /* 0x20000025ff227230 */ /* 0x000fca0000004100 */
[----:B------:R-:W-:Y:S01]  /*3020*/  FADD.FTZ R23, R23, -R34 ;  /* 0x8000002217177221 */ /* 0x000fe20000010000 */
[----:B------:R-:W-:-:S04]  /*3030*/  IMAD.U32 R34, R35, 0x10000, RZ ;  /* 0x0001000023227824 */ /* 0x000fc800078e00ff */
[----:B------:R-:W-:Y:S02]  /*3040*/  FFMA.FTZ R27, R3, R34, R38 ;  /* 0x00000022031b7223 */ /* 0x000fe40000010026 */
[----:B------:R-:W1:Y:S02]  /*3050*/  MUFU.RCP R34, R6 ;  /* 0x0000000600227308 */ /* 0x000e640000001000 */
[C---:B------:R-:W-:Y:S01]  /*3060*/  FMUL.FTZ R29, R27.reuse, R27 ;  /* 0x0000001b1b1d7220 */ /* 0x040fe20000410000 */
[----:B------:R-:W-:-:S03]  /*3070*/  FFMA.FTZ R27, R27, -UR6, R27 ;  /* 0x800000061b1b7c23 */ /* 0x000fc6000801001b */
[----:B------:R-:W-:Y:S01]  /*3080*/  FFMA.FTZ R29, R29, -UR7, R29 ;  /* 0x800000071d1d7c23 */ /* 0x000fe2000801001d */
[----:B------:R-:W-:-:S03]  /*3090*/  FFMA.FTZ R37, R32, UR6, R27 ;  /* 0x0000000620257c23 */ /* 0x000fc6000801001b */
[----:B------:R-:W-:Y:S01]  /*30a0*/  FFMA.FTZ R29, R36, UR7, R29 ;  /* 0x00000007241d7c23 */ /* 0x000fe2000801001d */
[----:B------:R-:W-:Y:S03]  /*30b0*/  F2F.F16.F32 R27, R37 ;  /* 0x00000025001b7304 */ /* 0x000fe60000200800 */
[----:B------:R-:W-:Y:S01]  /*30c0*/  FMUL.FTZ R35, R29, R31 ;  /* 0x0000001f1d237220 */ /* 0x000fe20000410000 */
[----:B-1----:R-:W-:-:S04]  /*30d0*/  FMUL.FTZ R34, R37, R34 ;  /* 0x0000002225227220 */ /* 0x002fc80000410000 */
[----:B------:R-:W1:Y:S08]  /*30e0*/  MUFU.SQRT R31, R35 ;  /* 0x00000023001f7308 */ /* 0x000e700000002000 */
[----:B------:R-:W-:Y:S01]  /*30f0*/  F2F.F16.F32 R32, R29 ;  /* 0x0000001d00207304 */ /* 0x000fe20000200800 */
[----:B-1----:R-:W-:-:S07]  /*3100*/  FADD.FTZ R31, R31, UR5 ;  /* 0x000000051f1f7e21 */ /* 0x002fce0008010000 */
[----:B------:R-:W1:Y:S02]  /*3110*/  MUFU.RCP R31, R31 ;  /* 0x0000001f001f7308 */ /* 0x000e640000001000 */
[----:B-1----:R-:W-:-:S06]  /*3120*/  FMUL.FTZ R35, R34, R31 ;  /* 0x0000001f22237220 */ /* 0x002fcc0000410000 */
[----:B------:R1:W2:Y:S01]  /*3130*/  F2F.F16.F32 R34, R28 ;  /* 0x0000001c00227304 */ /* 0x0002a20000200800 */
[----:B------:R-:W-:-:S05]  /*3140*/  FMUL.FTZ R35, R8, R35 ;  /* 0x0000002308237220 */ /* 0x000fca0000410000 */
[----:B------:R-:W-:Y:S02]  /*3150*/  F2FP.F16.F32.PACK_AB R35, RZ, R35 ;  /* 0x00000023ff23723e */ /* 0x000fe400000000ff */
[----:B------:R-:W3:Y:S01]  /*3160*/  F2F.F16.F32 R8, R22 ;  /* 0x0000001600087304 */ /* 0x000ee20000200800 */
[----:B-1----:R-:W-:-:S04]  /*3170*/  IMAD.WIDE R28, R2, 0x2, R12 ;  /* 0x00000002021c7825 */ /* 0x002fc800078e020c */
[----:B------:R-:W-:-:S03]  /*3180*/  HADD2.F32 R31, -RZ, R35.H0_H0 ;  /* 0x20000023ff1f7230 */ /* 0x000fc60000004100 */
[----:B------:R1:W4:Y:S02]  /*3190*/  F2F.F16.F32 R35, R23 ;  /* 0x0000001700237304 */ /* 0x0003240000200800 */
[----:B------:R-:W-:Y:S01]  /*31a0*/  FADD.FTZ R36, R30, -R31 ;  /* 0x8000001f1e247221 */ /* 0x000fe20000010000 */
[----:B------:R-:W-:-:S05]  /*31b0*/  IMAD.WIDE R30, R2, 0x2, R14 ;  /* 0x00000002021e7825 */ /* 0x000fca00078e020e */
[----:B------:R-:W0:Y:S01]  /*31c0*/  F2F.F16.F32 R36, R36 ;  /* 0x0000002400247304 */ /* 0x000e220000200800 */
[----:B-1----:R-:W-:Y:S01]  /*31d0*/  IMAD.WIDE R22, R2, 0x2, R10 ;  /* 0x0000000202167825 */ /* 0x002fe200078e020a */
[----:B--23--:R-:W-:Y:S06]  /*31e0*/  @P1 BRA `(.L_x_287) ;  /* 0x0000000000dc1947 */ /* 0x00cfec0003800000 */
        /* <DEDUP_REMOVED lines=24> */
[----:B------:R-:W-:Y:S01]  /*3370*/  @!P0 STG.E.U16 desc[UR4][R22.64+0x2], R34 ;  /* 0x0000022216008986 */ /* 0x000fe2000c101504 */
        /* <DEDUP_REMOVED lines=10> */
[----:B----4-:R2:W-:Y:S01]  /*3420*/  @!P2 STG.E.U16 desc[UR6][R22.64+0x4], R35 ;  /* 0x000004231600a986 */ /* 0x0105e2000c101506 */
        /* <DEDUP_REMOVED lines=14> */
[----:B0-----:R1:W-:Y:S04]  /*3510*/  STG.E.U16 desc[UR4][R22.64+0x6], R36 ;  /* 0x0000062416007986 */ /* 0x0013e8000c101504 */
[----:B------:R1:W-:Y:S04]  /*3520*/  STG.E.U16 desc[UR6][R28.64+0x6], R27 ;  /* 0x0000061b1c007986 */ /* 0x0003e8000c101506 */
[----:B------:R1:W-:Y:S04]  /*3530*/  STG.E.U16 desc[UR8][R30.64+0x6], R32 ;  /* 0x000006201e007986 */ /* 0x0003e8000c101508 */
[----:B------:R1:W-:Y:S01]  /*3540*/  STG.E.U16 desc[UR10][R8.64+0x6], R36 ;  /* 0x0000062408007986 */ /* 0x0003e2000c10150a */
[----:B------:R-:W-:Y:S05]  /*3550*/  BRA `(.L_x_288) ;  /* 0x00000000005c7947 */ /* 0x000fea0003800000 */
.L_x_287:
[----:B0-----:R-:W-:Y:S01]  /*3560*/  IMAD.U32 R36, R36, 0x10000, RZ ;  /* 0x0001000024247824 */ /* 0x001fe200078e00ff */
[----:B------:R-:W-:Y:S01]  /*3570*/  R2UR UR4, R16 ;  /* 0x00000000100472ca */ /* 0x000fe200000e0000 */
[----:B------:R-:W-:Y:S01]  /*3580*/  IMAD.WIDE.U32 R38, R34, 0x10000, RZ ;  /* 0x0001000022267825 */ /* 0x000fe200078e00ff */
[----:B------:R-:W-:Y:S02]  /*3590*/  R2UR UR5, R17 ;  /* 0x00000000110572ca */ /* 0x000fe400000e0000 */
[----:B------:R-:W-:Y:S02]  /*35a0*/  R2UR UR6, R16 ;  /* 0x00000000100672ca */ /* 0x000fe400000e0000 */
[----:B----4-:R-:W-:Y:S02]  /*35b0*/  LOP3.LUT R37, R39, R36, R35, 0xfe, !PT ;  /* 0x0000002427257212 */ /* 0x010fe400078efe23 */
[----:B------:R-:W-:Y:S01]  /*35c0*/  LOP3.LUT R36, R38, R8, RZ, 0xfc, !PT ;  /* 0x0000000826247212 */ /* 0x000fe200078efcff */
[----:B------:R-:W-:Y:S01]  /*35d0*/  IMAD.U32 R8, R27, 0x10000, RZ ;  /* 0x000100001b087824 */ /* 0x000fe200078e00ff */
[----:B------:R-:W-:Y:S01]  /*35e0*/  R2UR UR7, R17 ;  /* 0x00000000110772ca */ /* 0x000fe200000e0000 */
[----:B------:R-:W-:Y:S01]  /*35f0*/  IMAD.WIDE.U32 R26, R26, 0x10000, RZ ;  /* 0x000100001a1a7825 */ /* 0x000fe200078e00ff */
[----:B------:R-:W-:-:S02]  /*3600*/  R2UR UR8, R16 ;  /* 0x00000000100872ca */ /* 0x000fc400000e0000 */
[----:B------:R-:W-:Y:S01]  /*3610*/  R2UR UR9, R17 ;  /* 0x00000000110972ca */ /* 0x000fe200000e0000 */
[----:B------:R0:W-:Y:S01]  /*3620*/  STG.E.64 desc[UR4][R22.64], R36 ;  /* 0x0000002416007986 */ /* 0x0001e2000c101b04 */
[----:B------:R-:W-:Y:S02]  /*3630*/  LOP3.LUT R9, R27, R8, R9, 0xfe, !PT ;  /* 0x000000081b097212 */ /* 0x000fe400078efe09 */
[----:B------:R-:W-:Y:S01]  /*3640*/  LOP3.LUT R8, R26, R24, RZ, 0xfc, !PT ;  /* 0x000000181a087212 */ /* 0x000fe200078efcff */
[----:B------:R-:W-:-:S04]  /*3650*/  IMAD.U32 R24, R32, 0x10000, RZ ;  /* 0x0001000020187824 */ /* 0x000fc800078e00ff */
[----:B------:R3:W-:Y:S01]  /*3660*/  STG.E.64 desc[UR4][R28.64], R8 ;  /* 0x000000081c007986 */ /* 0x0007e2000c101b04 */
[----:B0-----:R-:W-:-:S05]  /*3670*/  IMAD.WIDE.U32 R22, R33, 0x10000, RZ ;  /* 0x0001000021167825 */ /* 0x001fca00078e00ff */
[----:B------:R-:W-:Y:S02]  /*3680*/  LOP3.LUT R25, R23, R24, R25, 0xfe, !PT ;  /* 0x0000001817197212 */ /* 0x000fe400078efe19 */
[----:B------:R-:W-:Y:S01]  /*3690*/  LOP3.LUT R24, R22, R7, RZ, 0xfc, !PT ;  /* 0x0000000716187212 */ /* 0x000fe200078efcff */
[----:B------:R-:W-:-:S04]  /*36a0*/  IMAD.WIDE R22, R2, 0x2, R20 ;  /* 0x0000000202167825 */ /* 0x000fc800078e0214 */
[----:B------:R3:W-:Y:S04]  /*36b0*/  STG.E.64 desc[UR6][R30.64], R24 ;  /* 0x000000181e007986 */ /* 0x0007e8000c101b06 */
[----:B------:R3:W-:Y:S02]  /*36c0*/  STG.E.64 desc[UR8][R22.64], R36 ;  /* 0x0000002416007986 */ /* 0x0007e4000c101b08 */
.L_x_288:
[----:B------:R-:W-:Y:S05]  /*36d0*/  BSYNC.RECONVERGENT B0 ;  /* 0x0000000000007941 */ /* 0x000fea0003800200 */
.L_x_286:
[----:B0-----:R-:W-:-:S05]  /*36e0*/  IMAD R2, R0, 0x4, R2 ;  /* 0x0000000400027824 */ /* 0x001fca00078e0202 */
[----:B------:R-:W-:-:S13]  /*36f0*/  ISETP.GE.AND P0, PT, R2, R4, PT ;  /* 0x000000040200720c */ /* 0x000fda0003f06270 */
[----:B------:R-:W-:Y:S05]  /*3700*/  @!P0 BRA `(.L_x_289) ;  /* 0xffffffec007c8947 */ /* 0x000fea000383ffff */
[----:B------:R-:W-:Y:S05]  /*3710*/  EXIT ;  /* 0x000000000000794d */ /* 0x000fea0003800000 */
        .type           $_Z25multi_tensor_apply_kernelI18TensorListMetadataILi5EE25DistAdamCapturableFunctorIN3c104HalfENS3_8BFloat16ES4_EJPfffPiifS7_10adamMode_tfEEvlPViT_T0_DpT1_$__internal_accurate_pow,@function
        .size           $_Z25multi_tensor_apply_kernelI18TensorListMetadataILi5EE25DistAdamCapturableFunctorIN3c104HalfENS3_8BFloat16ES4_EJPfffPiifS7_10adamMode_tfEEvlPViT_T0_DpT1_$__internal_accurate_pow,(.L_x_1070 - $_Z25multi_tensor_apply_kernelI18TensorListMetadataILi5EE25DistAdamCapturableFunctorIN3c104HalfENS3_8BFloat16ES4_EJPfffPiifS7_10adamMode_tfEEvlPViT_T0_DpT1_$__internal_accurate_pow)
$_Z25multi_tensor_apply_kernelI18TensorListMetadataILi5EE25DistAdamCapturableFunctorIN3c104HalfENS3_8BFloat16ES4_EJPfffPiifS7_10adamMode_tfEEvlPViT_T0_DpT1_$__internal_accurate_pow:
        /* <DEDUP_REMOVED lines=475> */
.L_x_290:
        /* <DEDUP_REMOVED lines=10> */
[----:B------:R-:W-:Y:S06]  /*5570*/  RET.REL.NODEC R14 `(_Z25multi_tensor_apply_kernelI18TensorListMetadataILi5EE25DistAdamCapturableFunctorIN3c104HalfENS3_8BFloat16ES4_EJPfffPiifS7_10adamMode_tfEEvlPViT_T0_DpT1_) ;  /* 0xffffffa80ea07950 */ /* 0x000fec0003c3ffff */
.L_x_291:
        /* <DEDUP_REMOVED lines=16> */
.L_x_1070:


//--------------------- .text._Z25multi_tensor_apply_kernelI18TensorListMetadataILi5EE25DistAdamCapturableFunctorIN3c104HalfENS3_8BFloat16EfEJPfffPiifS7_10adamMode_tfEEvlPViT_T0_DpT1_ --------------------------
	.section	.text._Z25multi_tensor_apply_kernelI18TensorListMetadataILi5EE25DistAdamCapturableFunctorIN3c104HalfENS3_8BFloat16EfEJPfffPiifS7_10adamMode_tfEEvlPViT_T0_DpT1_,"ax",@progbits
	.align	128
        .global         _Z25multi_tensor_apply_kernelI18TensorListMetadataILi5EE25DistAdamCapturableFunctorIN3c104HalfENS3_8BFloat16EfEJPfffPiifS7_10adamMode_tfEEvlPViT_T0_DpT1_
        .type           _Z25multi_tensor_apply_kernelI18TensorListMetadataILi5EE25DistAdamCapturableFunctorIN3c104HalfENS3_8BFloat16EfEJPfffPiifS7_10adamMode_tfEEvlPViT_T0_DpT1_,@function
        .size           _Z25multi_tensor_apply_kernelI18TensorListMetadataILi5EE25DistAdamCapturableFunctorIN3c104HalfENS3_8BFloat16EfEJPfffPiifS7_10adamMode_tfEEvlPViT_T0_DpT1_,(.L_x_1071 - _Z25multi_tensor_apply_kernelI18TensorListMetadataILi5EE25DistAdamCapturableFunctorIN3c104HalfENS3_8BFloat16EfEJPfffPiifS7_10adamMode_tfEEvlPViT_T0_DpT1_)
        .other          _Z25multi_tensor_apply_kernelI18TensorListMetadataILi5EE25DistAdamCapturableFunctorIN3c104HalfENS3_8BFloat16EfEJPfffPiifS7_10adamMode_tfEEvlPViT_T0_DpT1_,@"STO_CUDA_ENTRY STV_DEFAULT"
_Z25multi_tensor_apply_kernelI18TensorListMetadataILi5EE25DistAdamCapturableFunctorIN3c104HalfENS3_8BFloat16EfEJPfffPiifS7_10adamMode_tfEEvlPViT_T0_DpT1_:
.text._Z25multi_tensor_apply_kernelI18TensorListMetadataILi5EE25DistAdamCapturableFunctorIN3c104HalfENS3_8BFloat16EfEJPfffPiifS7_10adamMode_tfEEvlPViT_T0_DpT1_:
        /* <DEDUP_REMOVED lines=21> */
.L_x_292:
        /* <DEDUP_REMOVED lines=20> */
.L_x_293:
        /* <DEDUP_REMOVED lines=20> */
.L_x_294:
        /* <DEDUP_REMOVED lines=21> */
.L_x_295:
        /* <DEDUP_REMOVED lines=40> */
[----:B0-----:R-:W-:Y:S05]  /*07a0*/  CALL.REL.NOINC `($_Z25multi_tensor_apply_kernelI18TensorListMetadataILi5EE25DistAdamCapturableFunctorIN3c104HalfENS3_8BFloat16EfEJPfffPiifS7_10adamMode_tfEEvlPViT_T0_DpT1_$__internal_accurate_pow) ;  /* 0x0000003000207944 */ /* 0x001fea0003c00000 */
        /* <DEDUP_REMOVED lines=23> */
.L_x_297:
        /* <DEDUP_REMOVED lines=14> */
.L_x_298:
        /* <DEDUP_REMOVED lines=35> */
[----:B------:R-:W-:Y:S05]  /*0c30*/  CALL.REL.NOINC `($_Z25multi_tensor_apply_kernelI18TensorListMetadataILi5EE25DistAdamCapturableFunctorIN3c104HalfENS3_8BFloat16EfEJPfffPiifS7_10adamMode_tfEEvlPViT_T0_DpT1_$__internal_accurate_pow) ;  /* 0x0000002800fc7944 */ /* 0x000fea0003c00000 */
        /* <DEDUP_REMOVED lines=22> */
.L_x_299:
        /* <DEDUP_REMOVED lines=14> */
.L_x_300:
        /* <DEDUP_REMOVED lines=18> */
.L_x_296:
        /* <DEDUP_REMOVED lines=46> */
.L_x_306:
[----:B-12---:R-:W-:-:S04]  /*1280*/  IMAD.WIDE R6, R29, 0x2, R14 ;  /* 0x000000021d067825 */ /* 0x006fc800078e020e */
[----:B------:R-:W-:-:S04]  /*1290*/  IMAD.WIDE R4, R29, 0x2, R12 ;  /* 0x000000021d047825 */ /* 0x000fc800078e020c */
[----:B------:R-:W-:Y:S01]  /*12a0*/  IMAD.WIDE R22, R29, 0x2, R10 ;  /* 0x000000021d167825 */ /* 0x000fe200078e020a */
[----:B0-----:R-:W-:Y:S06]  /*12b0*/  @!P1 BRA `(.L_x_302) ;  /* 0x0000000000789947 */ /* 0x001fec0003800000 */
        /* <DEDUP_REMOVED lines=9> */
[----:B------:R-:W2:Y:S05]  /*1350*/  LDG.E.64 R4, desc[UR6][R4.64] ;  /* 0x0000000604047981 */ /* 0x000eaa000c1e1b00 */
[----:B------:R-:W3:Y:S04]  /*1360*/  LDG.E.64 R38, desc[UR10][R38.64] ;  /* 0x0000000a26267981 */ /* 0x000ee8000c1e1b00 */
[----:B------:R-:W4:Y:S04]  /*1370*/  LDG.E.64 R6, desc[UR4][R6.64] ;  /* 0x0000000406067981 */ /* 0x000f28000c1e1b00 */
[----:B------:R-:W4:Y:S01]  /*1380*/  LDG.E.64 R22, desc[UR8][R22.64] ;  /* 0x0000000816167981 */ /* 0x000f22000c1e1b00 */
[----:B--2---:R-:W-:-:S02]  /*1390*/  SHF.R.U64 R34, R4, 0x10, R5 ;  /* 0x0000001004227819 */ /* 0x004fc40000001205 */
[----:B------:R-:W-:Y:S02]  /*13a0*/  PRMT R33, R4, 0x7610, R33 ;  /* 0x0000761004217816 */ /* 0x000fe40000000021 */
[--C-:B---3--:R-:W-:Y:S02]  /*13b0*/  SHF.R.U32.HI R4, RZ, 0x10, R39.reuse ;  /* 0x00000010ff047819 */ /* 0x108fe40000011627 */
[----:B------:R-:W-:Y:S02]  /*13c0*/  SHF.R.U64 R41, R38, 0x10, R39 ;  /* 0x0000001026297819 */ /* 0x000fe40000001227 */
[----:B------:R-:W-:Y:S02]  /*13d0*/  PRMT R42, R39, 0x7610, R42 ;  /* 0x00007610272a7816 */ /* 0x000fe4000000002a */
[C---:B----4-:R-:W-:Y:S02]  /*13e0*/  SHF.R.U64 R21, R6.reuse, 0x10, R7 ;  /* 0x0000001006157819 */ /* 0x050fe40000001207 */
[----:B------:R-:W-:-:S02]  /*13f0*/  PRMT R30, R6, 0x7610, R30 ;  /* 0x00007610061e7816 */ /* 0x000fc4000000001e */
[----:B------:R-:W-:Y:S02]  /*1400*/  SHF.R.U32.HI R20, RZ, 0x10, R7 ;  /* 0x00000010ff147819 */ /* 0x000fe40000011607 */
[----:B------:R-:W-:Y:S02]  /*1410*/  PRMT R28, R7, 0x7610, R28 ;  /* 0x00007610071c7816 */ /* 0x000fe4000000001c */
[----:B------:R-:W-:Y:S02]  /*1420*/  SHF.R.U32.HI R31, RZ, 0x10, R5 ;  /* 0x00000010ff1f7819 */ /* 0x000fe40000011605 */
[----:B------:R-:W-:Y:S02]  /*1430*/  PRMT R32, R5, 0x7610, R32 ;  /* 0x0000761005207816 */ /* 0x000fe40000000020 */
[C---:B------:R-:W-:Y:S02]  /*1440*/  SHF.R.U64 R36, R22.reuse, 0x10, R23 ;  /* 0x0000001016247819 */ /* 0x040fe40000001217 */
[----:B------:R-:W-:-:S02]  /*1450*/  PRMT R40, R22, 0x7610, R40 ;  /* 0x0000761016287816 */ /* 0x000fc40000000028 */
[----:B------:R-:W-:Y:S02]  /*1460*/  SHF.R.U32.HI R35, RZ, 0x10, R23 ;  /* 0x00000010ff237819 */ /* 0x000fe40000011617 */
[----:B------:R-:W-:Y:S02]  /*1470*/  PRMT R37, R23, 0x7610, R37 ;  /* 0x0000761017257816 */ /* 0x000fe40000000025 */
[----:B------:R-:W-:Y:S01]  /*1480*/  PRMT R39, R4, 0x7610, R39 ;  /* 0x0000761004277816 */ /* 0x000fe20000000027 */
[----:B------:R-:W-:Y:S06]  /*1490*/  BRA `(.L_x_303) ;  /* 0x0000000400047947 */ /* 0x000fec0003800000 */
.L_x_302:
        /* <DEDUP_REMOVED lines=32> */
[----:B------:R-:W-:Y:S01]  /*16a0*/  @P3 PRMT R28, RZ, 0x7610, R28 ;  /* 0x00007610ff1c3816 */ /* 0x000fe2000000001c */
[----:B------:R-:W-:Y:S01]  /*16b0*/  @!P4 IMAD.WIDE R18, R29, 0x2, R8 ;  /* 0x000000021d12c825 */ /* 0x000fe200078e0208 */
        /* <DEDUP_REMOVED lines=9> */
[----:B------:R-:W-:Y:S02]  /*1750*/  @P4 PRMT R20, RZ, 0x7610, R20 ;  /* 0x00007610ff144816 */ /* 0x000fe40000000014 */
[----:B------:R-:W-:Y:S02]  /*1760*/  @P4 PRMT R31, RZ, 0x7610, R31 ;  /* 0x00007610ff1f4816 */ /* 0x000fe4000000001f */
[----:B------:R-:W-:Y:S02]  /*1770*/  @P2 PRMT R36, RZ, 0x7610, R36 ;  /* 0x00007610ff242816 */ /* 0x000fe40000000024 */
[----:B------:R2:W5:Y:S01]  /*1780*/  @!P4 LDG.E.U16 R20, desc[UR16][R6.64+0x6] ;  /* 0x000006100614c981 */ /* 0x000562000c1e1500 */
[----:B------:R-:W-:Y:S02]  /*1790*/  @P3 PRMT R37, RZ, 0x7610, R37 ;  /* 0x00007610ff253816 */ /* 0x000fe40000000025 */
[----:B------:R-:W-:Y:S01]  /*17a0*/  @P4 PRMT R35, RZ, 0x7610, R35 ;  /* 0x00007610ff234816 */ /* 0x000fe20000000023 */
[----:B------:R3:W5:Y:S01]  /*17b0*/  @!P4 LDG.E.U16 R31, desc[UR18][R4.64+0x6] ;  /* 0x00000612041fc981 */ /* 0x000762000c1e1500 */
[----:B------:R-:W-:-:S02]  /*17c0*/  @P2 PRMT R41, RZ, 0x7610, R41 ;  /* 0x00007610ff292816 */ /* 0x000fc40000000029 */
[----:B------:R-:W-:Y:S01]  /*17d0*/  @P3 PRMT R42, RZ, 0x7610, R42 ;  /* 0x00007610ff2a3816 */ /* 0x000fe2000000002a */
[----:B------:R4:W5:Y:S01]  /*17e0*/  @!P2 LDG.E.U16 R36, desc[UR8][R22.64+0x2] ;  /* 0x000002081624a981 */ /* 0x000962000c1e1500 */
[----:B-1----:R-:W-:Y:S01]  /*17f0*/  @P4 PRMT R39, RZ, 0x7610, R39 ;  /* 0x00007610ff274816 */ /* 0x002fe20000000027 */
[C-C-:B--2---:R-:W-:Y:S02]  /*1800*/  @!P3 IMAD.WIDE R6, R29.reuse, 0x2, R8.reuse ;  /* 0x000000021d06b825 */ /* 0x144fe400078e0208 */
[----:B------:R4:W5:Y:S02]  /*1810*/  @!P3 LDG.E.U16 R37, desc[UR12][R22.64+0x4] ;  /* 0x0000040c1625b981 */ /* 0x000964000c1e1500 */
[----:B---3--:R-:W-:Y:S02]  /*1820*/  @!P2 IMAD.WIDE R4, R29, 0x2, R8 ;  /* 0x000000021d04a825 */ /* 0x008fe400078e0208 */
[----:B------:R4:W5:Y:S04]  /*1830*/  @!P4 LDG.E.U16 R35, desc[UR16][R22.64+0x6] ;  /* 0x000006101623c981 */ /* 0x000968000c1e1500 */
[----:B------:R4:W5:Y:S04]  /*1840*/  @!P2 LDG.E.U16 R41, desc[UR6][R4.64+0x2] ;  /* 0x000002060429a981 */ /* 0x000968000c1e1500 */
[----:B------:R4:W5:Y:S04]  /*1850*/  @!P3 LDG.E.U16 R42, desc[UR10][R6.64+0x4] ;  /* 0x0000040a062ab981 */ /* 0x000968000c1e1500 */
[----:B------:R4:W5:Y:S01]  /*1860*/  @!P4 LDG.E.U16 R39, desc[UR14][R18.64+0x6] ;  /* 0x0000060e1227c981 */ /* 0x000962000c1e1500 */
[----:B------:R-:W-:-:S02]  /*1870*/  @P0 PRMT R38, RZ, 0x7610, R38 ;  /* 0x00007610ff260816 */ /* 0x000fc40000000026 */
[----:B------:R-:W-:Y:S02]  /*1880*/  @P0 PRMT R33, RZ, 0x7610, R33 ;  /* 0x00007610ff210816 */ /* 0x000fe40000000021 */
[----:B------:R-:W-:Y:S02]  /*1890*/  @P0 PRMT R30, RZ, 0x7610, R30 ;  /* 0x00007610ff1e0816 */ /* 0x000fe4000000001e */
[----:B----4-:R-:W-:-:S07]  /*18a0*/  @P0 PRMT R40, RZ, 0x7610, R40 ;  /* 0x00007610ff280816 */ /* 0x010fce0000000028 */
.L_x_303:
[----:B------:R-:W1:Y:S01]  /*18b0*/  LDC.64 R4, c[0x0][0xfa0] ;  /* 0x0003e800ff047b82 */ /* 0x000e620000000a00 */
[----:B------:R-:W-:Y:S01]  /*18c0*/  R2UR UR4, R16 ;  /* 0x00000000100472ca */ /* 0x000fe200000e0000 */
[----:B------:R-:W2:Y:S01]  /*18d0*/  LDCU.64 UR6, c[0x0][0xf88] ;  /* 0x0001f100ff0677ac */ /* 0x000ea20008000a00 */
[----:B------:R-:W-:-:S13]  /*18e0*/  R2UR UR5, R17 ;  /* 0x00000000110572ca */ /* 0x000fda00000e0000 */
[----:B-1----:R1:W3:Y:S01]  /*18f0*/  LDG.E R4, desc[UR4][R4.64] ;  /* 0x0000000404047981 */ /* 0x0022e2000c1e1900 */
[----:B-----5:R-:W-:Y:S01]  /*1900*/  IMAD.U32 R23, R38, 0x10000, RZ ;  /* 0x0001000026177824 */ /* 0x020fe200078e00ff */
[----:B------:R-:W4:Y:S01]  /*1910*/  MUFU.RCP R6, R24 ;  /* 0x0000001800067308 */ /* 0x000f220000001000 */
[----:B------:R-:W-:Y:S01]  /*1920*/  IMAD.U32 R19, R41, 0x10000, RZ ;  /* 0x0001000029137824 */ /* 0x000fe200078e00ff */
[----:B------:R-:W0:Y:S01]  /*1930*/  LDCU UR4, c[0x0][0xf9c] ;  /* 0x0001f380ff0477ac */ /* 0x000e220008000800 */
[----:B------:R-:W-:Y:S01]  /*1940*/  FMUL.FTZ R23, R26, R23 ;  /* 0x000000171a177220 */ /* 0x000fe20000410000 */
[----:B------:R-:W-:Y:S02]  /*1950*/  IMAD.U32 R43, R42, 0x10000, RZ ;  /* 0x000100002a2b7824 */ /* 0x000fe400078e00ff */
[----:B------:R-:W-:Y:S02]  /*1960*/  HADD2.F32 R41, -RZ, R40.H0_H0 ;  /* 0x20000028ff297230 */ /* 0x000fe40000004100 */
[----:B------:R-:W-:Y:S01]  /*1970*/  FMUL.FTZ R7, R23, R23 ;  /* 0x0000001717077220 */ /* 0x000fe20000410000 */
[----:B------:R-:W-:Y:S01]  /*1980*/  FMUL.FTZ R40, R26, R19 ;  /* 0x000000131a287220 */ /* 0x000fe20000410000 */
[----:B------:R-:W-:-:S02]  /*1990*/  IMAD.U32 R39, R39, 0x10000, RZ ;  /* 0x0001000027277824 */ /* 0x000fc400078e00ff */
[----:B--2---:R-:W-:Y:S01]  /*19a0*/  FFMA.FTZ R42, R23, -UR6, R23 ;  /* 0x80000006172a7c23 */ /* 0x004fe20008010017 */
[----:B------:R-:W-:Y:S01]  /*19b0*/  FFMA.FTZ R18, R7, -UR7, R7 ;  /* 0x8000000707127c23 */ /* 0x000fe20008010007 */
[----:B------:R-:W-:Y:S01]  /*19c0*/  FMUL.FTZ R7, R26, R43 ;  /* 0x0000002b1a077220 */ /* 0x000fe20000410000 */
[----:B-1----:R-:W-:Y:S01]  /*19d0*/  FMUL.FTZ R5, R40, R40 ;  /* 0x0000002828057220 */ /* 0x002fe20000410000 */
[----:B------:R-:W-:Y:S01]  /*19e0*/  FMUL.FTZ R38, R26, R39 ;  /* 0x000000271a267220 */ /* 0x000fe20000410000 */
[----:B------:R-:W-:Y:S02]  /*19f0*/  HADD2.F32 R36, -RZ, R36.H0_H0 ;  /* 0x20000024ff247230 */ /* 0x000fe40000004100 */
[----:B------:R-:W-:Y:S01]  /*1a00*/  FMUL.FTZ R19, R7, R7 ;  /* 0x0000000707137220 */ /* 0x000fe20000410000 */
[----:B------:R-:W-:Y:S01]  /*1a10*/  FFMA.FTZ R5, R5, -UR7, R5 ;  /* 0x8000000705057c23 */ /* 0x000fe20008010005 */
[----:B------:R-:W-:Y:S01]  /*1a20*/  FFMA.FTZ R41, R41, UR7, R18 ;  /* 0x0000000729297c23 */ /* 0x000fe20008010012 */
[----:B------:R-:W-:-:S02]  /*1a30*/  HADD2.F32 R37, -RZ, R37.H0_H0 ;  /* 0x20000025ff257230 */ /* 0x000fc40000004100 */
[----:B------:R-:W-:Y:S01]  /*1a40*/  FFMA.FTZ R22, R19, -UR7, R19 ;  /* 0x8000000713167c23 */ /* 0x000fe20008010013 */
[----:B------:R-:W-:Y:S01]  /*1a50*/  FMUL.FTZ R19, R38, R38 ;  /* 0x0000002626137220 */ /* 0x000fe20000410000 */
[----:B------:R-:W-:Y:S01]  /*1a60*/  FFMA.FTZ R5, R36, UR7, R5 ;  /* 0x0000000724057c23 */ /* 0x000fe20008010005 */
[----:B------:R-:W-:Y:S02]  /*1a70*/  HADD2.F32 R36, -RZ, R35.H0_H0 ;  /* 0x20000023ff247230 */ /* 0x000fe40000004100 */
[-C--:B----4-:R-:W-:Y:S01]  /*1a80*/  FMUL.FTZ R18, R41, R6.reuse ;  /* 0x0000000629127220 */ /* 0x090fe20000410000 */
[----:B------:R-:W-:Y:S01]  /*1a90*/  FFMA.FTZ R19, R19, -UR7, R19 ;  /* 0x8000000713137c23 */ /* 0x000fe20008010013 */
[-C--:B------:R-:W-:Y:S01]  /*1aa0*/  FMUL.FTZ R39, R5, R6.reuse ;  /* 0x0000000605277220 */ /* 0x080fe20000410000 */
[----:B------:R-:W-:Y:S01]  /*1ab0*/  FFMA.FTZ R37, R37, UR7, R22 ;  /* 0x0000000725257c23 */ /* 0x000fe20008010016 */
[----:B------:R-:W-:Y:S02]  /*1ac0*/  HADD2.F32 R32, -RZ, R32.H0_H0 ;  /* 0x20000020ff207230 */ /* 0x000fe40000004100 */
[----:B------:R-:W-:Y:S01]  /*1ad0*/  FFMA.FTZ R36, R36, UR7, R19 ;  /* 0x0000000724247c23 */ /* 0x000fe20008010013 */
[----:B------:R-:W0:Y:S01]  /*1ae0*/  MUFU.SQRT R18, R18 ;  /* 0x0000001200127308 */ /* 0x000e220000002000 */
[-C--:B------:R-:W-:Y:S01]  /*1af0*/  FMUL.FTZ R35, R37, R6.reuse ;  /* 0x0000000625237220 */ /* 0x080fe20000410000 */
[----:B------:R-:W-:Y:S01]  /*1b00*/  FFMA.FTZ R7, R7, -UR6, R7 ;  /* 0x8000000607077c23 */ /* 0x000fe20008010007 */
[----:B------:R-:W-:Y:S01]  /*1b10*/  FMUL.FTZ R22, R36, R6 ;  /* 0x0000000624167220 */ /* 0x000fe20000410000 */
[----:B------:R-:W-:Y:S01]  /*1b20*/  HADD2.F32 R33, -RZ, R33.H0_H0 ;  /* 0x20000021ff217230 */ /* 0x000fe20000004100 */
[----:B------:R-:W1:Y:S01]  /*1b30*/  LDCU UR5, c[0x0][0xfac] ;  /* 0x0001f580ff0577ac */ /* 0x000e620008000800 */
[----:B------:R-:W-:Y:S01]  /*1b40*/  FFMA.FTZ R32, R32, UR6, R7 ;  /* 0x0000000620207c23 */ /* 0x000fe20008010007 */
[----:B------:R-:W-:Y:S01]  /*1b50*/  HADD2.F32 R34, -RZ, R34.H0_H0 ;  /* 0x20000022ff227230 */ /* 0x000fe20000004100 */
[----:B------:R-:W2:Y:S01]  /*1b60*/  MUFU.SQRT R39, R39 ;  /* 0x0000002700277308 */ /* 0x000ea20000002000 */
[----:B------:R-:W-:Y:S01]  /*1b70*/  FFMA.FTZ R42, R33, UR6, R42 ;  /* 0x00000006212a7c23 */ /* 0x000fe2000801002a */
[----:B------:R-:W-:Y:S01]  /*1b80*/  FFMA.FTZ R33, R40, -UR6, R40 ;  /* 0x8000000628217c23 */ /* 0x000fe20008010028 */
[----:B------:R-:W-:-:S02]  /*1b90*/  HADD2.F32 R31, -RZ, R31.H0_H0 ;  /* 0x2000001fff1f7230 */ /* 0x000fc40000004100 */
[----:B------:R-:W-:Y:S01]  /*1ba0*/  FFMA.FTZ R38, R38, -UR6, R38 ;  /* 0x8000000626267c23 */ /* 0x000fe20008010026 */
[----:B------:R-:W-:Y:S02]  /*1bb0*/  HADD2.F32 R20, -RZ, R20.H0_H0 ;  /* 0x20000014ff147230 */ /* 0x000fe40000004100 */
[----:B------:R-:W-:Y:S01]  /*1bc0*/  FFMA.FTZ R34, R34, UR6, R33 ;  /* 0x0000000622227c23 */ /* 0x000fe20008010021 */
[----:B------:R-:W-:Y:S01]  /*1bd0*/  HADD2.F32 R30, -RZ, R30.H0_H0 ;  /* 0x2000001eff1e7230 */ /* 0x000fe20000004100 */
[----:B------:R-:W4:Y:S01]  /*1be0*/  MUFU.SQRT R22, R22 ;  /* 0x0000001600167308 */ /* 0x000f220000002000 */
[----:B------:R-:W-:Y:S01]  /*1bf0*/  FFMA.FTZ R38, R31, UR6, R38 ;  /* 0x000000061f267c23 */ /* 0x000fe20008010026 */
[----:B0-----:R-:W-:Y:S01]  /*1c00*/  FADD.FTZ R19, R18, UR4 ;  /* 0x0000000412137e21 */ /* 0x001fe20008010000 */
[----:B------:R-:W-:Y:S02]  /*1c10*/  HADD2.F32 R21, -RZ, R21.H0_H0 ;  /* 0x20000015ff157230 */ /* 0x000fe40000004100 */
[----:B------:R-:W-:-:S03]  /*1c20*/  HADD2.F32 R28, -RZ, R28.H0_H0 ;  /* 0x2000001cff1c7230 */ /* 0x000fc60000004100 */
[----:B------:R-:W0:Y:S01]  /*1c30*/  MUFU.SQRT R35, R35 ;  /* 0x0000002300237308 */ /* 0x000e220000002000 */
[----:B--2---:R-:W-:-:S07]  /*1c40*/  FADD.FTZ R18, R39, UR4 ;  /* 0x0000000427127e21 */ /* 0x004fce0008010000 */
[----:B------:R-:W2:Y:S01]  /*1c50*/  MUFU.RCP R23, R0 ;  /* 0x0000000000177308 */ /* 0x000ea20000001000 */
[----:B----4-:R-:W-:-:S07]  /*1c60*/  FADD.FTZ R7, R22, UR4 ;  /* 0x0000000416077e21 */ /* 0x010fce0008010000 */
[----:B------:R-:W4:Y:S01]  /*1c70*/  MUFU.RCP R18, R18 ;  /* 0x0000001200127308 */ /* 0x000f220000001000 */
[----:B0-----:R-:W-:-:S07]  /*1c80*/  FADD.FTZ R6, R35, UR4 ;  /* 0x0000000423067e21 */ /* 0x001fce0008010000 */
[----:B------:R-:W-:Y:S01]  /*1c90*/  MUFU.RCP R7, R7 ;  /* 0x0000000700077308 */ /* 0x000fe20000001000 */
[----:B--2---:R-:W-:-:S07]  /*1ca0*/  FMUL.FTZ R31, R34, R23 ;  /* 0x00000017221f7220 */ /* 0x004fce0000410000 */
[----:B------:R-:W-:Y:S01]  /*1cb0*/  MUFU.RCP R19, R19 ;  /* 0x0000001300137308 */ /* 0x000fe20000001000 */
[----:B----4-:R-:W-:Y:S01]  /*1cc0*/  FMUL.FTZ R18, R31, R18 ;  /* 0x000000121f127220 */ /* 0x010fe20000410000 */
[----:B------:R-:W-:-:S06]  /*1cd0*/  FMUL.FTZ R31, R32, R23 ;  /* 0x00000017201f7220 */ /* 0x000fcc0000410000 */
[----:B------:R-:W0:Y:S08]  /*1ce0*/  MUFU.RCP R6, R6 ;  /* 0x0000000600067308 */ /* 0x000e300000001000 */
[----:B------:R2:W-:Y:S08]  /*1cf0*/  F2F.F16.F32 R45, R38 ;  /* 0x00000026002d7304 */ /* 0x0005f00000200800 */
[----:B------:R4:W-:Y:S01]  /*1d00*/  F2F.F16.F32 R43, R42 ;  /* 0x0000002a002b7304 */ /* 0x0009e20000200800 */
[----:B--2---:R-:W-:Y:S01]  /*1d10*/  FMUL.FTZ R38, R38, R23 ;  /* 0x0000001726267220 */ /* 0x004fe20000410000 */
[----:B0-----:R-:W-:-:S03]  /*1d20*/  FMUL.FTZ R31, R31, R6 ;  /* 0x000000061f1f7220 */ /* 0x001fc60000410000 */
[----:B------:R-:W-:Y:S01]  /*1d30*/  FMUL.FTZ R7, R38, R7 ;  /* 0x0000000726077220 */ /* 0x000fe20000410000 */
[----:B-1----:R-:W-:Y:S02]  /*1d40*/  FFMA.FTZ R31, R28, UR5, R31 ;  /* 0x000000051c1f7c23 */ /* 0x002fe4000801001f */
[----:B------:R0:W-:Y:S01]  /*1d50*/  F2F.F16.F32 R35, R34 ;  /* 0x0000002200237304 */ /* 0x0001e20000200800 */
[----:B----4-:R-:W-:Y:S01]  /*1d60*/  FMUL.FTZ R42, R42, R23 ;  /* 0x000000172a2a7220 */ /* 0x010fe20000410000 */
[----:B------:R-:W-:Y:S01]  /*1d70*/  FFMA.FTZ R7, R20, UR5, R7 ;  /* 0x0000000514077c23 */ /* 0x000fe20008010007 */
[----:B------:R-:W-:Y:S02]  /*1d80*/  FFMA.FTZ R23, R21, UR5, R18 ;  /* 0x0000000515177c23 */ /* 0x000fe40008010012 */
[----:B------:R-:W-:-:S03]  /*1d90*/  FMUL.FTZ R19, R42, R19 ;  /* 0x000000132a137220 */ /* 0x000fc60000410000 */
[----:B------:R-:W-:Y:S01]  /*1da0*/  F2F.F16.F32 R39, R32 ;  /* 0x0000002000277304 */ /* 0x000fe20000200800 */
[----:B------:R-:W-:-:S07]  /*1db0*/  FFMA.FTZ R19, R30, UR5, R19 ;  /* 0x000000051e137c23 */ /* 0x000fce0008010013 */
[----:B------:R-:W-:Y:S08]  /*1dc0*/  F2F.F16.F32 R41, R41 ;  /* 0x0000002900297304 */ /* 0x000ff00000200800 */
        /* <DEDUP_REMOVED lines=11> */
[----:B------:R-:W-:Y:S02]  /*1e80*/  HADD2.F32 R19, -RZ, R19.H0_H0 ;  /* 0x20000013ff137230 */ /* 0x000fe40000004100 */
[----:B------:R-:W-:Y:S02]  /*1e90*/  HADD2.F32 R6, -RZ, R23.H0_H0 ;  /* 0x20000017ff067230 */ /* 0x000fe40000004100 */
[----:B0-----:R-:W-:Y:S01]  /*1ea0*/  FADD.FTZ R34, R20, -R7 ;  /* 0x8000000714227221 */ /* 0x001fe20000010000 */
[----:B------:R-:W-:-:S02]  /*1eb0*/  HADD2.F32 R31, -RZ, R31.H0_H0 ;  /* 0x2000001fff1f7230 */ /* 0x000fc40000004100 */
[----:B------:R-:W-:Y:S01]  /*1ec0*/  FADD.FTZ R19, R30, -R19 ;  /* 0x800000131e137221 */ /* 0x000fe20000010000 */
[----:B------:R-:W-:-:S04]  /*1ed0*/  IMAD.WIDE R22, R29, 0x2, R14 ;  /* 0x000000021d167825 */ /* 0x000fc800078e020e */
[----:B------:R-:W-:Y:S01]  /*1ee0*/  FADD.FTZ R6, R21, -R6 ;  /* 0x8000000615067221 */ /* 0x000fe20000010000 */
[----:B------:R-:W-:Y:S01]  /*1ef0*/  FADD.FTZ R31, R28, -R31 ;  /* 0x8000001f1c1f7221 */ /* 0x000fe20000010000 */
[----:B------:R0:W1:Y:S01]  /*1f00*/  F2F.F16.F32 R38, R19 ;  /* 0x0000001300267304 */ /* 0x0000620000200800 */
[----:B------:R-:W-:-:S07]  /*1f10*/  IMAD.WIDE R20, R29, 0x2, R10 ;  /* 0x000000021d147825 */ /* 0x000fce00078e020a */
[----:B------:R-:W2:Y:S01]  /*1f20*/  F2F.F16.F32 R40, R6 ;  /* 0x0000000600287304 */ /* 0x000ea20000200800 */
[----:B0-----:R-:W-:-:S04]  /*1f30*/  IMAD.WIDE R18, R29, 0x2, R12 ;  /* 0x000000021d127825 */ /* 0x001fc800078e020c */
[----:B-1----:R-:W-:-:S03]  /*1f40*/  HADD2.F32 R4, -RZ, R38.H0_H0 ;  /* 0x20000026ff047230 */ /* 0x002fc60000004100 */
[----:B------:R-:W0:Y:S01]  /*1f50*/  F2F.F16.F32 R32, R31 ;  /* 0x0000001f00207304 */ /* 0x000e220000200800 */
[----:B--2---:R-:W-:-:S07]  /*1f60*/  HADD2.F32 R5, -RZ, R40.H0_H0 ;  /* 0x20000028ff057230 */ /* 0x004fce0000004100 */
[----:B------:R-:W1:Y:S01]  /*1f70*/  F2F.F16.F32 R34, R34 ;  /* 0x0000002200227304 */ /* 0x000e620000200800 */
[----:B0-----:R-:W-:-:S07]  /*1f80*/  HADD2.F32 R6, -RZ, R32.H0_H0 ;  /* 0x20000020ff067230 */ /* 0x001fce0000004100 */
[----:B------:R0:W2:Y:S01]  /*1f90*/  F2F.F16.F32 R28, R36 ;  /* 0x00000024001c7304 */ /* 0x0000a20000200800 */
[----:B-1----:R-:W-:Y:S01]  /*1fa0*/  HADD2.F32 R7, -RZ, R34.H0_H0 ;  /* 0x20000022ff077230 */ /* 0x002fe20000004100 */
[----:B------:R-:W-:Y:S06]  /*1fb0*/  @!P1 BRA `(.L_x_304) ;  /* 0x0000000000689947 */ /* 0x000fec0003800000 */
[----:B------:R-:W-:Y:S01]  /*1fc0*/  IMAD.U32 R34, R34, 0x10000, RZ ;  /* 0x0001000022227824 */ /* 0x000fe200078e00ff */
[----:B------:R-:W-:Y:S01]  /*1fd0*/  R2UR UR4, R16 ;  /* 0x00000000100472ca */ /* 0x000fe200000e0000 */
[----:B------:R-:W-:Y:S01]  /*1fe0*/  IMAD.WIDE.U32 R30, R40, 0x10000, RZ ;  /* 0x00010000281e7825 */ /* 0x000fe200078e00ff */
[----:B------:R-:W-:Y:S02]  /*1ff0*/  R2UR UR5, R17 ;  /* 0x00000000110572ca */ /* 0x000fe400000e0000 */
[----:B------:R-:W-:Y:S01]  /*2000*/  R2UR UR6, R16 ;  /* 0x00000000100672ca */ /* 0x000fe200000e0000 */
[----:B------:R-:W-:Y:S01]  /*2010*/  IMAD.U32 R45, R45, 0x10000, RZ ;  /* 0x000100002d2d7824 */ /* 0x000fe200078e00ff */
[C---:B------:R-:W-:Y:S01]  /*2020*/  R2UR UR7, R17.reuse ;  /* 0x00000000110772ca */ /* 0x040fe200000e0000 */
[----:B--2---:R-:W-:Y:S01]  /*2030*/  IMAD.U32 R28, R28, 0x10000, RZ ;  /* 0x000100001c1c7824 */ /* 0x004fe200078e00ff */
[----:B------:R-:W-:Y:S02]  /*2040*/  R2UR UR8, R16 ;  /* 0x00000000100872ca */ /* 0x000fe400000e0000 */
[----:B------:R-:W-:-:S02]  /*2050*/  R2UR UR9, R17 ;  /* 0x00000000110972ca */ /* 0x000fc400000e0000 */
[----:B------:R-:W-:Y:S01]  /*2060*/  LOP3.LUT R31, R31, R34, R32, 0xfe, !PT ;  /* 0x000000221f1f7212 */ /* 0x000fe200078efe20 */
[----:B------:R-:W-:Y:S01]  /*2070*/  IMAD.WIDE.U32 R34, R35, 0x10000, RZ ;  /* 0x0001000023227825 */ /* 0x000fe200078e00ff */
[----:B------:R-:W-:Y:S02]  /*2080*/  R2UR UR10, R16 ;  /* 0x00000000100a72ca */ /* 0x000fe400000e0000 */
[----:B------:R-:W-:Y:S01]  /*2090*/  R2UR UR11, R17 ;  /* 0x00000000110b72ca */ /* 0x000fe200000e0000 */
[----:B------:R-:W-:Y:S01]  /*20a0*/  IMAD.WIDE.U32 R32, R33, 0x10000, RZ ;  /* 0x0001000021207825 */ /* 0x000fe200078e00ff */
[----:B------:R-:W-:Y:S02]  /*20b0*/  LOP3.LUT R30, R30, R38, RZ, 0xfc, !PT ;  /* 0x000000261e1e7212 */ /* 0x000fe400078efcff */
[----:B------:R-:W-:Y:S02]  /*20c0*/  LOP3.LUT R35, R35, R45, R39, 0xfe, !PT ;  /* 0x0000002d23237212 */ /* 0x000fe400078efe27 */
[----:B------:R-:W-:Y:S01]  /*20d0*/  LOP3.LUT R34, R34, R43, RZ, 0xfc, !PT ;  /* 0x0000002b22227212 */ /* 0x000fe200078efcff */
[----:B------:R2:W-:Y:S01]  /*20e0*/  STG.E.64 desc[UR4][R22.64], R30 ;  /* 0x0000001e16007986 */ /* 0x0005e2000c101b04 */
[----:B------:R-:W-:-:S02]  /*20f0*/  LOP3.LUT R37, R33, R28, R37, 0xfe, !PT ;  /* 0x0000001c21257212 */ /* 0x000fc400078efe25 */
[----:B0-----:R-:W-:Y:S01]  /*2100*/  LOP3.LUT R36, R32, R41, RZ, 0xfc, !PT ;  /* 0x0000002920247212 */ /* 0x001fe200078efcff */
[----:B------:R-:W-:Y:S01]  /*2110*/  IMAD.WIDE R32, R29, 0x4, R2 ;  /* 0x000000041d207825 */ /* 0x000fe200078e0202 */
[----:B------:R2:W-:Y:S04]  /*2120*/  STG.E.64 desc[UR6][R18.64], R34 ;  /* 0x0000002212007986 */ /* 0x0005e8000c101b06 */
[----:B------:R2:W-:Y:S04]  /*2130*/  STG.E.64 desc[UR8][R20.64], R36 ;  /* 0x0000002414007986 */ /* 0x0005e8000c101b08 */
[----:B------:R2:W-:Y:S01]  /*2140*/  STG.E.128 desc[UR10][R32.64], R4 ;  /* 0x0000000420007986 */ /* 0x0005e2000c101d0a */
[----:B------:R-:W-:Y:S05]  /*2150*/  BRA `(.L_x_305) ;  /* 0x0000000000e47947 */ /* 0x000fea0003800000 */
.L_x_304:
        /* <DEDUP_REMOVED lines=29> */
[----:B-1----:R-:W-:Y:S01]  /*2330*/  @!P3 IMAD.WIDE R42, R29, 0x4, R2 ;  /* 0x000000041d2ab825 */ /* 0x002fe200078e0202 */
[----:B------:R-:W-:-:S02]  /*2340*/  @!P2 R2UR UR11, R17 ;  /* 0x00000000110ba2ca */ /* 0x000fc400000e0000 */
[----:B------:R-:W-:Y:S02]  /*2350*/  @!P2 R2UR UR13, R17 ;  /* 0x00000000110da2ca */ /* 0x000fe400000e0000 */
[C---:B------:R-:W-:Y:S01]  /*2360*/  @!P2 R2UR UR14, R16.reuse ;  /* 0x00000000100ea2ca */ /* 0x040fe200000e0000 */
[--C-:B---3--:R-:W-:Y:S01]  /*2370*/  @!P0 IMAD.WIDE R30, R29, 0x4, R2.reuse ;  /* 0x000000041d1e8825 */ /* 0x108fe200078e0202 */
[----:B------:R-:W-:Y:S01]  /*2380*/  @!P2 R2UR UR15, R17 ;  /* 0x00000000110fa2ca */ /* 0x000fe200000e0000 */
[----:B------:R1:W-:Y:S01]  /*2390*/  @!P0 STG.E.U16 desc[UR4][R18.64+0x2], R35 ;  /* 0x0000022312008986 */ /* 0x0003e2000c101504 */
[C---:B------:R-:W-:Y:S01]  /*23a0*/  @!P2 R2UR UR16, R16.reuse ;  /* 0x000000001010a2ca */ /* 0x040fe200000e0000 */
[----:B----4-:R-:W-:Y:S01]  /*23b0*/  @!P2 IMAD.WIDE R40, R29, 0x4, R2 ;  /* 0x000000041d28a825 */ /* 0x010fe200078e0202 */
        /* <DEDUP_REMOVED lines=17> */
[----:B--2---:R1:W-:Y:S04]  /*24d0*/  @!P3 STG.E.U16 desc[UR22][R20.64+0x6], R28 ;  /* 0x0000061c1400b986 */ /* 0x0043e8000c101516 */
[----:B------:R1:W-:Y:S02]  /*24e0*/  @!P3 STG.E desc[UR24][R42.64+0xc], R7 ;  /* 0x00000c072a00b986 */ /* 0x0003e4000c101918 */
.L_x_305:
[----:B------:R-:W-:-:S05]  /*24f0*/  IMAD R29, R27, 0x4, R29 ;  /* 0x000000041b1d7824 */ /* 0x000fca00078e021d */
[----:B------:R-:W-:-:S13]  /*2500*/  ISETP.GE.AND P0, PT, R29, R25, PT ;  /* 0x000000191d00720c */ /* 0x000fda0003f06270 */
[----:B------:R-:W-:Y:S05]  /*2510*/  @!P0 BRA `(.L_x_306) ;  /* 0xffffffec00588947 */ /* 0x000fea000383ffff */
[----:B------:R-:W-:Y:S05]  /*2520*/  EXIT ;  /* 0x000000000000794d */ /* 0x000fea0003800000 */
.L_x_301:
[----:B012---:R-:W-:-:S04]  /*2530*/  IMAD.WIDE R6, R29, 0x2, R14 ;  /* 0x000000021d067825 */ /* 0x007fc800078e020e */
        /* <DEDUP_REMOVED lines=69> */
.L_x_307:
        /* <DEDUP_REMOVED lines=30> */
.L_x_308:
[----:B-1----:R-:W1:Y:S01]  /*2b70*/  LDC.64 R4, c[0x0][0xfa0] ;  /* 0x0003e800ff047b82 */ /* 0x002e620000000a00 */
[----:B------:R-:W-:Y:S01]  /*2b80*/  R2UR UR4, R16 ;  /* 0x00000000100472ca */ /* 0x000fe200000e0000 */
[----:B------:R-:W2:Y:S01]  /*2b90*/  LDCU.64 UR6, c[0x0][0xf88] ;  /* 0x0001f100ff0677ac */ /* 0x000ea20008000a00 */
[----:B------:R-:W-:-:S13]  /*2ba0*/  R2UR UR5, R17 ;  /* 0x00000000110572ca */ /* 0x000fda00000e0000 */
[----:B-1----:R1:W3:Y:S01]  /*2bb0*/  LDG.E R4, desc[UR4][R4.64] ;  /* 0x0000000404047981 */ /* 0x0022e2000c1e1900 */
[----:B------:R-:W4:Y:S01]  /*2bc0*/  LDCU UR4, c[0x0][0xfac] ;  /* 0x0001f580ff0477ac */ /* 0x000f220008000800 */
[----:B-----5:R-:W-:Y:S01]  /*2bd0*/  HADD2.F32 R35, -RZ, R35.H0_H0 ;  /* 0x20000023ff237230 */ /* 0x020fe20000004100 */
[----:B------:R-:W0:Y:S01]  /*2be0*/  MUFU.RCP R18, R24 ;  /* 0x0000001800127308 */ /* 0x000e220000001000 */
[----:B------:R-:W-:Y:S01]  /*2bf0*/  IMAD.U32 R7, R34, 0x10000, RZ ;  /* 0x0001000022077824 */ /* 0x000fe200078e00ff */
[----:B------:R-:W-:Y:S01]  /*2c00*/  BSSY.RECONVERGENT B0, `(.L_x_309) ;  /* 0x00000be000007945 */ /* 0x000fe20003800200 */
[----:B------:R-:W-:Y:S02]  /*2c10*/  HADD2.F32 R31, -RZ, R31.H0_H0 ;  /* 0x2000001fff1f7230 */ /* 0x000fe40000004100 */
[----:B------:R-:W-:Y:S02]  /*2c20*/  HADD2.F32 R41, -RZ, R41.H0_H0 ;  /* 0x20000029ff297230 */ /* 0x000fe40000004100 */
[----:B------:R-:W-:-:S02]  /*2c30*/  HADD2.F32 R6, -RZ, R33.H0_H0 ;  /* 0x20000021ff067230 */ /* 0x000fc40000004100 */
[----:B------:R-:W-:Y:S02]  /*2c40*/  HADD2.F32 R32, -RZ, R32.H0_H0 ;  /* 0x20000020ff207230 */ /* 0x000fe40000004100 */
[----:B------:R-:W-:Y:S02]  /*2c50*/  IMAD.U32 R33, R40, 0x10000, RZ ;  /* 0x0001000028217824 */ /* 0x000fe400078e00ff */
[----:B------:R-:W-:Y:S02]  /*2c60*/  IMAD.U32 R39, R39, 0x10000, RZ ;  /* 0x0001000027277824 */ /* 0x000fe400078e00ff */
[----:B------:R-:W-:Y:S02]  /*2c70*/  HADD2.F32 R43, -RZ, R37.H0_H0 ;  /* 0x20000025ff2b7230 */ /* 0x000fe40000004100 */
[----:B----4-:R-:W-:Y:S01]  /*2c80*/  FMUL.FTZ R19, R35, UR4 ;  /* 0x0000000423137c20 */ /* 0x010fe20008410000 */
[----:B------:R-:W-:Y:S01]  /*2c90*/  FMUL.FTZ R21, R31, UR4 ;  /* 0x000000041f157c20 */ /* 0x000fe20008410000 */
[----:B------:R-:W-:Y:S01]  /*2ca0*/  FMUL.FTZ R34, R6, UR4 ;  /* 0x0000000406227c20 */ /* 0x000fe20008410000 */
[----:B------:R-:W-:Y:S01]  /*2cb0*/  FMUL.FTZ R45, R32, UR4 ;  /* 0x00000004202d7c20 */ /* 0x000fe20008410000 */
[----:B------:R-:W-:Y:S01]  /*2cc0*/  FFMA.FTZ R7, R26, R7, R19 ;  /* 0x000000071a077223 */ /* 0x000fe20000010013 */
[----:B------:R-:W-:Y:S01]  /*2cd0*/  IMAD.U32 R19, R42, 0x10000, RZ ;  /* 0x000100002a137824 */ /* 0x000fe200078e00ff */
[----:B------:R-:W4:Y:S01]  /*2ce0*/  LDCU UR4, c[0x0][0xf9c] ;  /* 0x0001f380ff0477ac */ /* 0x000f220008000800 */
[----:B------:R-:W-:-:S02]  /*2cf0*/  HADD2.F32 R37, -RZ, R38.H0_H0 ;  /* 0x20000026ff257230 */ /* 0x000fc40000004100 */
[C---:B-1----:R-:W-:Y:S01]  /*2d00*/  FMUL.FTZ R5, R7.reuse, R7 ;  /* 0x0000000707057220 */ /* 0x042fe20000410000 */
[C---:B------:R-:W-:Y:S01]  /*2d10*/  FFMA.FTZ R19, R26.reuse, R19, R21 ;  /* 0x000000131a137223 */ /* 0x040fe20000010015 */
[----:B------:R-:W-:Y:S02]  /*2d20*/  HADD2.F32 R36, -RZ, R36.H0_H0 ;  /* 0x20000024ff247230 */ /* 0x000fe40000004100 */
[----:B--2---:R-:W-:Y:S01]  /*2d30*/  FFMA.FTZ R7, R7, -UR6, R7 ;  /* 0x8000000607077c23 */ /* 0x004fe20008010007 */
[----:B------:R-:W-:Y:S01]  /*2d40*/  FFMA.FTZ R20, R5, -UR7, R5 ;  /* 0x8000000705147c23 */ /* 0x000fe20008010005 */
[C---:B------:R-:W-:Y:S01]  /*2d50*/  FFMA.FTZ R5, R26.reuse, R33, R34 ;  /* 0x000000211a057223 */ /* 0x040fe20000010022 */
[----:B------:R-:W-:Y:S01]  /*2d60*/  FFMA.FTZ R34, R26, R39, R45 ;  /* 0x000000271a227223 */ /* 0x000fe2000001002d */
[----:B------:R-:W-:Y:S02]  /*2d70*/  HADD2.F32 R30, -RZ, R30.H0_H0 ;  /* 0x2000001eff1e7230 */ /* 0x000fe40000004100 */
[----:B------:R-:W-:Y:S01]  /*2d80*/  FFMA.FTZ R21, R41, UR7, R20 ;  /* 0x0000000729157c23 */ /* 0x000fe20008010014 */
[----:B------:R-:W-:Y:S01]  /*2d90*/  FMUL.FTZ R20, R19, R19 ;  /* 0x0000001313147220 */ /* 0x000fe20000410000 */
[C---:B------:R-:W-:Y:S01]  /*2da0*/  FMUL.FTZ R33, R5.reuse, R5 ;  /* 0x0000000505217220 */ /* 0x040fe20000410000 */
[----:B------:R-:W-:Y:S01]  /*2db0*/  FFMA.FTZ R44, R5, -UR6, R5 ;  /* 0x80000006052c7c23 */ /* 0x000fe20008010005 */
[----:B------:R-:W-:Y:S01]  /*2dc0*/  F2F.F16.F32 R41, R21 ;  /* 0x0000001500297304 */ /* 0x000fe20000200800 */
[----:B------:R-:W-:Y:S01]  /*2dd0*/  FFMA.FTZ R38, R20, -UR7, R20 ;  /* 0x8000000714267c23 */ /* 0x000fe20008010014 */
[----:B------:R-:W-:Y:S01]  /*2de0*/  FFMA.FTZ R40, R33, -UR7, R33 ;  /* 0x8000000721287c23 */ /* 0x000fe20008010021 */
[----:B0-----:R-:W-:Y:S01]  /*2df0*/  FMUL.FTZ R20, R21, R18 ;  /* 0x0000001215147220 */ /* 0x001fe20000410000 */
[----:B------:R-:W-:Y:S01]  /*2e00*/  FFMA.FTZ R30, R30, UR6, R7 ;  /* 0x000000061e1e7c23 */ /* 0x000fe20008010007 */
[----:B------:R-:W-:Y:S01]  /*2e10*/  FFMA.FTZ R43, R43, UR7, R38 ;  /* 0x000000072b2b7c23 */ /* 0x000fe20008010026 */
[----:B------:R-:W-:Y:S01]  /*2e20*/  FMUL.FTZ R38, R34, R34 ;  /* 0x0000002222267220 */ /* 0x000fe20000410000 */
[----:B------:R-:W-:Y:S01]  /*2e30*/  FFMA.FTZ R37, R37, UR7, R40 ;  /* 0x0000000725257c23 */ /* 0x000fe20008010028 */
[----:B------:R-:W0:Y:S01]  /*2e40*/  MUFU.RCP R7, R0 ;  /* 0x0000000000077308 */ /* 0x000e220000001000 */
[----:B------:R-:W-:Y:S01]  /*2e50*/  FMUL.FTZ R33, R43, R18 ;  /* 0x000000122b217220 */ /* 0x000fe20000410000 */
[----:B------:R-:W-:Y:S01]  /*2e60*/  FFMA.FTZ R39, R38, -UR7, R38 ;  /* 0x8000000726277c23 */ /* 0x000fe20008010026 */
[----:B------:R-:W-:-:S02]  /*2e70*/  HADD2.F32 R22, -RZ, R22.H0_H0 ;  /* 0x20000016ff167230 */ /* 0x000fc40000004100 */
[----:B------:R-:W-:Y:S01]  /*2e80*/  FFMA.FTZ R5, R34, -UR6, R34 ;  /* 0x8000000622057c23 */ /* 0x000fe20008010022 */
[----:B------:R-:W-:Y:S02]  /*2e90*/  HADD2.F32 R28, -RZ, R28.H0_H0 ;  /* 0x2000001cff1c7230 */ /* 0x000fe40000004100 */
[----:B------:R-:W-:Y:S01]  /*2ea0*/  FFMA.FTZ R36, R36, UR7, R39 ;  /* 0x0000000724247c23 */ /* 0x000fe20008010027 */
[-C--:B------:R-:W-:Y:S01]  /*2eb0*/  FMUL.FTZ R39, R37, R18.reuse ;  /* 0x0000001225277220 */ /* 0x080fe20000410000 */
[----:B------:R-:W4:Y:S01]  /*2ec0*/  MUFU.SQRT R20, R20 ;  /* 0x0000001400147308 */ /* 0x000f220000002000 */
[----:B------:R-:W-:Y:S01]  /*2ed0*/  FFMA.FTZ R19, R19, -UR6, R19 ;  /* 0x8000000613137c23 */ /* 0x000fe20008010013 */
[----:B------:R-:W-:Y:S01]  /*2ee0*/  FMUL.FTZ R40, R36, R18 ;  /* 0x0000001224287220 */ /* 0x000fe20000410000 */
[----:B------:R-:W-:Y:S02]  /*2ef0*/  HADD2.F32 R23, -RZ, R23.H0_H0 ;  /* 0x20000017ff177230 */ /* 0x000fe40000004100 */
[----:B------:R-:W-:Y:S01]  /*2f00*/  FFMA.FTZ R22, R22, UR6, R5 ;  /* 0x0000000616167c23 */ /* 0x000fe20008010005 */
[----:B------:R-:W-:-:S02]  /*2f10*/  FFMA.FTZ R42, R28, UR6, R19 ;  /* 0x000000061c2a7c23 */ /* 0x000fc40008010013 */
[----:B------:R-:W1:Y:S01]  /*2f20*/  MUFU.SQRT R21, R33 ;  /* 0x0000002100157308 */ /* 0x000e620000002000 */
[----:B------:R-:W-:Y:S01]  /*2f30*/  FFMA.FTZ R44, R23, UR6, R44 ;  /* 0x00000006172c7c23 */ /* 0x000fe2000801002c */
[----:B0-----:R-:W-:-:S06]  /*2f40*/  FMUL.FTZ R7, R22, R7 ;  /* 0x0000000716077220 */ /* 0x001fcc0000410000 */
[----:B------:R-:W0:Y:S01]  /*2f50*/  MUFU.SQRT R39, R39 ;  /* 0x0000002700277308 */ /* 0x000e220000002000 */
[----:B----4-:R-:W-:-:S07]  /*2f60*/  FADD.FTZ R38, R20, UR4 ;  /* 0x0000000414267e21 */ /* 0x010fce0008010000 */
[----:B------:R-:W2:Y:S01]  /*2f70*/  MUFU.SQRT R40, R40 ;  /* 0x0000002800287308 */ /* 0x000ea20000002000 */
[----:B-1----:R-:W-:-:S07]  /*2f80*/  FADD.FTZ R21, R21, UR4 ;  /* 0x0000000415157e21 */ /* 0x002fce0008010000 */
[----:B------:R-:W1:Y:S01]  /*2f90*/  MUFU.RCP R33, R0 ;  /* 0x0000000000217308 */ /* 0x000e620000001000 */
[----:B0-----:R-:W-:-:S07]  /*2fa0*/  FADD.FTZ R20, R39, UR4 ;  /* 0x0000000427147e21 */ /* 0x001fce0008010000 */
[----:B------:R-:W0:Y:S01]  /*2fb0*/  MUFU.RCP R38, R38 ;  /* 0x0000002600267308 */ /* 0x000e220000001000 */
[----:B--2---:R-:W-:-:S07]  /*2fc0*/  FADD.FTZ R18, R40, UR4 ;  /* 0x0000000428127e21 */ /* 0x004fce0008010000 */
[----:B------:R-:W-:Y:S01]  /*2fd0*/  MUFU.RCP R21, R21 ;  /* 0x0000001500157308 */ /* 0x000fe20000001000 */
[----:B-1----:R-:W-:-:S07]  /*2fe0*/  FMUL.FTZ R5, R30, R33 ;  /* 0x000000211e057220 */ /* 0x002fce0000410000 */
[----:B------:R-:W-:Y:S01]  /*2ff0*/  MUFU.RCP R20, R20 ;  /* 0x0000001400147308 */ /* 0x000fe20000001000 */
[----:B0-----:R-:W-:-:S07]  /*3000*/  FMUL.FTZ R5, R5, R38 ;  /* 0x0000002605057220 */ /* 0x001fce0000410000 */
[----:B------:R-:W0:Y:S08]  /*3010*/  MUFU.RCP R18, R18 ;  /* 0x0000001200127308 */ /* 0x000e300000001000 */
[----:B------:R1:W-:Y:S08]  /*3020*/  F2F.F16.F32 R28, R30 ;  /* 0x0000001e001c7304 */ /* 0x0003f00000200800 */
[----:B------:R-:W-:Y:S01]  /*3030*/  F2F.F16.F32 R40, R42 ;  /* 0x0000002a00287304 */ /* 0x000fe20000200800 */
[-C--:B-1----:R-:W-:Y:S01]  /*3040*/  FMUL.FTZ R30, R42, R33.reuse ;  /* 0x000000212a1e7220 */ /* 0x082fe20000410000 */
[----:B------:R-:W-:Y:S01]  /*3050*/  FMUL.FTZ R33, R44, R33 ;  /* 0x000000212c217220 */ /* 0x000fe20000410000 */
[----:B0-----:R-:W-:-:S02]  /*3060*/  FMUL.FTZ R7, R7, R18 ;  /* 0x0000001207077220 */ /* 0x001fc40000410000 */
[----:B------:R-:W-:Y:S01]  /*3070*/  FMUL.FTZ R21, R30, R21 ;  /* 0x000000151e157220 */ /* 0x000fe20000410000 */
[----:B------:R-:W-:Y:S02]  /*3080*/  FMUL.FTZ R33, R33, R20 ;  /* 0x0000001421217220 */ /* 0x000fe40000410000 */
[----:B------:R-:W-:Y:S08]  /*3090*/  F2F.F16.F32 R39, R44 ;  /* 0x0000002c00277304 */ /* 0x000ff00000200800 */
[----:B------:R-:W-:Y:S08]  /*30a0*/  F2F.F16.F32 R43, R43 ;  /* 0x0000002b002b7304 */ /* 0x000ff00000200800 */
[----:B------:R-:W-:Y:S08]  /*30b0*/  F2F.F16.F32 R37, R37 ;  /* 0x0000002500257304 */ /* 0x000ff00000200800 */
[----:B------:R-:W-:Y:S08]  /*30c0*/  F2F.F16.F32 R36, R36 ;  /* 0x0000002400247304 */ /* 0x000ff00000200800 */
[----:B------:R0:W-:Y:S02]  /*30d0*/  F2F.F16.F32 R45, R22 ;  /* 0x00000016002d7304 */ /* 0x0001e40000200800 */
[----:B0-----:R-:W-:-:S04]  /*30e0*/  IMAD.WIDE R22, R29, 0x2, R10 ;  /* 0x000000021d167825 */ /* 0x001fc800078e020a */
        /* <DEDUP_REMOVED lines=16> */
[----:B------:R0:W1:Y:S01]  /*31f0*/  F2F.F16.F32 R33, R20 ;  /* 0x0000001400217304 */ /* 0x0000620000200800 */
[----:B------:R-:W-:-:S07]  /*3200*/  FADD.FTZ R38, R6, -R5 ;  /* 0x8000000506267221 */ /* 0x000fce0000010000 */
[----:B------:R-:W2:Y:S01]  /*3210*/  F2F.F16.F32 R44, R44 ;  /* 0x0000002c002c7304 */ /* 0x000ea20000200800 */
[----:B0-----:R-:W-:-:S04]  /*3220*/  IMAD.WIDE R20, R29, 0x2, R12 ;  /* 0x000000021d147825 */ /* 0x001fc800078e020c */
[----:B-1----:R-:W-:-:S03]  /*3230*/  HADD2.F32 R4, -RZ, R33.H0_H0 ;  /* 0x20000021ff047230 */ /* 0x002fc60000004100 */
[----:B------:R-:W0:Y:S01]  /*3240*/  F2F.F16.F32 R38, R38 ;  /* 0x0000002600267304 */ /* 0x000e220000200800 */
[----:B--2---:R-:W-:-:S07]  /*3250*/  HADD2.F32 R5, -RZ, R44.H0_H0 ;  /* 0x2000002cff057230 */ /* 0x004fce0000004100 */
[----:B------:R-:W1:Y:S01]  /*3260*/  F2F.F16.F32 R42, R42 ;  /* 0x0000002a002a7304 */ /* 0x000e620000200800 */
[----:B0-----:R-:W-:Y:S02]  /*3270*/  HADD2.F32 R6, -RZ, R38.H0_H0 ;  /* 0x20000026ff067230 */ /* 0x001fe40000004100 */
[----:B-1----:R-:W-:Y:S01]  /*3280*/  HADD2.F32 R7, -RZ, R42.H0_H0 ;  /* 0x2000002aff077230 */ /* 0x002fe20000004100 */
        /* <DEDUP_REMOVED lines=26> */
[----:B0-----:R-:W-:Y:S01]  /*3430*/  @!P0 IMAD.WIDE R32, R29, 0x4, R2 ;  /* 0x000000041d208825 */ /* 0x001fe200078e0202 */
[C---:B------:R-:W-:Y:S02]  /*3440*/  @!P2 R2UR UR16, R16.reuse ;  /* 0x000000001010a2ca */ /* 0x040fe400000e0000 */
[----:B------:R-:W-:Y:S02]  /*3450*/  @!P2 R2UR UR17, R17 ;  /* 0x000000001111a2ca */ /* 0x000fe400000e0000 */
[----:B------:R-:W-:-:S02]  /*3460*/  @!P2 R2UR UR18, R16 ;  /* 0x000000001012a2ca */ /* 0x000fc400000e0000 */
[----:B------:R2:W-:Y:S01]  /*3470*/  @!P0 STG.E.U16 desc[UR6][R18.64+0x2], R44 ;  /* 0x0000022c12008986 */ /* 0x0005e2000c101506 */
[----:B------:R-:W-:Y:S02]  /*3480*/  @!P2 R2UR UR19, R17 ;  /* 0x000000001113a2ca */ /* 0x000fe400000e0000 */
[C---:B------:R-:W-:Y:S01]  /*3490*/  @!P2 R2UR UR20, R16.reuse ;  /* 0x000000001014a2ca */ /* 0x040fe200000e0000 */
[----:B-1----:R-:W-:Y:S01]  /*34a0*/  VIADD R4, R29, 0x3 ;  /* 0x000000031d047836 */ /* 0x002fe20000000000 */
        /* <DEDUP_REMOVED lines=26> */
.L_x_310:
[----:B------:R-:W-:Y:S01]  /*3650*/  IMAD.WIDE.U32 R30, R44, 0x10000, RZ ;  /* 0x000100002c1e7825 */ /* 0x000fe200078e00ff */
[----:B------:R-:W-:Y:S02]  /*3660*/  R2UR UR4, R16 ;  /* 0x00000000100472ca */ /* 0x000fe400000e0000 */
[----:B------:R-:W-:Y:S01]  /*3670*/  R2UR UR5, R17 ;  /* 0x00000000110572ca */ /* 0x000fe200000e0000 */
[----:B------:R-:W-:Y:S01]  /*3680*/  IMAD.U32 R35, R42, 0x10000, RZ ;  /* 0x000100002a237824 */ /* 0x000fe200078e00ff */
[----:B------:R-:W-:Y:S01]  /*3690*/  R2UR UR6, R16 ;  /* 0x00000000100672ca */ /* 0x000fe200000e0000 */
[----:B------:R-:W-:Y:S01]  /*36a0*/  IMAD.U32 R45, R45, 0x10000, RZ ;  /* 0x000100002d2d7824 */ /* 0x000fe200078e00ff */
[C---:B------:R-:W-:Y:S01]  /*36b0*/  R2UR UR7, R17.reuse ;  /* 0x00000000110772ca */ /* 0x040fe200000e0000 */
[----:B------:R-:W-:Y:S01]  /*36c0*/  IMAD.U32 R36, R36, 0x10000, RZ ;  /* 0x0001000024247824 */ /* 0x000fe200078e00ff */
[----:B------:R-:W-:Y:S02]  /*36d0*/  R2UR UR8, R16 ;  /* 0x00000000100872ca */ /* 0x000fe400000e0000 */
[----:B------:R-:W-:-:S02]  /*36e0*/  R2UR UR9, R17 ;  /* 0x00000000110972ca */ /* 0x000fc400000e0000 */
[----:B------:R-:W-:Y:S01]  /*36f0*/  LOP3.LUT R30, R30, R33, RZ, 0xfc, !PT ;  /* 0x000000211e1e7212 */ /* 0x000fe200078efcff */
[----:B------:R-:W-:Y:S01]  /*3700*/  IMAD.WIDE.U32 R32, R40, 0x10000, RZ ;  /* 0x0001000028207825 */ /* 0x000fe200078e00ff */
[----:B------:R-:W-:Y:S02]  /*3710*/  R2UR UR10, R16 ;  /* 0x00000000100a72ca */ /* 0x000fe400000e0000 */
[----:B------:R-:W-:Y:S02]  /*3720*/  R2UR UR11, R17 ;  /* 0x00000000110b72ca */ /* 0x000fe400000e0000 */
[----:B------:R-:W-:Y:S01]  /*3730*/  LOP3.LUT R31, R31, R35, R38, 0xfe, !PT ;  /* 0x000000231f1f7212 */ /* 0x000fe200078efe26 */
[----:B------:R-:W-:Y:S01]  /*3740*/  IMAD.WIDE.U32 R34, R43, 0x10000, RZ ;  /* 0x000100002b227825 */ /* 0x000fe200078e00ff */
        /* <DEDUP_REMOVED lines=9> */
.L_x_311:
[----:B------:R-:W-:Y:S05]  /*37e0*/  BSYNC.RECONVERGENT B0 ;  /* 0x0000000000007941 */ /* 0x000fea0003800200 */
.L_x_309:
[----:B------:R-:W-:-:S05]  /*37f0*/  IMAD R29, R27, 0x4, R29 ;  /* 0x000000041b1d7824 */ /* 0x000fca00078e021d */
[----:B------:R-:W-:-:S13]  /*3800*/  ISETP.GE.AND P0, PT, R29, R25, PT ;  /* 0x000000191d00720c */ /* 0x000fda0003f06270 */
[----:B------:R-:W-:Y:S05]  /*3810*/  @!P0 BRA `(.L_x_301) ;  /* 0xffffffec00448947 */ /* 0x000fea000383ffff */
[----:B------:R-:W-:Y:S05]  /*3820*/  EXIT ;  /* 0x000000000000794d */ /* 0x000fea0003800000 */
        .type           $_Z25multi_tensor_apply_kernelI18TensorListMetadataILi5EE25DistAdamCapturableFunctorIN3c104HalfENS3_8BFloat16EfEJPfffPiifS7_10adamMode_tfEEvlPViT_T0_DpT1_$__internal_accurate_pow,@function
        .size           $_Z25multi_tensor_apply_kernelI18TensorListMetadataILi5EE25DistAdamCapturableFunctorIN3c104HalfENS3_8BFloat16EfEJPfffPiifS7_10adamMode_tfEEvlPViT_T0_DpT1_$__internal_accurate_pow,(.L_x_1071 - $_Z25multi_tensor_apply_kernelI18TensorListMetadataILi5EE25DistAdamCapturableFunctorIN3c104HalfENS3_8BFloat16EfEJPfffPiifS7_10adamMode_tfEEvlPViT_T0_DpT1_$__internal_accurate_pow)
$_Z25multi_tensor_apply_kernelI18TensorListMetadataILi5EE25DistAdamCapturableFunctorIN3c104HalfENS3_8BFloat16EfEJPfffPiifS7_10adamMode_tfEEvlPViT_T0_DpT1_$__internal_accurate_pow:
        /* <DEDUP_REMOVED lines=475> */
.L_x_312:
        /* <DEDUP_REMOVED lines=9> */
[----:B0-----:R-:W-:Y:S06]  /*5670*/  RET.REL.NODEC R20 `(_Z25multi_tensor_apply_kernelI18TensorListMetadataILi5EE25DistAdamCapturableFunctorIN3c104HalfENS3_8BFloat16EfEJPfffPiifS7_10adamMode_tfEEvlPViT_T0_DpT1_) ;  /* 0xffffffa814607950 */ /* 0x001fec0003c3ffff */
.L_x_313:
        /* <DEDUP_REMOVED lines=16> */
.L_x_1071:


//--------------------- .text._Z25multi_tensor_apply_kernelI18TensorListMetadataILi5EE25DistAdamCapturableFunctorIN3c104HalfES4_NS3_8BFloat16EEJPfffPiifS7_10adamMode_tfEEvlPViT_T0_DpT1_ --------------------------
	.section	.text._Z25multi_tensor_apply_kernelI18TensorListMetadataILi5EE25DistAdamCapturableFunctorIN3c104HalfES4_NS3_8BFloat16EEJPfffPiifS7_10adamMode_tfEEvlPViT_T0_DpT1_,"ax",@progbits
	.align	128
        .global         _Z25multi_tensor_apply_kernelI18TensorListMetadataILi5EE25DistAdamCapturableFunctorIN3c104HalfES4_NS3_8BFloat16EEJPfffPiifS7_10adamMode_tfEEvlPViT_T0_DpT1_
        .type           _Z25multi_tensor_apply_kernelI18TensorListMetadataILi5EE25DistAdamCapturableFunctorIN3c104HalfES4_NS3_8BFloat16EEJPfffPiifS7_10adamMode_tfEEvlPViT_T0_DpT1_,@function
        .size           _Z25multi_tensor_apply_kernelI18TensorListMetadataILi5EE25DistAdamCapturableFunctorIN3c104HalfES4_NS3_8BFloat16EEJPfffPiifS7_10adamMode_tfEEvlPViT_T0_DpT1_,(.L_x_1072 - _Z25multi_tensor_apply_kernelI18TensorListMetadataILi5EE25DistAdamCapturableFunctorIN3c104HalfES4_NS3_8BFloat16EEJPfffPiifS7_10adamMode_tfEEvlPViT_T0_DpT1_)
        .other          _Z25multi_tensor_apply_kernelI18TensorListMetadataILi5EE25DistAdamCapturableFunctorIN3c104HalfES4_NS3_8BFloat16EEJPfffPiifS7_10adamMode_tfEEvlPViT_T0_DpT1_,@"STO_CUDA_ENTRY STV_DEFAULT"
_Z25multi_tensor_apply_kernelI18TensorListMetadataILi5EE25DistAdamCapturableFunctorIN3c104HalfES4_NS3_8BFloat16EEJPfffPiifS7_10adamMode_tfEEvlPViT_T0_DpT1_:
.text._Z25multi_tensor_apply_kernelI18TensorListMetadataILi5EE25DistAdamCapturableFunctorIN3c104HalfES4_NS3_8BFloat16EEJPfffPiifS7_10adamMode_tfEEvlPViT_T0_DpT1_:
        /* <DEDUP_REMOVED lines=21> */
.L_x_314:
        /* <DEDUP_REMOVED lines=20> */
.L_x_315:
        /* <DEDUP_REMOVED lines=20> */
.L_x_316:
        /* <DEDUP_REMOVED lines=21> */
.L_x_317:
        /* <DEDUP_REMOVED lines=39> */
[----:B0-----:R-:W-:Y:S05]  /*0790*/  CALL.REL.NOINC `($_Z25multi_tensor_apply_kernelI18TensorListMetadataILi5EE25DistAdamCapturableFunctorIN3c104HalfES4_NS3_8BFloat16EEJPfffPiifS7_10adamMode_tfEEvlPViT_T0_DpT1_$__internal_accurate_pow) ;  /* 0x0000003000647944 */ /* 0x001fea0003c00000 */
        /* <DEDUP_REMOVED lines=23> */
.L_x_319:
        /* <DEDUP_REMOVED lines=14> */
.L_x_320:
        /* <DEDUP_REMOVED lines=35> */
[----:B------:R-:W-:Y:S05]  /*0c20*/  CALL.REL.NOINC `($_Z25multi_tensor_apply_kernelI18TensorListMetadataILi5EE25DistAdamCapturableFunctorIN3c104HalfES4_NS3_8BFloat16EEJPfffPiifS7_10adamMode_tfEEvlPViT_T0_DpT1_$__internal_accurate_pow) ;  /* 0x0000002c00407944 */ /* 0x000fea0003c00000 */
        /* <DEDUP_REMOVED lines=22> */
.L_x_321:
        /* <DEDUP_REMOVED lines=14> */
.L_x_322:
        /* <DEDUP_REMOVED lines=18> */
.L_x_318:
        /* <DEDUP_REMOVED lines=47> */
.L_x_328:
        /* <DEDUP_REMOVED lines=33> */
.L_x_324:
        /* <DEDUP_REMOVED lines=65> */
.L_x_325:
[----:B------:R-:W1:Y:S01]  /*18a0*/  LDC.64 R8, c[0x0][0xfa0] ;  /* 0x0003e800ff087b82 */ /* 0x000e620000000a00 */
[----:B------:R-:W-:Y:S01]  /*18b0*/  R2UR UR4, R16 ;  /* 0x00000000100472ca */ /* 0x000fe200000e0000 */
[----:B------:R-:W2:Y:S01]  /*18c0*/  LDCU.64 UR6, c[0x0][0xf88] ;  /* 0x0001f100ff0677ac */ /* 0x000ea20008000a00 */
[----:B------:R-:W-:-:S13]  /*18d0*/  R2UR UR5, R17 ;  /* 0x00000000110572ca */ /* 0x000fda00000e0000 */
[----:B-1----:R1:W3:Y:S01]  /*18e0*/  LDG.E R8, desc[UR4][R8.64] ;  /* 0x0000000408087981 */ /* 0x0022e2000c1e1900 */
[----:B-----5:R-:W-:Y:S01]  /*18f0*/  HADD2.F32 R29, -RZ, R37.H0_H0 ;  /* 0x20000025ff1d7230 */ /* 0x020fe20000004100 */
[----:B------:R-:W4:Y:S01]  /*1900*/  MUFU.RCP R10, R4 ;  /* 0x00000004000a7308 */ /* 0x000f220000001000 */
[----:B------:R-:W-:Y:S01]  /*1910*/  HADD2.F32 R39, -RZ, R39.H0_H0 ;  /* 0x20000027ff277230 */ /* 0x000fe20000004100 */
[----:B------:R-:W0:Y:S01]  /*1920*/  LDCU UR4, c[0x0][0xf9c] ;  /* 0x0001f380ff0477ac */ /* 0x000e220008000800 */
[----:B------:R-:W-:Y:S02]  /*1930*/  HADD2.F32 R25, -RZ, R42.H0_H0 ;  /* 0x2000002aff197230 */ /* 0x000fe40000004100 */
[----:B------:R-:W-:Y:S01]  /*1940*/  FMUL.FTZ R29, R2, R29 ;  /* 0x0000001d021d7220 */ /* 0x000fe20000410000 */
[----:B------:R-:W-:Y:S01]  /*1950*/  HADD2.F32 R43, -RZ, R40.H0_H0 ;  /* 0x20000028ff2b7230 */ /* 0x000fe20000004100 */
[----:B------:R-:W0:Y:S01]  /*1960*/  LDCU UR5, c[0x0][0xfac] ;  /* 0x0001f580ff0577ac */ /* 0x000e220008000800 */
[----:B------:R-:W-:-:S02]  /*1970*/  HADD2.F32 R37, -RZ, R36.H0_H0 ;  /* 0x20000024ff257230 */ /* 0x000fc40000004100 */
[----:B------:R-:W-:Y:S01]  /*1980*/  FMUL.FTZ R11, R29, R29 ;  /* 0x0000001d1d0b7220 */ /* 0x000fe20000410000 */
[----:B------:R-:W-:Y:S02]  /*1990*/  HADD2.F32 R33, -RZ, R33.H0_H0 ;  /* 0x20000021ff217230 */ /* 0x000fe40000004100 */
[C---:B------:R-:W-:Y:S01]  /*19a0*/  FMUL.FTZ R36, R2.reuse, R43 ;  /* 0x0000002b02247220 */ /* 0x040fe20000410000 */
[----:B------:R-:W-:Y:S02]  /*19b0*/  HADD2.F32 R30, -RZ, R30.H0_H0 ;  /* 0x2000001eff1e7230 */ /* 0x000fe40000004100 */
[----:B--2---:R-:W-:Y:S01]  /*19c0*/  FFMA.FTZ R24, R11, -UR7, R11 ;  /* 0x800000070b187c23 */ /* 0x004fe2000801000b */
[----:B------:R-:W-:Y:S02]  /*19d0*/  HADD2.F32 R11, -RZ, R41.H0_H0 ;  /* 0x20000029ff0b7230 */ /* 0x000fe40000004100 */
[----:B------:R-:W-:Y:S01]  /*19e0*/  FMUL.FTZ R41, R2, R25 ;  /* 0x0000001902297220 */ /* 0x000fe20000410000 */
[----:B------:R-:W-:Y:S01]  /*19f0*/  FFMA.FTZ R29, R29, -UR6, R29 ;  /* 0x800000061d1d7c23 */ /* 0x000fe2000801001d */
[----:B-1----:R-:W-:Y:S01]  /*1a00*/  FFMA.FTZ R9, R39, UR7, R24 ;  /* 0x0000000727097c23 */ /* 0x002fe20008010018 */
[----:B------:R-:W-:-:S02]  /*1a10*/  HADD2.F32 R24, -RZ, R38.H0_H0 ;  /* 0x20000026ff187230 */ /* 0x000fc40000004100 */
[----:B------:R-:W-:Y:S01]  /*1a20*/  FMUL.FTZ R38, R2, R11 ;  /* 0x0000000b02267220 */ /* 0x000fe20000410000 */
[----:B------:R-:W-:Y:S01]  /*1a30*/  FMUL.FTZ R11, R41, R41 ;  /* 0x00000029290b7220 */ /* 0x000fe20000410000 */
[----:B------:R1:W-:Y:S01]  /*1a40*/  F2F.F16.F32 R39, R9 ;  /* 0x0000000900277304 */ /* 0x0003e20000200800 */
[----:B------:R-:W-:Y:S02]  /*1a50*/  HADD2.F32 R34, -RZ, R34.H0_H0 ;  /* 0x20000022ff227230 */ /* 0x000fe40000004100 */
[C---:B------:R-:W-:Y:S01]  /*1a60*/  FMUL.FTZ R28, R38.reuse, R38 ;  /* 0x00000026261c7220 */ /* 0x040fe20000410000 */
[----:B------:R-:W-:Y:S01]  /*1a70*/  FFMA.FTZ R25, R11, -UR7, R11 ;  /* 0x800000070b197c23 */ /* 0x000fe2000801000b */
[----:B----4-:R-:W-:Y:S01]  /*1a80*/  FMUL.FTZ R11, R9, R10 ;  /* 0x0000000a090b7220 */ /* 0x010fe20000410000 */
[----:B------:R-:W-:Y:S01]  /*1a90*/  FFMA.FTZ R38, R38, -UR6, R38 ;  /* 0x8000000626267c23 */ /* 0x000fe20008010026 */
[----:B------:R-:W-:Y:S01]  /*1aa0*/  FFMA.FTZ R28, R28, -UR7, R28 ;  /* 0x800000071c1c7c23 */ /* 0x000fe2000801001c */
[----:B------:R-:W-:Y:S01]  /*1ab0*/  FFMA.FTZ R24, R24, UR7, R25 ;  /* 0x0000000718187c23 */ /* 0x000fe20008010019 */
[----:B------:R-:W-:-:S02]  /*1ac0*/  HADD2.F32 R25, -RZ, R35.H0_H0 ;  /* 0x20000023ff197230 */ /* 0x000fc40000004100 */
[----:B-1----:R-:W-:Y:S01]  /*1ad0*/  FMUL.FTZ R9, R36, R36 ;  /* 0x0000002424097220 */ /* 0x002fe20000410000 */
[----:B------:R-:W-:Y:S01]  /*1ae0*/  FFMA.FTZ R37, R37, UR7, R28 ;  /* 0x0000000725257c23 */ /* 0x000fe2000801001c */
[-C--:B------:R-:W-:Y:S01]  /*1af0*/  FMUL.FTZ R40, R24, R10.reuse ;  /* 0x0000000a18287220 */ /* 0x080fe20000410000 */
[----:B------:R-:W0:Y:S01]  /*1b00*/  MUFU.SQRT R11, R11 ;  /* 0x0000000b000b7308 */ /* 0x000e220000002000 */
[----:B------:R-:W-:Y:S01]  /*1b10*/  FFMA.FTZ R28, R9, -UR7, R9 ;  /* 0x80000007091c7c23 */ /* 0x000fe20008010009 */
[-C--:B------:R-:W-:Y:S01]  /*1b20*/  FMUL.FTZ R35, R37, R10.reuse ;  /* 0x0000000a25237220 */ /* 0x080fe20000410000 */
[----:B------:R-:W-:Y:S01]  /*1b30*/  FFMA.FTZ R41, R41, -UR6, R41 ;  /* 0x8000000629297c23 */ /* 0x000fe20008010029 */
[----:B------:R-:W-:Y:S01]  /*1b40*/  FFMA.FTZ R38, R33, UR6, R38 ;  /* 0x0000000621267c23 */ /* 0x000fe20008010026 */
[----:B------:R-:W-:Y:S01]  /*1b50*/  FFMA.FTZ R9, R25, UR7, R28 ;  /* 0x0000000719097c23 */ /* 0x000fe2000801001c */
[----:B------:R-:W-:Y:S02]  /*1b60*/  HADD2.F32 R32, -RZ, R32.H0_H0 ;  /* 0x20000020ff207230 */ /* 0x000fe40000004100 */
[----:B------:R-:W-:Y:S01]  /*1b70*/  FFMA.FTZ R33, R36, -UR6, R36 ;  /* 0x8000000624217c23 */ /* 0x000fe20008010024 */
[----:B------:R-:W1:Y:S01]  /*1b80*/  MUFU.SQRT R35, R35 ;  /* 0x0000002300237308 */ /* 0x000e620000002000 */
[----:B------:R-:W-:Y:S01]  /*1b90*/  FMUL.FTZ R28, R9, R10 ;  /* 0x0000000a091c7220 */ /* 0x000fe20000410000 */
[----:B------:R-:W-:Y:S01]  /*1ba0*/  FFMA.FTZ R34, R34, UR6, R41 ;  /* 0x0000000622227c23 */ /* 0x000fe20008010029 */
[----:B------:R-:W-:Y:S01]  /*1bb0*/  FFMA.FTZ R32, R32, UR6, R33 ;  /* 0x0000000620207c23 */ /* 0x000fe20008010021 */
[----:B------:R-:W-:-:S02]  /*1bc0*/  HADD2.F32 R26, -RZ, R26.H0_H0 ;  /* 0x2000001aff1a7230 */ /* 0x000fc40000004100 */
[----:B------:R-:W-:Y:S02]  /*1bd0*/  HADD2.F32 R27, -RZ, R27.H0_H0 ;  /* 0x2000001bff1b7230 */ /* 0x000fe40000004100 */
[----:B------:R-:W2:Y:S01]  /*1be0*/  MUFU.SQRT R40, R40 ;  /* 0x0000002800287308 */ /* 0x000ea20000002000 */
[----:B------:R-:W-:Y:S02]  /*1bf0*/  HADD2.F32 R7, -RZ, R7.H0_H0 ;  /* 0x20000007ff077230 */ /* 0x000fe40000004100 */
[----:B0-----:R-:W-:-:S05]  /*1c00*/  FADD.FTZ R25, R11, UR4 ;  /* 0x000000040b197e21 */ /* 0x001fca0008010000 */
[----:B------:R-:W0:Y:S01]  /*1c10*/  MUFU.SQRT R28, R28 ;  /* 0x0000001c001c7308 */ /* 0x000e220000002000 */
[----:B-1----:R-:W-:-:S07]  /*1c20*/  FADD.FTZ R10, R35, UR4 ;  /* 0x00000004230a7e21 */ /* 0x002fce0008010000 */
[----:B------:R-:W1:Y:S01]  /*1c30*/  MUFU.RCP R35, R6 ;  /* 0x0000000600237308 */ /* 0x000e620000001000 */
[----:B--2---:R-:W-:Y:S01]  /*1c40*/  FADD.FTZ R11, R40, UR4 ;  /* 0x00000004280b7e21 */ /* 0x004fe20008010000 */
[----:B------:R-:W-:-:S06]  /*1c50*/  FFMA.FTZ R40, R30, UR6, R29 ;  /* 0x000000061e287c23 */ /* 0x000fcc000801001d */
[----:B------:R-:W2:Y:S01]  /*1c60*/  MUFU.RCP R25, R25 ;  /* 0x0000001900197308 */ /* 0x000ea20000001000 */
[----:B0-----:R-:W-:-:S07]  /*1c70*/  FADD.FTZ R28, R28, UR4 ;  /* 0x000000041c1c7e21 */ /* 0x001fce0008010000 */
[----:B------:R-:W0:Y:S01]  /*1c80*/  MUFU.RCP R11, R11 ;  /* 0x0000000b000b7308 */ /* 0x000e220000001000 */
[----:B-1----:R-:W-:-:S07]  /*1c90*/  FMUL.FTZ R41, R38, R35 ;  /* 0x0000002326297220 */ /* 0x002fce0000410000 */
[----:B------:R-:W-:Y:S08]  /*1ca0*/  MUFU.RCP R10, R10 ;  /* 0x0000000a000a7308 */ /* 0x000ff00000001000 */
[----:B------:R-:W1:Y:S08]  /*1cb0*/  MUFU.RCP R28, R28 ;  /* 0x0000001c001c7308 */ /* 0x000e700000001000 */
[----:B------:R4:W-:Y:S08]  /*1cc0*/  F2F.F16.F32 R30, R40 ;  /* 0x00000028001e7304 */ /* 0x0009f00000200800 */
[----:B------:R0:W-:Y:S01]  /*1cd0*/  F2F.F16.F32 R29, R34 ;  /* 0x00000022001d7304 */ /* 0x0001e20000200800 */
[----:B----4-:R-:W-:-:S04]  /*1ce0*/  FMUL.FTZ R40, R40, R35 ;  /* 0x0000002328287220 */ /* 0x010fc80000410000 */
[----:B--2---:R-:W-:Y:S01]  /*1cf0*/  FMUL.FTZ R40, R40, R25 ;  /* 0x0000001928287220 */ /* 0x004fe20000410000 */
[----:B------:R-:W-:Y:S02]  /*1d00*/  HADD2.F32 R25, -RZ, R31.H0_H0 ;  /* 0x2000001fff197230 */ /* 0x000fe40000004100 */
[----:B------:R2:W-:Y:S01]  /*1d10*/  F2F.F16.F32 R45, R32 ;  /* 0x00000020002d7304 */ /* 0x0005e20000200800 */
[-C--:B0-----:R-:W-:Y:S01]  /*1d20*/  FMUL.FTZ R34, R34, R35.reuse ;  /* 0x0000002322227220 */ /* 0x081fe20000410000 */
[----:B------:R-:W-:Y:S01]  /*1d30*/  FMUL.FTZ R35, R32, R35 ;  /* 0x0000002320237220 */ /* 0x000fe20000410000 */
[----:B------:R-:W-:Y:S02]  /*1d40*/  FFMA.FTZ R33, R25, UR5, R40 ;  /* 0x0000000519217c23 */ /* 0x000fe40008010028 */
[----:B------:R-:W-:Y:S01]  /*1d50*/  FMUL.FTZ R11, R34, R11 ;  /* 0x0000000b220b7220 */ /* 0x000fe20000410000 */
[----:B-1----:R-:W-:Y:S02]  /*1d60*/  FMUL.FTZ R28, R35, R28 ;  /* 0x0000001c231c7220 */ /* 0x002fe40000410000 */
[----:B------:R0:W-:Y:S01]  /*1d70*/  F2F.F16.F32 R31, R24 ;  /* 0x00000018001f7304 */ /* 0x0001e20000200800 */
[----:B--2---:R-:W-:Y:S01]  /*1d80*/  FMUL.FTZ R32, R41, R10 ;  /* 0x0000000a29207220 */ /* 0x004fe20000410000 */
        /* <DEDUP_REMOVED lines=68> */
.L_x_326:
        /* <DEDUP_REMOVED lines=57> */
.L_x_327:
[----:B------:R-:W-:-:S05]  /*2560*/  IMAD R0, R3, 0x4, R0 ;  /* 0x0000000403007824 */ /* 0x000fca00078e0200 */
[----:B------:R-:W-:-:S13]  /*2570*/  ISETP.GE.AND P0, PT, R0, R5, PT ;  /* 0x000000050000720c */ /* 0x000fda0003f06270 */
[----:B------:R-:W-:Y:S05]  /*2580*/  @!P0 BRA `(.L_x_328) ;  /* 0xffffffec003c8947 */ /* 0x000fea000383ffff */
[----:B------:R-:W-:Y:S05]  /*2590*/  EXIT ;  /* 0x000000000000794d */ /* 0x000fea0003800000 */
.L_x_323:
        /* <DEDUP_REMOVED lines=70> */
.L_x_329:
        /* <DEDUP_REMOVED lines=31> */
.L_x_330:
[----:B-1----:R-:W1:Y:S01]  /*2bf0*/  LDC.64 R8, c[0x0][0xfa0] ;  /* 0x0003e800ff087b82 */ /* 0x002e620000000a00 */
[----:B------:R-:W-:Y:S02]  /*2c00*/  R2UR UR4, R16 ;  /* 0x00000000100472ca */ /* 0x000fe400000e0000 */
[----:B------:R-:W-:Y:S01]  /*2c10*/  R2UR UR5, R17 ;  /* 0x00000000110572ca */ /* 0x000fe200000e0000 */
[----:B-----5:R-:W-:Y:S01]  /*2c20*/  HADD2.F32 R10, -RZ, R37.H0_H0 ;  /* 0x20000025ff0a7230 */ /* 0x020fe20000004100 */
[----:B------:R-:W2:Y:S11]  /*2c30*/  LDCU.64 UR6, c[0x0][0xf88] ;  /* 0x0001f100ff0677ac */ /* 0x000eb60008000a00 */
[----:B-1----:R1:W3:Y:S01]  /*2c40*/  LDG.E R9, desc[UR4][R8.64] ;  /* 0x0000000408097981 */ /* 0x0022e2000c1e1900 */
[----:B------:R-:W4:Y:S01]  /*2c50*/  LDCU UR4, c[0x0][0xfac] ;  /* 0x0001f580ff0477ac */ /* 0x000f220008000800 */
[----:B------:R-:W-:Y:S01]  /*2c60*/  HADD2.F32 R35, -RZ, R35.H0_H0 ;  /* 0x20000023ff237230 */ /* 0x000fe20000004100 */
[----:B------:R-:W-:Y:S01]  /*2c70*/  BSSY.RECONVERGENT B0, `(.L_x_331) ;  /* 0x00000c7000007945 */ /* 0x000fe20003800200 */
[----:B------:R-:W-:-:S02]  /*2c80*/  HADD2.F32 R33, -RZ, R33.H0_H0 ;  /* 0x20000021ff217230 */ /* 0x000fc40000004100 */
[----:B------:R-:W-:Y:S02]  /*2c90*/  HADD2.F32 R41, -RZ, R41.H0_H0 ;  /* 0x20000029ff297230 */ /* 0x000fe40000004100 */
        /* <DEDUP_REMOVED lines=9> */
[----:B------:R-:W-:Y:S02]  /*2d30*/  HADD2.F32 R35, -RZ, R42.H0_H0 ;  /* 0x2000002aff237230 */ /* 0x000fe40000004100 */
[----:B------:R-:W-:Y:S01]  /*2d40*/  FMUL.FTZ R25, R24, R24 ;  /* 0x0000001818197220 */ /* 0x000fe20000410000 */
[----:B------:R-:W-:Y:S02]  /*2d50*/  HADD2.F32 R34, -RZ, R39.H0_H0 ;  /* 0x20000027ff227230 */ /* 0x000fe40000004100 */
[----:B------:R-:W-:Y:S01]  /*2d60*/  FMUL.FTZ R37, R11, UR4 ;  /* 0x000000040b257c20 */ /* 0x000fe20008410000 */
[----:B------:R-:W-:Y:S02]  /*2d70*/  HADD2.F32 R39, -RZ, R40.H0_H0 ;  /* 0x20000028ff277230 */ /* 0x000fe40000004100 */
        /* <DEDUP_REMOVED lines=153> */
.L_x_332:
        /* <DEDUP_REMOVED lines=29> */
.L_x_333:
[----:B------:R-:W-:Y:S05]  /*38e0*/  BSYNC.RECONVERGENT B0 ;  /* 0x0000000000007941 */ /* 0x000fea0003800200 */
.L_x_331:
[----:B0-----:R-:W-:-:S05]  /*38f0*/  IMAD R0, R3, 0x4, R0 ;  /* 0x0000000403007824 */ /* 0x001fca00078e0200 */
[----:B------:R-:W-:-:S13]  /*3900*/  ISETP.GE.AND P0, PT, R0, R5, PT ;  /* 0x000000050000720c */ /* 0x000fda0003f06270 */
[----:B------:R-:W-:Y:S05]  /*3910*/  @!P0 BRA `(.L_x_323) ;  /* 0xffffffec00208947 */ /* 0x000fea000383ffff */
[----:B------:R-:W-:Y:S05]  /*3920*/  EXIT ;  /* 0x000000000000794d */ /* 0x000fea0003800000 */
        .type           $_Z25multi_tensor_apply_kernelI18TensorListMetadataILi5EE25DistAdamCapturableFunctorIN3c104HalfES4_NS3_8BFloat16EEJPfffPiifS7_10adamMode_tfEEvlPViT_T0_DpT1_$__internal_accurate_pow,@function
        .size           $_Z25multi_tensor_apply_kernelI18TensorListMetadataILi5EE25DistAdamCapturableFunctorIN3c104HalfES4_NS3_8BFloat16EEJPfffPiifS7_10adamMode_tfEEvlPViT_T0_DpT1_$__internal_accurate_pow,(.L_x_1072 - $_Z25multi_tensor_apply_kernelI18TensorListMetadataILi5EE25DistAdamCapturableFunctorIN3c104HalfES4_NS3_8BFloat16EEJPfffPiifS7_10adamMode_tfEEvlPViT_T0_DpT1_$__internal_accurate_pow)
$_Z25multi_tensor_apply_kernelI18TensorListMetadataILi5EE25DistAdamCapturableFunctorIN3c104HalfES4_NS3_8BFloat16EEJPfffPiifS7_10adamMode_tfEEvlPViT_T0_DpT1_$__internal_accurate_pow:
        /* <DEDUP_REMOVED lines=475> */
.L_x_334:
        /* <DEDUP_REMOVED lines=9> */
[----:B0-----:R-:W-:Y:S06]  /*5770*/  RET.REL.NODEC R20 `(_Z25multi_tensor_apply_kernelI18TensorListMetadataILi5EE25DistAdamCapturableFunctorIN3c104HalfES4_NS3_8BFloat16EEJPfffPiifS7_10adamMode_tfEEvlPViT_T0_DpT1_) ;  /* 0xffffffa814207950 */ /* 0x001fec0003c3ffff */
.L_x_335:
        /* <DEDUP_REMOVED lines=16> */
.L_x_1072:


//--------------------- .text._Z25multi_tensor_apply_kernelI18TensorListMetadataILi5EE25DistAdamCapturableFunctorIN3c104HalfES4_S4_EJPfffPiifS6_10adamMode_tfEEvlPViT_T0_DpT1_ --------------------------
	.section	.text._Z25multi_tensor_apply_kernelI18TensorListMetadataILi5EE25DistAdamCapturableFunctorIN3c104HalfES4_S4_EJPfffPiifS6_10adamMode_tfEEvlPViT_T0_DpT1_,"ax",@progbits
	.align	128
        .global         _Z25multi_tensor_apply_kernelI18TensorListMetadataILi5EE25DistAdamCapturableFunctorIN3c104HalfES4_S4_EJPfffPiifS6_10adamMode_tfEEvlPViT_T0_DpT1_
        .type           _Z25multi_tensor_apply_kernelI18TensorListMetadataILi5EE25DistAdamCapturableFunctorIN3c104HalfES4_S4_EJPfffPiifS6_10adamMode_tfEEvlPViT_T0_DpT1_,@function
        .size           _Z25multi_tensor_apply_kernelI18TensorListMetadataILi5EE25DistAdamCapturableFunctorIN3c104HalfES4_S4_EJPfffPiifS6_10adamMode_tfEEvlPViT_T0_DpT1_,(.L_x_1073 - _Z25multi_tensor_apply_kernelI18TensorListMetadataILi5EE25DistAdamCapturableFunctorIN3c104HalfES4_S4_EJPfffPiifS6_10adamMode_tfEEvlPViT_T0_DpT1_)
        .other          _Z25multi_tensor_apply_kernelI18TensorListMetadataILi5EE25DistAdamCapturableFunctorIN3c104HalfES4_S4_EJPfffPiifS6_10adamMode_tfEEvlPViT_T0_DpT1_,@"STO_CUDA_ENTRY STV_DEFAULT"
_Z25multi_tensor_apply_kernelI18TensorListMetadataILi5EE25DistAdamCapturableFunctorIN3c104HalfES4_S4_EJPfffPiifS6_10adamMode_tfEEvlPViT_T0_DpT1_:
.text._Z25multi_tensor_apply_kernelI18TensorListMetadataILi5EE25DistAdamCapturableFunctorIN3c104HalfES4_S4_EJPfffPiifS6_10adamMode_tfEEvlPViT_T0_DpT1_:
        /* <DEDUP_REMOVED lines=21> */
.L_x_336:
        /* <DEDUP_REMOVED lines=20> */
.L_x_337:
        /* <DEDUP_REMOVED lines=20> */
.L_x_338:
        /* <DEDUP_REMOVED lines=21> */
.L_x_339:
        /* <DEDUP_REMOVED lines=40> */
[----:B0-----:R-:W-:Y:S05]  /*07a0*/  CALL.REL.NOINC `($_Z25multi_tensor_apply_kernelI18TensorListMetadataILi5EE25DistAdamCapturableFunctorIN3c104HalfES4_S4_EJPfffPiifS6_10adamMode_tfEEvlPViT_T0_DpT1_$__internal_accurate_pow) ;  /* 0x0000002c00dc7944 */ /* 0x001fea0003c00000 */
        /* <DEDUP_REMOVED lines=24> */
.L_x_341:
        /* <DEDUP_REMOVED lines=14> */
.L_x_342:
        /* <DEDUP_REMOVED lines=36> */
[----:B------:R-:W-:Y:S05]  /*0c50*/  CALL.REL.NOINC `($_Z25multi_tensor_apply_kernelI18TensorListMetadataILi5EE25DistAdamCapturableFunctorIN3c104HalfES4_S4_EJPfffPiifS6_10adamMode_tfEEvlPViT_T0_DpT1_$__internal_accurate_pow) ;  /* 0x0000002800b07944 */ /* 0x000fea0003c00000 */
        /* <DEDUP_REMOVED lines=23> */
.L_x_343:
        /* <DEDUP_REMOVED lines=14> */
.L_x_344:
        /* <DEDUP_REMOVED lines=18> */
.L_x_340:
        /* <DEDUP_REMOVED lines=46> */
.L_x_350:
        /* <DEDUP_REMOVED lines=27> */
.L_x_346:
        /* <DEDUP_REMOVED lines=73> */
.L_x_347:
[----:B------:R-:W0:Y:S01]  /*18f0*/  LDCU.64 UR4, c[0x0][0xf88] ;  /* 0x0001f100ff0477ac */ /* 0x000e220008000a00 */
[----:B-----5:R-:W-:Y:S01]  /*1900*/  HADD2.F32 R26, -RZ, R26.H0_H0 ;  /* 0x2000001aff1a7230 */ /* 0x020fe20000004100 */
[----:B------:R-:W-:Y:S01]  /*1910*/  R2UR UR6, R16 ;  /* 0x00000000100672ca */ /* 0x000fe200000e0000 */
[----:B------:R-:W-:Y:S01]  /*1920*/  HADD2.F32 R22, -RZ, R22.H0_H0 ;  /* 0x20000016ff167230 */ /* 0x000fe20000004100 */
[----:B------:R-:W-:Y:S01]  /*1930*/  R2UR UR7, R17 ;  /* 0x00000000110772ca */ /* 0x000fe200000e0000 */
[----:B------:R-:W-:Y:S02]  /*1940*/  HADD2.F32 R34, -RZ, R34.H0_H0 ;  /* 0x20000022ff227230 */ /* 0x000fe40000004100 */
[----:B------:R-:W-:Y:S01]  /*1950*/  FMUL.FTZ R26, R3, R26 ;  /* 0x0000001a031a7220 */ /* 0x000fe20000410000 */
[----:B------:R-:W-:Y:S02]  /*1960*/  HADD2.F32 R24, -RZ, R24.H0_H0 ;  /* 0x20000018ff187230 */ /* 0x000fe40000004100 */
[----:B------:R-:W-:-:S02]  /*1970*/  HADD2.F32 R32, -RZ, R32.H0_H0 ;  /* 0x20000020ff207230 */ /* 0x000fc40000004100 */
[----:B------:R-:W-:Y:S01]  /*1980*/  FMUL.FTZ R34, R3, R34 ;  /* 0x0000002203227220 */ /* 0x000fe20000410000 */
[----:B------:R-:W-:Y:S02]  /*1990*/  HADD2.F32 R23, -RZ, R23.H0_H0 ;  /* 0x20000017ff177230 */ /* 0x000fe40000004100 */
[----:B------:R-:W-:Y:S02]  /*19a0*/  HADD2.F32 R36, -RZ, R35.H0_H0 ;  /* 0x20000023ff247230 */ /* 0x000fe40000004100 */
[----:B------:R-:W-:Y:S02]  /*19b0*/  HADD2.F32 R30, -RZ, R30.H0_H0 ;  /* 0x2000001eff1e7230 */ /* 0x000fe40000004100 */
[----:B------:R-:W-:Y:S02]  /*19c0*/  HADD2.F32 R25, -RZ, R25.H0_H0 ;  /* 0x20000019ff197230 */ /* 0x000fe40000004100 */
[C---:B0-----:R-:W-:Y:S01]  /*19d0*/  FFMA.FTZ R37, R26.reuse, -UR4, R26 ;  /* 0x800000041a257c23 */ /* 0x041fe2000801001a */
[----:B------:R-:W-:Y:S01]  /*19e0*/  FMUL.FTZ R26, R26, R26 ;  /* 0x0000001a1a1a7220 */ /* 0x000fe20000410000 */
[----:B------:R-:W-:-:S02]  /*19f0*/  HADD2.F32 R31, -RZ, R31.H0_H0 ;  /* 0x2000001fff1f7230 */ /* 0x000fc40000004100 */
[----:B------:R-:W-:Y:S01]  /*1a00*/  FFMA.FTZ R22, R22, UR4, R37 ;  /* 0x0000000416167c23 */ /* 0x000fe20008010025 */
[----:B------:R-:W-:Y:S01]  /*1a10*/  FFMA.FTZ R37, R26, -UR5, R26 ;  /* 0x800000051a257c23 */ /* 0x000fe2000801001a */
[----:B------:R-:W-:-:S03]  /*1a20*/  HADD2.F32 R33, -RZ, R33.H0_H0 ;  /* 0x20000021ff217230 */ /* 0x000fc60000004100 */
        /* <DEDUP_REMOVED lines=114> */
.L_x_348:
        /* <DEDUP_REMOVED lines=53> */
.L_x_349:
[----:B------:R-:W2:Y:S02]  /*24a0*/  LDC R7, c[0x0][0x360] ;  /* 0x0000d800ff077b82 */ /* 0x000ea40000000800 */
[----:B--2---:R-:W-:-:S05]  /*24b0*/  IMAD R2, R7, 0x4, R2 ;  /* 0x0000000407027824 */ /* 0x004fca00078e0202 */
[----:B------:R-:W-:-:S13]  /*24c0*/  ISETP.GE.AND P0, PT, R2, R4, PT ;  /* 0x000000040200720c */ /* 0x000fda0003f06270 */
[----:B------:R-:W-:Y:S05]  /*24d0*/  @!P0 BRA `(.L_x_350) ;  /* 0xffffffec00748947 */ /* 0x000fea000383ffff */
[----:B------:R-:W-:Y:S05]  /*24e0*/  EXIT ;  /* 0x000000000000794d */ /* 0x000fea0003800000 */
.L_x_345:
[----:B------:R-:W0:Y:S02]  /*24f0*/  LDC R0, c[0x0][0x360] ;  /* 0x0000d800ff007b82 */ /* 0x000e240000000800 */
.L_x_356:
        /* <DEDUP_REMOVED lines=70> */
.L_x_351:
        /* <DEDUP_REMOVED lines=26> */
.L_x_352:
[----:B------:R-:W2:Y:S01]  /*2b00*/  LDCU UR4, c[0x0][0xfac] ;  /* 0x0001f580ff0477ac */ /* 0x000ea20008000800 */
[----:B-----5:R-:W-:Y:S01]  /*2b10*/  HADD2.F32 R22, -RZ, R22.H0_H0 ;  /* 0x20000016ff167230 */ /* 0x020fe20000004100 */
[----:B------:R-:W-:Y:S01]  /*2b20*/  R2UR UR8, R16 ;  /* 0x00000000100872ca */ /* 0x000fe200000e0000 */
[----:B------:R-:W-:Y:S01]  /*2b30*/  HADD2.F32 R26, -RZ, R26.H0_H0 ;  /* 0x2000001aff1a7230 */ /* 0x000fe20000004100 */
        /* <DEDUP_REMOVED lines=15> */
[----:B------:R-:W-:Y:S02]  /*2c30*/  HADD2.F32 R33, -RZ, R34.H0_H0 ;  /* 0x20000022ff217230 */ /* 0x000fe40000004100 */
[----:B------:R-:W1:Y:S01]  /*2c40*/  MUFU.RCP R34, R6 ;  /* 0x0000000600227308 */ /* 0x000e620000001000 */
[----:B------:R-:W-:Y:S01]  /*2c50*/  FFMA.FTZ R8, R3, R8, R26 ;  /* 0x0000000803087223 */ /* 0x000fe2000001001a */
[----:B------:R-:W-:-:S03]  /*2c60*/  HADD2.F32 R26, -RZ, R31.H0_H0 ;  /* 0x2000001fff1a7230 */ /* 0x000fc60000004100 */
[C---:B------:R-:W-:Y:S01]  /*2c70*/  FFMA.FTZ R9, R8.reuse, -UR6, R8 ;  /* 0x8000000608097c23 */ /* 0x040fe20008010008 */
[----:B------:R-:W-:Y:S02]  /*2c80*/  FMUL.FTZ R8, R8, R8 ;  /* 0x0000000808087220 */ /* 0x000fe40000410000 */
[----:B------:R-:W2:Y:S01]  /*2c90*/  MUFU.RCP R31, R5 ;  /* 0x00000005001f7308 */ /* 0x000ea20000001000 */
[----:B------:R-:W-:Y:S01]  /*2ca0*/  FFMA.FTZ R26, R26, UR6, R9 ;  /* 0x000000061a1a7c23 */ /* 0x000fe20008010009 */
[----:B------:R-:W-:-:S04]  /*2cb0*/  FFMA.FTZ R8, R8, -UR7, R8 ;  /* 0x8000000708087c23 */ /* 0x000fc80008010008 */
        /* <DEDUP_REMOVED lines=31> */
[----:B------:R-:W-:-:S03]  /*2eb0*/  HADD2.F32 R40, -RZ, R27.H0_H0 ;  /* 0x2000001bff287230 */ /* 0x000fc60000004100 */
[----:B------:R-:W-:Y:S02]  /*2ec0*/  FMUL.FTZ R37, R8, R37 ;  /* 0x0000002508257220 */ /* 0x000fe40000410000 */
[----:B------:R-:W-:-:S03]  /*2ed0*/  FFMA.FTZ R27, R3, R40, R38 ;  /* 0x00000028031b7223 */ /* 0x000fc60000010026 */
[----:B------:R-:W-:Y:S01]  /*2ee0*/  F2FP.F16.F32.PACK_AB R37, RZ, R37 ;  /* 0x00000025ff25723e */ /* 0x000fe200000000ff */
[C---:B------:R-:W-:Y:S01]  /*2ef0*/  FFMA.FTZ R38, R27.reuse, -UR6, R27 ;  /* 0x800000061b267c23 */ /* 0x040fe2000801001b */
[----:B------:R-:W-:-:S03]  /*2f00*/  FMUL.FTZ R27, R27, R27 ;  /* 0x0000001b1b1b7220 */ /* 0x000fc60000410000 */
[----:B------:R-:W-:Y:S01]  /*2f10*/  FFMA.FTZ R9, R9, UR6, R38 ;  /* 0x0000000609097c23 */ /* 0x000fe20008010026 */
[----:B------:R-:W-:Y:S01]  /*2f20*/  FFMA.FTZ R38, R27, -UR7, R27 ;  /* 0x800000071b267c23 */ /* 0x000fe2000801001b */
[----:B------:R-:W-:Y:S02]  /*2f30*/  HADD2.F32 R37, -RZ, R37.H0_H0 ;  /* 0x20000025ff257230 */ /* 0x000fe40000004100 */
[----:B------:R-:W-:Y:S01]  /*2f40*/  FMUL.FTZ R34, R9, R34 ;  /* 0x0000002209227220 */ /* 0x000fe20000410000 */
[----:B------:R-:W-:Y:S01]  /*2f50*/  FFMA.FTZ R25, R25, UR7, R38 ;  /* 0x0000000719197c23 */ /* 0x000fe20008010026 */
[----:B------:R-:W-:Y:S01]  /*2f60*/  FMUL.FTZ R38, R30, UR4 ;  /* 0x000000041e267c20 */ /* 0x000fe20008410000 */
[----:B------:R-:W-:Y:S01]  /*2f70*/  FADD.FTZ R28, R28, -R37 ;  /* 0x800000251c1c7221 */ /* 0x000fe20000010000 */
[----:B------:R-:W-:Y:S01]  /*2f80*/  F2F.F16.F32 R9, R9 ;  /* 0x0000000900097304 */ /* 0x000fe20000200800 */
[----:B------:R-:W-:-:S07]  /*2f90*/  FMUL.FTZ R27, R25, R31 ;  /* 0x0000001f191b7220 */ /* 0x000fce0000410000 */
        /* <DEDUP_REMOVED lines=9> */
[----:B------:R-:W-:-:S05]  /*3030*/  HADD2.F32 R34, -RZ, R35.H0_H0 ;  /* 0x20000023ff227230 */ /* 0x000fca0000004100 */
        /* <DEDUP_REMOVED lines=82> */
.L_x_354:
        /* <DEDUP_REMOVED lines=23> */
.L_x_355:
[----:B------:R-:W-:Y:S05]  /*36d0*/  BSYNC.RECONVERGENT B0 ;  /* 0x0000000000007941 */ /* 0x000fea0003800200 */
.L_x_353:
[----:B0-----:R-:W-:-:S05]  /*36e0*/  IMAD R2, R0, 0x4, R2 ;  /* 0x0000000400027824 */ /* 0x001fca00078e0202 */
[----:B------:R-:W-:-:S13]  /*36f0*/  ISETP.GE.AND P0, PT, R2, R4, PT ;  /* 0x000000040200720c */ /* 0x000fda0003f06270 */
[----:B------:R-:W-:Y:S05]  /*3700*/  @!P0 BRA `(.L_x_356) ;  /* 0xffffffec007c8947 */ /* 0x000fea000383ffff */
[----:B------:R-:W-:Y:S05]  /*3710*/  EXIT ;  /* 0x000000000000794d */ /* 0x000fea0003800000 */
        .type           $_Z25multi_tensor_apply_kernelI18TensorListMetadataILi5EE25DistAdamCapturableFunctorIN3c104HalfES4_S4_EJPfffPiifS6_10adamMode_tfEEvlPViT_T0_DpT1_$__internal_accurate_pow,@function
        .size           $_Z25multi_tensor_apply_kernelI18TensorListMetadataILi5EE25DistAdamCapturableFunctorIN3c104HalfES4_S4_EJPfffPiifS6_10adamMode_tfEEvlPViT_T0_DpT1_$__internal_accurate_pow,(.L_x_1073 - $_Z25multi_tensor_apply_kernelI18TensorListMetadataILi5EE25DistAdamCapturableFunctorIN3c104HalfES4_S4_EJPfffPiifS6_10adamMode_tfEEvlPViT_T0_DpT1_$__internal_accurate_pow)
$_Z25multi_tensor_apply_kernelI18TensorListMetadataILi5EE25DistAdamCapturableFunctorIN3c104HalfES4_S4_EJPfffPiifS6_10adamMode_tfEEvlPViT_T0_DpT1_$__internal_accurate_pow:
        /* <DEDUP_REMOVED lines=475> */
.L_x_357:
        /* <DEDUP_REMOVED lines=10> */
[----:B------:R-:W-:Y:S06]  /*5570*/  RET.REL.NODEC R14 `(_Z25multi_tensor_apply_kernelI18TensorListMetadataILi5EE25DistAdamCapturableFunctorIN3c104HalfES4_S4_EJPfffPiifS6_10adamMode_tfEEvlPViT_T0_DpT1_) ;  /* 0xffffffa80ea07950 */ /* 0x000fec0003c3ffff */
.L_x_358:
        /* <DEDUP_REMOVED lines=16> */
.L_x_1073:


//--------------------- .text._Z25multi_tensor_apply_kernelI18TensorListMetadataILi5EE25DistAdamCapturableFunctorIN3c104HalfES4_fEJPfffPiifS6_10adamMode_tfEEvlPViT_T0_DpT1_ --------------------------
	.section	.text._Z25multi_tensor_apply_kernelI18TensorListMetadataILi5EE25DistAdamCapturableFunctorIN3c104HalfES4_fEJPfffPiifS6_10adamMode_tfEEvlPViT_T0_DpT1_,"ax",@progbits
	.align	128
        .global         _Z25multi_tensor_apply_kernelI18TensorListMetadataILi5EE25DistAdamCapturableFunctorIN3c104HalfES4_fEJPfffPiifS6_10adamMode_tfEEvlPViT_T0_DpT1_
        .type           _Z25multi_tensor_apply_kernelI18TensorListMetadataILi5EE25DistAdamCapturableFunctorIN3c104HalfES4_fEJPfffPiifS6_10adamMode_tfEEvlPViT_T0_DpT1_,@function
        .size           _Z25multi_tensor_apply_kernelI18TensorListMetadataILi5EE25DistAdamCapturableFunctorIN3c104HalfES4_fEJPfffPiifS6_10adamMode_tfEEvlPViT_T0_DpT1_,(.L_x_1074 - _Z25multi_tensor_apply_kernelI18TensorListMetadataILi5EE25DistAdamCapturableFunctorIN3c104HalfES4_fEJPfffPiifS6_10adamMode_tfEEvlPViT_T0_DpT1_)
        .other          _Z25multi_tensor_apply_kernelI18TensorListMetadataILi5EE25DistAdamCapturableFunctorIN3c104HalfES4_fEJPfffPiifS6_10adamMode_tfEEvlPViT_T0_DpT1_,@"STO_CUDA_ENTRY STV_DEFAULT"
_Z25multi_tensor_apply_kernelI18TensorListMetadataILi5EE25DistAdamCapturableFunctorIN3c104HalfES4_fEJPfffPiifS6_10adamMode_tfEEvlPViT_T0_DpT1_:
.text._Z25multi_tensor_apply_kernelI18TensorListMetadataILi5EE25DistAdamCapturableFunctorIN3c104HalfES4_fEJPfffPiifS6_10adamMode_tfEEvlPViT_T0_DpT1_:
        /* <DEDUP_REMOVED lines=21> */
.L_x_359:
        /* <DEDUP_REMOVED lines=20> */
.L_x_360:
        /* <DEDUP_REMOVED lines=20> */
.L_x_361:
        /* <DEDUP_REMOVED lines=21> */
.L_x_362:
        /* <DEDUP_REMOVED lines=40> */
[----:B0-----:R-:W-:Y:S05]  /*07a0*/  CALL.REL.NOINC `($_Z25multi_tensor_apply_kernelI18TensorListMetadataILi5EE25DistAdamCapturableFunctorIN3c104HalfES4_fEJPfffPiifS6_10adamMode_tfEEvlPViT_T0_DpT1_$__internal_accurate_pow) ;  /* 0x0000003000207944 */ /* 0x001fea0003c00000 */
        /* <DEDUP_REMOVED lines=23> */
.L_x_364:
        /* <DEDUP_REMOVED lines=14> */
.L_x_365:
        /* <DEDUP_REMOVED lines=35> */
[----:B------:R-:W-:Y:S05]  /*0c30*/  CALL.REL.NOINC `($_Z25multi_tensor_apply_kernelI18TensorListMetadataILi5EE25DistAdamCapturableFunctorIN3c104HalfES4_fEJPfffPiifS6_10adamMode_tfEEvlPViT_T0_DpT1_$__internal_accurate_pow) ;  /* 0x0000002800fc7944 */ /* 0x000fea0003c00000 */
        /* <DEDUP_REMOVED lines=22> */
.L_x_366:
        /* <DEDUP_REMOVED lines=14> */
.L_x_367:
        /* <DEDUP_REMOVED lines=18> */
.L_x_363:
        /* <DEDUP_REMOVED lines=46> */
.L_x_373:
        /* <DEDUP_REMOVED lines=34> */
.L_x_369:
        /* <DEDUP_REMOVED lines=65> */
.L_x_370:
        /* <DEDUP_REMOVED lines=10> */
[C---:B------:R-:W-:Y:S01]  /*1950*/  FMUL.FTZ R23, R26.reuse, R23 ;  /* 0x000000171a177220 */ /* 0x040fe20000410000 */
[----:B------:R-:W-:Y:S02]  /*1960*/  HADD2.F32 R41, -RZ, R40.H0_H0 ;  /* 0x20000028ff297230 */ /* 0x000fe40000004100 */
[----:B------:R-:W-:Y:S01]  /*1970*/  FMUL.FTZ R40, R26, R19 ;  /* 0x000000131a287220 */ /* 0x000fe20000410000 */
[----:B------:R-:W-:-:S02]  /*1980*/  HADD2.F32 R39, -RZ, R39.H0_H0 ;  /* 0x20000027ff277230 */ /* 0x000fc40000004100 */
[----:B------:R-:W-:Y:S01]  /*1990*/  FMUL.FTZ R7, R23, R23 ;  /* 0x0000001717077220 */ /* 0x000fe20000410000 */
[----:B------:R-:W-:Y:S02]  /*19a0*/  HADD2.F32 R36, -RZ, R36.H0_H0 ;  /* 0x20000024ff247230 */ /* 0x000fe40000004100 */
[----:B-1----:R-:W-:Y:S01]  /*19b0*/  FMUL.FTZ R5, R40, R40 ;  /* 0x0000002828057220 */ /* 0x002fe20000410000 */
[----:B------:R-:W-:Y:S02]  /*19c0*/  HADD2.F32 R37, -RZ, R37.H0_H0 ;  /* 0x20000025ff257230 */ /* 0x000fe40000004100 */
[----:B--2---:R-:W-:Y:S01]  /*19d0*/  FFMA.FTZ R18, R7, -UR7, R7 ;  /* 0x8000000707127c23 */ /* 0x004fe20008010007 */
[C---:B------:R-:W-:Y:S01]  /*19e0*/  FMUL.FTZ R7, R26.reuse, R43 ;  /* 0x0000002b1a077220 */ /* 0x040fe20000410000 */
[----:B------:R-:W-:Y:S01]  /*19f0*/  FMUL.FTZ R38, R26, R39 ;  /* 0x000000271a267220 */ /* 0x000fe20000410000 */
[----:B------:R-:W-:Y:S01]  /*1a00*/  FFMA.FTZ R5, R5, -UR7, R5 ;  /* 0x8000000705057c23 */ /* 0x000fe20008010005 */
[----:B------:R-:W-:Y:S01]  /*1a10*/  FFMA.FTZ R41, R41, UR7, R18 ;  /* 0x0000000729297c23 */ /* 0x000fe20008010012 */
[----:B------:R-:W-:Y:S01]  /*1a20*/  FMUL.FTZ R19, R7, R7 ;  /* 0x0000000707137220 */ /* 0x000fe20000410000 */
[----:B------:R-:W-:-:S02]  /*1a30*/  HADD2.F32 R32, -RZ, R32.H0_H0 ;  /* 0x20000020ff207230 */ /* 0x000fc40000004100 */
[----:B------:R-:W-:Y:S01]  /*1a40*/  FFMA.FTZ R5, R36, UR7, R5 ;  /* 0x0000000724057c23 */ /* 0x000fe20008010005 */
[----:B------:R-:W-:Y:S02]  /*1a50*/  HADD2.F32 R36, -RZ, R35.H0_H0 ;  /* 0x20000023ff247230 */ /* 0x000fe40000004100 */
[----:B------:R-:W-:Y:S01]  /*1a60*/  FFMA.FTZ R22, R19, -UR7, R19 ;  /* 0x8000000713167c23 */ /* 0x000fe20008010013 */
[----:B------:R-:W-:Y:S01]  /*1a70*/  FMUL.FTZ R19, R38, R38 ;  /* 0x0000002626137220 */ /* 0x000fe20000410000 */
[-C--:B----4-:R-:W-:Y:S01]  /*1a80*/  FMUL.FTZ R18, R41, R6.reuse ;  /* 0x0000000629127220 */ /* 0x090fe20000410000 */
[-C--:B------:R-:W-:Y:S01]  /*1a90*/  FMUL.FTZ R39, R5, R6.reuse ;  /* 0x0000000605277220 */ /* 0x080fe20000410000 */
[----:B------:R-:W-:Y:S01]  /*1aa0*/  FFMA.FTZ R37, R37, UR7, R22 ;  /* 0x0000000725257c23 */ /* 0x000fe20008010016 */
[----:B------:R-:W-:Y:S01]  /*1ab0*/  FFMA.FTZ R19, R19, -UR7, R19 ;  /* 0x8000000713137c23 */ /* 0x000fe20008010013 */
[----:B------:R-:W-:Y:S01]  /*1ac0*/  FFMA.FTZ R7, R7, -UR6, R7 ;  /* 0x8000000607077c23 */ /* 0x000fe20008010007 */
[----:B------:R-:W-:Y:S01]  /*1ad0*/  FFMA.FTZ R42, R23, -UR6, R23 ;  /* 0x80000006172a7c23 */ /* 0x000fe20008010017 */
[----:B------:R-:W0:Y:S01]  /*1ae0*/  MUFU.SQRT R18, R18 ;  /* 0x0000001200127308 */ /* 0x000e220000002000 */
[----:B------:R-:W-:Y:S01]  /*1af0*/  FFMA.FTZ R36, R36, UR7, R19 ;  /* 0x0000000724247c23 */ /* 0x000fe20008010013 */
[----:B------:R-:W-:Y:S01]  /*1b00*/  FMUL.FTZ R35, R37, R6 ;  /* 0x0000000625237220 */ /* 0x000fe20000410000 */
[----:B------:R-:W-:Y:S01]  /*1b10*/  FFMA.FTZ R32, R32, UR6, R7 ;  /* 0x0000000620207c23 */ /* 0x000fe20008010007 */
[----:B------:R-:W-:-:S02]  /*1b20*/  HADD2.F32 R33, -RZ, R33.H0_H0 ;  /* 0x20000021ff217230 */ /* 0x000fc40000004100 */
[----:B------:R-:W-:Y:S01]  /*1b30*/  FMUL.FTZ R22, R36, R6 ;  /* 0x0000000624167220 */ /* 0x000fe20000410000 */
[----:B------:R-:W-:Y:S01]  /*1b40*/  HADD2.F32 R34, -RZ, R34.H0_H0 ;  /* 0x20000022ff227230 */ /* 0x000fe20000004100 */
[----:B------:R-:W1:Y:S01]  /*1b50*/  LDCU UR5, c[0x0][0xfac] ;  /* 0x0001f580ff0577ac */ /* 0x000e620008000800 */
[----:B------:R-:W2:Y:S01]  /*1b60*/  MUFU.SQRT R39, R39 ;  /* 0x0000002700277308 */ /* 0x000ea20000002000 */
[----:B------:R-:W-:Y:S01]  /*1b70*/  FFMA.FTZ R42, R33, UR6, R42 ;  /* 0x00000006212a7c23 */ /* 0x000fe2000801002a */
[----:B------:R-:W-:Y:S01]  /*1b80*/  FFMA.FTZ R33, R40, -UR6, R40 ;  /* 0x8000000628217c23 */ /* 0x000fe20008010028 */
[----:B------:R-:W-:Y:S02]  /*1b90*/  HADD2.F32 R31, -RZ, R31.H0_H0 ;  /* 0x2000001fff1f7230 */ /* 0x000fe40000004100 */
[----:B------:R-:W-:Y:S01]  /*1ba0*/  FFMA.FTZ R38, R38, -UR6, R38 ;  /* 0x8000000626267c23 */ /* 0x000fe20008010026 */
[----:B------:R-:W-:Y:S02]  /*1bb0*/  HADD2.F32 R20, -RZ, R20.H0_H0 ;  /* 0x20000014ff147230 */ /* 0x000fe40000004100 */
[----:B------:R-:W-:Y:S01]  /*1bc0*/  FFMA.FTZ R34, R34, UR6, R33 ;  /* 0x0000000622227c23 */ /* 0x000fe20008010021 */
[----:B------:R-:W-:Y:S01]  /*1bd0*/  HADD2.F32 R30, -RZ, R30.H0_H0 ;  /* 0x2000001eff1e7230 */ /* 0x000fe20000004100 */
[----:B------:R-:W4:Y:S01]  /*1be0*/  MUFU.SQRT R22, R22 ;  /* 0x0000001600167308 */ /* 0x000f220000002000 */
[----:B------:R-:W-:Y:S01]  /*1bf0*/  FFMA.FTZ R38, R31, UR6, R38 ;  /* 0x000000061f267c23 */ /* 0x000fe20008010026 */
[----:B0-----:R-:W-:Y:S01]  /*1c00*/  FADD.FTZ R19, R18, UR4 ;  /* 0x0000000412137e21 */ /* 0x001fe20008010000 */
[----:B------:R-:W-:-:S02]  /*1c10*/  HADD2.F32 R21, -RZ, R21.H0_H0 ;  /* 0x20000015ff157230 */ /* 0x000fc40000004100 */
        /* <DEDUP_REMOVED lines=84> */
.L_x_371:
        /* <DEDUP_REMOVED lines=57> */
.L_x_372:
[----:B------:R-:W-:-:S05]  /*24f0*/  IMAD R29, R27, 0x4, R29 ;  /* 0x000000041b1d7824 */ /* 0x000fca00078e021d */
[----:B------:R-:W-:-:S13]  /*2500*/  ISETP.GE.AND P0, PT, R29, R25, PT ;  /* 0x000000191d00720c */ /* 0x000fda0003f06270 */
[----:B------:R-:W-:Y:S05]  /*2510*/  @!P0 BRA `(.L_x_373) ;  /* 0xffffffec00588947 */ /* 0x000fea000383ffff */
[----:B------:R-:W-:Y:S05]  /*2520*/  EXIT ;  /* 0x000000000000794d */ /* 0x000fea0003800000 */
.L_x_368:
        /* <DEDUP_REMOVED lines=70> */
.L_x_374:
        /* <DEDUP_REMOVED lines=30> */
.L_x_375:
        /* <DEDUP_REMOVED lines=8> */
[----:B------:R-:W-:Y:S01]  /*2bf0*/  HADD2.F32 R7, -RZ, R34.H0_H0 ;  /* 0x20000022ff077230 */ /* 0x000fe20000004100 */
[----:B------:R-:W-:Y:S01]  /*2c00*/  BSSY.RECONVERGENT B0, `(.L_x_376) ;  /* 0x00000be000007945 */ /* 0x000fe20003800200 */
[----:B------:R-:W-:Y:S02]  /*2c10*/  HADD2.F32 R31, -RZ, R31.H0_H0 ;  /* 0x2000001fff1f7230 */ /* 0x000fe40000004100 */
[----:B------:R-:W-:Y:S02]  /*2c20*/  HADD2.F32 R41, -RZ, R41.H0_H0 ;  /* 0x20000029ff297230 */ /* 0x000fe40000004100 */
[----:B------:R-:W-:-:S02]  /*2c30*/  HADD2.F32 R6, -RZ, R33.H0_H0 ;  /* 0x20000021ff067230 */ /* 0x000fc40000004100 */
[----:B------:R-:W-:Y:S02]  /*2c40*/  HADD2.F32 R32, -RZ, R32.H0_H0 ;  /* 0x20000020ff207230 */ /* 0x000fe40000004100 */
[----:B------:R-:W-:Y:S02]  /*2c50*/  HADD2.F32 R33, -RZ, R40.H0_H0 ;  /* 0x20000028ff217230 */ /* 0x000fe40000004100 */
[----:B------:R-:W-:Y:S02]  /*2c60*/  HADD2.F32 R39, -RZ, R39.H0_H0 ;  /* 0x20000027ff277230 */ /* 0x000fe40000004100 */
[----:B------:R-:W-:Y:S02]  /*2c70*/  HADD2.F32 R43, -RZ, R37.H0_H0 ;  /* 0x20000025ff2b7230 */ /* 0x000fe40000004100 */
[----:B----4-:R-:W-:Y:S01]  /*2c80*/  FMUL.FTZ R19, R35, UR4 ;  /* 0x0000000423137c20 */ /* 0x010fe20008410000 */
[----:B------:R-:W-:Y:S01]  /*2c90*/  FMUL.FTZ R21, R31, UR4 ;  /* 0x000000041f157c20 */ /* 0x000fe20008410000 */
[----:B------:R-:W-:Y:S01]  /*2ca0*/  FMUL.FTZ R34, R6, UR4 ;  /* 0x0000000406227c20 */ /* 0x000fe20008410000 */
[----:B------:R-:W-:Y:S01]  /*2cb0*/  FMUL.FTZ R45, R32, UR4 ;  /* 0x00000004202d7c20 */ /* 0x000fe20008410000 */
[----:B------:R-:W-:Y:S01]  /*2cc0*/  FFMA.FTZ R7, R26, R7, R19 ;  /* 0x000000071a077223 */ /* 0x000fe20000010013 */
[----:B------:R-:W-:Y:S01]  /*2cd0*/  HADD2.F32 R19, -RZ, R42.H0_H0 ;  /* 0x2000002aff137230 */ /* 0x000fe20000004100 */
[----:B------:R-:W4:Y:S01]  /*2ce0*/  LDCU UR4, c[0x0][0xf9c] ;  /* 0x0001f380ff0477ac */ /* 0x000f220008000800 */
[----:B------:R-:W-:-:S02]  /*2cf0*/  HADD2.F32 R37, -RZ, R38.H0_H0 ;  /* 0x20000026ff257230 */ /* 0x000fc40000004100 */
[----:B-1----:R-:W-:Y:S01]  /*2d00*/  FMUL.FTZ R5, R7, R7 ;  /* 0x0000000707057220 */ /* 0x002fe20000410000 */
[----:B------:R-:W-:Y:S02]  /*2d10*/  HADD2.F32 R36, -RZ, R36.H0_H0 ;  /* 0x20000024ff247230 */ /* 0x000fe40000004100 */
[C---:B------:R-:W-:Y:S01]  /*2d20*/  FFMA.FTZ R19, R26.reuse, R19, R21 ;  /* 0x000000131a137223 */ /* 0x040fe20000010015 */
[----:B------:R-:W-:Y:S02]  /*2d30*/  HADD2.F32 R30, -RZ, R30.H0_H0 ;  /* 0x2000001eff1e7230 */ /* 0x000fe40000004100 */
[----:B--2---:R-:W-:Y:S01]  /*2d40*/  FFMA.FTZ R20, R5, -UR7, R5 ;  /* 0x8000000705147c23 */ /* 0x004fe20008010005 */
[C---:B------:R-:W-:Y:S01]  /*2d50*/  FFMA.FTZ R5, R26.reuse, R33, R34 ;  /* 0x000000211a057223 */ /* 0x040fe20000010022 */
[----:B------:R-:W-:Y:S01]  /*2d60*/  FFMA.FTZ R34, R26, R39, R45 ;  /* 0x000000271a227223 */ /* 0x000fe2000001002d */
[----:B------:R-:W-:Y:S01]  /*2d70*/  FFMA.FTZ R7, R7, -UR6, R7 ;  /* 0x8000000607077c23 */ /* 0x000fe20008010007 */
[----:B------:R-:W-:Y:S01]  /*2d80*/  FFMA.FTZ R21, R41, UR7, R20 ;  /* 0x0000000729157c23 */ /* 0x000fe20008010014 */
[----:B------:R-:W-:Y:S01]  /*2d90*/  FMUL.FTZ R20, R19, R19 ;  /* 0x0000001313147220 */ /* 0x000fe20000410000 */
[----:B------:R-:W-:Y:S01]  /*2da0*/  FMUL.FTZ R33, R5, R5 ;  /* 0x0000000505217220 */ /* 0x000fe20000410000 */
[----:B------:R-:W-:Y:S01]  /*2db0*/  FFMA.FTZ R30, R30, UR6, R7 ;  /* 0x000000061e1e7c23 */ /* 0x000fe20008010007 */
[----:B------:R-:W-:Y:S01]  /*2dc0*/  F2F.F16.F32 R41, R21 ;  /* 0x0000001500297304 */ /* 0x000fe20000200800 */
[----:B------:R-:W-:Y:S01]  /*2dd0*/  FFMA.FTZ R38, R20, -UR7, R20 ;  /* 0x8000000714267c23 */ /* 0x000fe20008010014 */
[----:B------:R-:W-:Y:S01]  /*2de0*/  FFMA.FTZ R40, R33, -UR7, R33 ;  /* 0x8000000721287c23 */ /* 0x000fe20008010021 */
[----:B0-----:R-:W-:Y:S01]  /*2df0*/  FMUL.FTZ R20, R21, R18 ;  /* 0x0000001215147220 */ /* 0x001fe20000410000 */
[----:B------:R-:W-:Y:S01]  /*2e00*/  FFMA.FTZ R44, R5, -UR6, R5 ;  /* 0x80000006052c7c23 */ /* 0x000fe20008010005 */
        /* <DEDUP_REMOVED lines=132> */
.L_x_377:
        /* <DEDUP_REMOVED lines=25> */
.L_x_378:
[----:B------:R-:W-:Y:S05]  /*37e0*/  BSYNC.RECONVERGENT B0 ;  /* 0x0000000000007941 */ /* 0x000fea0003800200 */
.L_x_376:
[----:B------:R-:W-:-:S05]  /*37f0*/  IMAD R29, R27, 0x4, R29 ;  /* 0x000000041b1d7824 */ /* 0x000fca00078e021d */
[----:B------:R-:W-:-:S13]  /*3800*/  ISETP.GE.AND P0, PT, R29, R25, PT ;  /* 0x000000191d00720c */ /* 0x000fda0003f06270 */
[----:B------:R-:W-:Y:S05]  /*3810*/  @!P0 BRA `(.L_x_368) ;  /* 0xffffffec00448947 */ /* 0x000fea000383ffff */
[----:B------:R-:W-:Y:S05]  /*3820*/  EXIT ;  /* 0x000000000000794d */ /* 0x000fea0003800000 */
        .type           $_Z25multi_tensor_apply_kernelI18TensorListMetadataILi5EE25DistAdamCapturableFunctorIN3c104HalfES4_fEJPfffPiifS6_10adamMode_tfEEvlPViT_T0_DpT1_$__internal_accurate_pow,@function
        .size           $_Z25multi_tensor_apply_kernelI18TensorListMetadataILi5EE25DistAdamCapturableFunctorIN3c104HalfES4_fEJPfffPiifS6_10adamMode_tfEEvlPViT_T0_DpT1_$__internal_accurate_pow,(.L_x_1074 - $_Z25multi_tensor_apply_kernelI18TensorListMetadataILi5EE25DistAdamCapturableFunctorIN3c104HalfES4_fEJPfffPiifS6_10adamMode_tfEEvlPViT_T0_DpT1_$__internal_accurate_pow)
$_Z25multi_tensor_apply_kernelI18TensorListMetadataILi5EE25DistAdamCapturableFunctorIN3c104HalfES4_fEJPfffPiifS6_10adamMode_tfEEvlPViT_T0_DpT1_$__internal_accurate_pow:
        /* <DEDUP_REMOVED lines=475> */
.L_x_379:
        /* <DEDUP_REMOVED lines=9> */
[----:B0-----:R-:W-:Y:S06]  /*5670*/  RET.REL.NODEC R20 `(_Z25multi_tensor_apply_kernelI18TensorListMetadataILi5EE25DistAdamCapturableFunctorIN3c104HalfES4_fEJPfffPiifS6_10adamMode_tfEEvlPViT_T0_DpT1_) ;  /* 0xffffffa814607950 */ /* 0x001fec0003c3ffff */
.L_x_380:
        /* <DEDUP_REMOVED lines=16> */
.L_x_1074:


//--------------------- .text._Z25multi_tensor_apply_kernelI18TensorListMetadataILi5EE25DistAdamCapturableFunctorIN3c104HalfEfNS3_8BFloat16EEJPfffPiifS7_10adamMode_tfEEvlPViT_T0_DpT1_ --------------------------
	.section	.text._Z25multi_tensor_apply_kernelI18TensorListMetadataILi5EE25DistAdamCapturableFunctorIN3c104HalfEfNS3_8BFloat16EEJPfffPiifS7_10adamMode_tfEEvlPViT_T0_DpT1_,"ax",@progbits
	.align	128
        .global         _Z25multi_tensor_apply_kernelI18TensorListMetadataILi5EE25DistAdamCapturableFunctorIN3c104HalfEfNS3_8BFloat16EEJPfffPiifS7_10adamMode_tfEEvlPViT_T0_DpT1_
        .type           _Z25multi_tensor_apply_kernelI18TensorListMetadataILi5EE25DistAdamCapturableFunctorIN3c104HalfEfNS3_8BFloat16EEJPfffPiifS7_10adamMode_tfEEvlPViT_T0_DpT1_,@function
        .size           _Z25multi_tensor_apply_kernelI18TensorListMetadataILi5EE25DistAdamCapturableFunctorIN3c104HalfEfNS3_8BFloat16EEJPfffPiifS7_10adamMode_tfEEvlPViT_T0_DpT1_,(.L_x_1075 - _Z25multi_tensor_apply_kernelI18TensorListMetadataILi5EE25DistAdamCapturableFunctorIN3c104HalfEfNS3_8BFloat16EEJPfffPiifS7_10adamMode_tfEEvlPViT_T0_DpT1_)
        .other          _Z25multi_tensor_apply_kernelI18TensorListMetadataILi5EE25DistAdamCapturableFunctorIN3c104HalfEfNS3_8BFloat16EEJPfffPiifS7_10adamMode_tfEEvlPViT_T0_DpT1_,@"STO_CUDA_ENTRY STV_DEFAULT"
_Z25multi_tensor_apply_kernelI18TensorListMetadataILi5EE25DistAdamCapturableFunctorIN3c104HalfEfNS3_8BFloat16EEJPfffPiifS7_10adamMode_tfEEvlPViT_T0_DpT1_:
.text._Z25multi_tensor_apply_kernelI18TensorListMetadataILi5EE25DistAdamCapturableFunctorIN3c104HalfEfNS3_8BFloat16EEJPfffPiifS7_10adamMode_tfEEvlPViT_T0_DpT1_:
        /* <DEDUP_REMOVED lines=21> */
.L_x_381:
        /* <DEDUP_REMOVED lines=20> */
.L_x_382:
        /* <DEDUP_REMOVED lines=20> */
.L_x_383:
        /* <DEDUP_REMOVED lines=21> */
.L_x_384:
        /* <DEDUP_REMOVED lines=39> */
[----:B0-----:R-:W-:Y:S05]  /*0790*/  CALL.REL.NOINC `($_Z25multi_tensor_apply_kernelI18TensorListMetadataILi5EE25DistAdamCapturableFunctorIN3c104HalfEfNS3_8BFloat16EEJPfffPiifS7_10adamMode_tfEEvlPViT_T0_DpT1_$__internal_accurate_pow) ;  /* 0x00000030001c7944 */ /* 0x001fea0003c00000 */
        /* <DEDUP_REMOVED lines=23> */
.L_x_386:
        /* <DEDUP_REMOVED lines=14> */
.L_x_387:
        /* <DEDUP_REMOVED lines=35> */
[----:B------:R-:W-:Y:S05]  /*0c20*/  CALL.REL.NOINC `($_Z25multi_tensor_apply_kernelI18TensorListMetadataILi5EE25DistAdamCapturableFunctorIN3c104HalfEfNS3_8BFloat16EEJPfffPiifS7_10adamMode_tfEEvlPViT_T0_DpT1_$__internal_accurate_pow) ;  /* 0x0000002800f87944 */ /* 0x000fea0003c00000 */
        /* <DEDUP_REMOVED lines=22> */
.L_x_388:
        /* <DEDUP_REMOVED lines=14> */
.L_x_389:
        /* <DEDUP_REMOVED lines=18> */
.L_x_385:
        /* <DEDUP_REMOVED lines=47> */
.L_x_395:
[----:B-1----:R-:W-:-:S04]  /*1280*/  IMAD.WIDE R36, R0, 0x2, R18 ;  /* 0x0000000200247825 */ /* 0x002fc800078e0212 */
[----:B0-----:R-:W-:-:S04]  /*1290*/  IMAD.WIDE R32, R0, 0x2, R20 ;  /* 0x0000000200207825 */ /* 0x001fc800078e0214 */
        /* <DEDUP_REMOVED lines=15> */
[----:B------:R-:W-:Y:S02]  /*1390*/  SHF.R.U32.HI R14, RZ, 0x10, R15 ;  /* 0x00000010ff0e7819 */ /* 0x000fe4000001160f */
[C-C-:B---3--:R-:W-:Y:S02]  /*13a0*/  SHF.R.U64 R43, R32.reuse, 0x10, R33.reuse ;  /* 0x00000010202b7819 */ /* 0x148fe40000001221 */
[----:B------:R-:W-:Y:S02]  /*13b0*/  PRMT R42, R32, 0x7610, R42 ;  /* 0x00007610202a7816 */ /* 0x000fe4000000002a */
[----:B------:R-:W-:Y:S02]  /*13c0*/  SHF.R.U32.HI R30, RZ, 0x10, R33 ;  /* 0x00000010ff1e7819 */ /* 0x000fe40000011621 */
[----:B------:R-:W-:-:S02]  /*13d0*/  PRMT R31, R33, 0x7610, R31 ;  /* 0x00007610211f7816 */ /* 0x000fc4000000001f */
[--C-:B----4-:R-:W-:Y:S02]  /*13e0*/  SHF.R.U64 R35, R44, 0x10, R45.reuse ;  /* 0x000000102c237819 */ /* 0x110fe4000000122d */
[----:B------:R-:W-:Y:S02]  /*13f0*/  SHF.R.U32.HI R34, RZ, 0x10, R45 ;  /* 0x00000010ff227819 */ /* 0x000fe4000001162d */
[----:B------:R-:W-:Y:S01]  /*1400*/  PRMT R7, R45, 0x7610, R7 ;  /* 0x000076102d077816 */ /* 0x000fe20000000007 */
[----:B------:R-:W-:Y:S06]  /*1410*/  BRA `(.L_x_392) ;  /* 0x0000000400247947 */ /* 0x000fec0003800000 */
.L_x_391:
        /* <DEDUP_REMOVED lines=46> */
[----:B------:R1:W5:Y:S01]  /*1700*/  @!P0 LDG.E R8, desc[UR8][R34.64] ;  /* 0x0000000822088981 */ /* 0x000362000c1e1900 */
        /* <DEDUP_REMOVED lines=11> */
[----:B-1----:R-:W-:Y:S01]  /*17c0*/  @P2 PRMT R35, RZ, 0x7610, R35 ;  /* 0x00007610ff232816 */ /* 0x002fe20000000023 */
[----:B------:R-:W-:Y:S01]  /*17d0*/  @!P3 IMAD.WIDE R38, R0, 0x4, R24 ;  /* 0x000000040026b825 */ /* 0x000fe200078e0218 */
[----:B------:R-:W-:-:S02]  /*17e0*/  @P3 PRMT R7, RZ, 0x7610, R7 ;  /* 0x00007610ff073816 */ /* 0x000fc40000000007 */
        /* <DEDUP_REMOVED lines=11> */
[----:B--2---:R-:W-:-:S07]  /*18a0*/  @P0 IMAD.MOV.U32 R8, RZ, RZ, RZ ;  /* 0x000000ffff080224 */ /* 0x004fce00078e00ff */
.L_x_392:
[----:B------:R-:W1:Y:S01]  /*18b0*/  LDC.64 R32, c[0x0][0xfa0] ;  /* 0x0003e800ff207b82 */ /* 0x000e620000000a00 */
[----:B------:R-:W-:Y:S01]  /*18c0*/  R2UR UR4, R16 ;  /* 0x00000000100472ca */ /* 0x000fe200000e0000 */
[----:B------:R-:W2:Y:S01]  /*18d0*/  LDCU.64 UR6, c[0x0][0xf88] ;  /* 0x0001f100ff0677ac */ /* 0x000ea20008000a00 */
[----:B------:R-:W-:-:S13]  /*18e0*/  R2UR UR5, R17 ;  /* 0x00000000110572ca */ /* 0x000fda00000e0000 */
[----:B-1----:R1:W3:Y:S01]  /*18f0*/  LDG.E R32, desc[UR4][R32.64] ;  /* 0x0000000420207981 */ /* 0x0022e2000c1e1900 */
[----:B------:R-:W4:Y:S01]  /*1900*/  MUFU.RCP R38, R4 ;  /* 0x0000000400267308 */ /* 0x000f220000001000 */
[C---:B-----5:R-:W-:Y:S01]  /*1910*/  FMUL.FTZ R37, R2.reuse, R8 ;  /* 0x0000000802257220 */ /* 0x060fe20000410000 */
[C---:B------:R-:W-:Y:S01]  /*1920*/  FMUL.FTZ R10, R2.reuse, R10 ;  /* 0x0000000a020a7220 */ /* 0x040fe20000410000 */
[----:B------:R-:W-:Y:S01]  /*1930*/  FMUL.FTZ R36, R2, R9 ;  /* 0x0000000902247220 */ /* 0x000fe20000410000 */
[----:B------:R-:W-:Y:S02]  /*1940*/  HADD2.F32 R44, -RZ, R44.H0_H0 ;  /* 0x2000002cff2c7230 */ /* 0x000fe40000004100 */
[----:B------:R-:W-:Y:S01]  /*1950*/  FMUL.FTZ R8, R37, R37 ;  /* 0x0000002525087220 */ /* 0x000fe20000410000 */
[----:B------:R-:W-:Y:S01]  /*1960*/  FMUL.FTZ R41, R10, R10 ;  /* 0x0000000a0a297220 */ /* 0x000fe20000410000 */
[----:B------:R-:W-:Y:S02]  /*1970*/  HADD2.F32 R35, -RZ, R35.H0_H0 ;  /* 0x20000023ff237230 */ /* 0x000fe40000004100 */
[----:B------:R-:W-:Y:S01]  /*1980*/  FMUL.FTZ R11, R2, R11 ;  /* 0x0000000b020b7220 */ /* 0x000fe20000410000 */
[----:B--2---:R-:W-:Y:S01]  /*1990*/  FFMA.FTZ R39, R8, -UR7, R8 ;  /* 0x8000000708277c23 */ /* 0x004fe20008010008 */
[----:B------:R-:W-:-:S02]  /*19a0*/  HADD2.F32 R8, -RZ, R7.H0_H0 ;  /* 0x20000007ff087230 */ /* 0x000fc40000004100 */
[----:B------:R-:W-:Y:S01]  /*19b0*/  FFMA.FTZ R41, R41, -UR7, R41 ;  /* 0x8000000729297c23 */ /* 0x000fe20008010029 */
[----:B-1----:R-:W-:Y:S01]  /*19c0*/  FMUL.FTZ R33, R36, R36 ;  /* 0x0000002424217220 */ /* 0x002fe20000410000 */
[----:B------:R-:W-:Y:S01]  /*19d0*/  FFMA.FTZ R39, R44, UR7, R39 ;  /* 0x000000072c277c23 */ /* 0x000fe20008010027 */
[----:B------:R-:W1:Y:S01]  /*19e0*/  LDCU UR4, c[0x0][0xf9c] ;  /* 0x0001f380ff0477ac */ /* 0x000e620008000800 */
[----:B------:R-:W-:Y:S01]  /*19f0*/  FFMA.FTZ R8, R8, UR7, R41 ;  /* 0x0000000708087c23 */ /* 0x000fe20008010029 */
[----:B------:R-:W-:Y:S01]  /*1a00*/  FFMA.FTZ R40, R33, -UR7, R33 ;  /* 0x8000000721287c23 */ /* 0x000fe20008010021 */
[----:B------:R2:W-:Y:S01]  /*1a10*/  F2F.F16.F32 R7, R39 ;  /* 0x0000002700077304 */ /* 0x0005e20000200800 */
[-C--:B----4-:R-:W-:Y:S01]  /*1a20*/  FMUL.FTZ R9, R39, R38.reuse ;  /* 0x0000002627097220 */ /* 0x090fe20000410000 */
[----:B------:R-:W-:Y:S01]  /*1a30*/  FMUL.FTZ R41, R8, R38 ;  /* 0x0000002608297220 */ /* 0x000fe20000410000 */
[----:B------:R-:W-:Y:S01]  /*1a40*/  FFMA.FTZ R45, R35, UR7, R40 ;  /* 0x00000007232d7c23 */ /* 0x000fe20008010028 */
[----:B------:R-:W-:Y:S01]  /*1a50*/  FMUL.FTZ R35, R11, R11 ;  /* 0x0000000b0b237220 */ /* 0x000fe20000410000 */
[----:B------:R-:W-:-:S02]  /*1a60*/  HADD2.F32 R43, -RZ, R43.H0_H0 ;  /* 0x2000002bff2b7230 */ /* 0x000fc40000004100 */
[----:B------:R-:W-:Y:S01]  /*1a70*/  FFMA.FTZ R36, R36, -UR6, R36 ;  /* 0x8000000624247c23 */ /* 0x000fe20008010024 */
[----:B------:R-:W-:Y:S01]  /*1a80*/  FMUL.FTZ R44, R45, R38 ;  /* 0x000000262d2c7220 */ /* 0x000fe20000410000 */
[----:B------:R-:W1:Y:S01]  /*1a90*/  MUFU.SQRT R9, R9 ;  /* 0x0000000900097308 */ /* 0x000e620000002000 */
[----:B--2---:R-:W-:Y:S02]  /*1aa0*/  HADD2.F32 R39, -RZ, R34.H0_H0 ;  /* 0x20000022ff277230 */ /* 0x004fe40000004100 */
[----:B------:R-:W-:Y:S01]  /*1ab0*/  FFMA.FTZ R40, R35, -UR7, R35 ;  /* 0x8000000723287c23 */ /* 0x000fe20008010023 */
[----:B------:R-:W-:Y:S02]  /*1ac0*/  HADD2.F32 R31, -RZ, R31.H0_H0 ;  /* 0x2000001fff1f7230 */ /* 0x000fe40000004100 */
[----:B------:R-:W-:Y:S01]  /*1ad0*/  FFMA.FTZ R10, R10, -UR6, R10 ;  /* 0x800000060a0a7c23 */ /* 0x000fe2000801000a */
[----:B------:R-:W-:Y:S02]  /*1ae0*/  HADD2.F32 R30, -RZ, R30.H0_H0 ;  /* 0x2000001eff1e7230 */ /* 0x000fe40000004100 */
[----:B------:R-:W-:Y:S01]  /*1af0*/  FFMA.FTZ R35, R39, UR7, R40 ;  /* 0x0000000727237c23 */ /* 0x000fe20008010028 */
[----:B------:R-:W-:Y:S01]  /*1b00*/  FFMA.FTZ R11, R11, -UR6, R11 ;  /* 0x800000060b0b7c23 */ /* 0x000fe2000801000b */
[----:B------:R-:W2:Y:S01]  /*1b10*/  MUFU.SQRT R41, R41 ;  /* 0x0000002900297308 */ /* 0x000ea20000002000 */
[----:B------:R-:W-:-:S02]  /*1b20*/  HADD2.F32 R29, -RZ, R29.H0_H0 ;  /* 0x2000001dff1d7230 */ /* 0x000fc40000004100 */
[----:B------:R-:W-:Y:S01]  /*1b30*/  FMUL.FTZ R40, R35, R38 ;  /* 0x0000002623287220 */ /* 0x000fe20000410000 */
[----:B------:R-:W-:Y:S01]  /*1b40*/  FFMA.FTZ R38, R37, -UR6, R37 ;  /* 0x8000000625267c23 */ /* 0x000fe20008010025 */
[----:B------:R-:W-:Y:S01]  /*1b50*/  FFMA.FTZ R10, R31, UR6, R10 ;  /* 0x000000061f0a7c23 */ /* 0x000fe2000801000a */
[----:B------:R-:W-:Y:S01]  /*1b60*/  FFMA.FTZ R11, R30, UR6, R11 ;  /* 0x000000061e0b7c23 */ /* 0x000fe2000801000b */
[----:B------:R-:W-:Y:S01]  /*1b70*/  HADD2.F32 R28, -RZ, R28.H0_H0 ;  /* 0x2000001cff1c7230 */ /* 0x000fe20000004100 */
[----:B------:R-:W4:Y:S01]  /*1b80*/  MUFU.SQRT R34, R44 ;  /* 0x0000002c00227308 */ /* 0x000f220000002000 */
[----:B------:R-:W-:Y:S02]  /*1b90*/  HADD2.F32 R14, -RZ, R14.H0_H0 ;  /* 0x2000000eff0e7230 */ /* 0x000fe40000004100 */
[----:B-1----:R-:W-:Y:S01]  /*1ba0*/  FADD.FTZ R39, R9, UR4 ;  /* 0x0000000409277e21 */ /* 0x002fe20008010000 */
[----:B------:R-:W-:-:S04]  /*1bb0*/  HADD2.F32 R15, -RZ, R15.H0_H0 ;  /* 0x2000000fff0f7230 */ /* 0x000fc80000004100 */
[----:B------:R-:W1:Y:S01]  /*1bc0*/  MUFU.SQRT R40, R40 ;  /* 0x0000002800287308 */ /* 0x000e620000002000 */
[----:B--2---:R-:W-:Y:S01]  /*1bd0*/  FADD.FTZ R9, R41, UR4 ;  /* 0x0000000429097e21 */ /* 0x004fe20008010000 */
[----:B------:R-:W-:-:S05]  /*1be0*/  HADD2.F32 R41, -RZ, R42.H0_H0 ;  /* 0x2000002aff297230 */ /* 0x000fca0000004100 */
[----:B------:R-:W-:Y:S01]  /*1bf0*/  FFMA.FTZ R41, R41, UR6, R38 ;  /* 0x0000000629297c23 */ /* 0x000fe20008010026 */
[----:B------:R-:W-:Y:S01]  /*1c00*/  MUFU.RCP R39, R39 ;  /* 0x0000002700277308 */ /* 0x000fe20000001000 */
[----:B----4-:R-:W-:-:S07]  /*1c10*/  FADD.FTZ R34, R34, UR4 ;  /* 0x0000000422227e21 */ /* 0x010fce0008010000 */
[----:B------:R-:W2:Y:S01]  /*1c20*/  MUFU.RCP R38, R6 ;  /* 0x0000000600267308 */ /* 0x000ea20000001000 */
[----:B-1----:R-:W-:Y:S01]  /*1c30*/  FADD.FTZ R37, R40, UR4 ;  /* 0x0000000428257e21 */ /* 0x002fe20008010000 */
[----:B------:R-:W1:Y:S06]  /*1c40*/  LDCU UR4, c[0x0][0xfac] ;  /* 0x0001f580ff0477ac */ /* 0x000e6c0008000800 */
[----:B------:R-:W4:Y:S08]  /*1c50*/  MUFU.RCP R34, R34 ;  /* 0x0000002200227308 */ /* 0x000f300000001000 */
[----:B------:R-:W-:Y:S08]  /*1c60*/  MUFU.RCP R37, R37 ;  /* 0x0000002500257308 */ /* 0x000ff00000001000 */
[----:B------:R0:W-:Y:S08]  /*1c70*/  F2F.F16.F32 R33, R45 ;  /* 0x0000002d00217304 */ /* 0x0001f00000200800 */
[----:B------:R-:W1:Y:S01]  /*1c80*/  MUFU.RCP R9, R9 ;  /* 0x0000000900097308 */ /* 0x000e620000001000 */
[----:B0-----:R-:W-:Y:S01]  /*1c90*/  FFMA.FTZ R45, R43, UR6, R36 ;  /* 0x000000062b2d7c23 */ /* 0x001fe20008010024 */
[----:B--2---:R-:W-:-:S03]  /*1ca0*/  FMUL.FTZ R36, R41, R38 ;  /* 0x0000002629247220 */ /* 0x004fc60000410000 */
[----:B------:R-:W-:Y:S01]  /*1cb0*/  FMUL.FTZ R30, R45, R38 ;  /* 0x000000262d1e7220 */ /* 0x000fe20000410000 */
[----:B------:R-:W-:Y:S02]  /*1cc0*/  FMUL.FTZ R36, R36, R39 ;  /* 0x0000002724247220 */ /* 0x000fe40000410000 */
[----:B------:R1:W-:Y:S01]  /*1cd0*/  F2F.F16.F32 R43, R41 ;  /* 0x00000029002b7304 */ /* 0x0003e20000200800 */
[----:B----4-:R-:W-:-:S07]  /*1ce0*/  FMUL.FTZ R34, R30, R34 ;  /* 0x000000221e227220 */ /* 0x010fce0000410000 */
[----:B------:R0:W-:Y:S01]  /*1cf0*/  F2F.F16.F32 R31, R45 ;  /* 0x0000002d001f7304 */ /* 0x0001e20000200800 */
[----:B-1----:R-:W-:Y:S01]  /*1d00*/  FFMA.FTZ R41, R29, UR4, R36 ;  /* 0x000000041d297c23 */ /* 0x002fe20008010024 */
[-C--:B------:R-:W-:Y:S01]  /*1d10*/  FMUL.FTZ R36, R10, R38.reuse ;  /* 0x000000260a247220 */ /* 0x080fe20000410000 */
[----:B------:R-:W-:-:S03]  /*1d20*/  FMUL.FTZ R38, R11, R38 ;  /* 0x000000260b267220 */ /* 0x000fc60000410000 */
[----:B------:R-:W-:Y:S01]  /*1d30*/  FMUL.FTZ R36, R36, R9 ;  /* 0x0000000924247220 */ /* 0x000fe20000410000 */
[----:B------:R-:W-:Y:S01]  /*1d40*/  FMUL.FTZ R37, R38, R37 ;  /* 0x0000002526257220 */ /* 0x000fe20000410000 */
[----:B------:R1:W-:Y:S01]  /*1d50*/  F2F.F16.F32 R39, R10 ;  /* 0x0000000a00277304 */ /* 0x0003e20000200800 */
[----:B0-----:R-:W-:Y:S01]  /*1d60*/  FFMA.FTZ R45, R28, UR4, R34 ;  /* 0x000000041c2d7c23 */ /* 0x001fe20008010022 */
[----:B------:R-:W-:Y:S01]  /*1d70*/  FFMA.FTZ R9, R15, UR4, R36 ;  /* 0x000000040f097c23 */ /* 0x000fe20008010024 */
[----:B------:R-:W-:-:S05]  /*1d80*/  FFMA.FTZ R37, R14, UR4, R37 ;  /* 0x000000040e257c23 */ /* 0x000fca0008010025 */
[----:B------:R-:W-:Y:S08]  /*1d90*/  F2F.F16.F32 R8, R8 ;  /* 0x0000000800087304 */ /* 0x000ff00000200800 */
[----:B------:R-:W-:Y:S01]  /*1da0*/  F2F.F16.F32 R35, R35 ;  /* 0x0000002300237304 */ /* 0x000fe20000200800 */
[C---:B---3--:R-:W-:Y:S01]  /*1db0*/  FMUL.FTZ R30, R32.reuse, R41 ;  /* 0x00000029201e7220 */ /* 0x048fe20000410000 */
[C---:B------:R-:W-:Y:S01]  /*1dc0*/  FMUL.FTZ R45, R32.reuse, R45 ;  /* 0x0000002d202d7220 */ /* 0x040fe20000410000 */
[C---:B------:R-:W-:Y:S01]  /*1dd0*/  FMUL.FTZ R37, R32.reuse, R37 ;  /* 0x0000002520257220 */ /* 0x040fe20000410000 */
[----:B------:R-:W-:-:S04]  /*1de0*/  FMUL.FTZ R9, R32, R9 ;  /* 0x0000000920097220 */ /* 0x000fc80000410000 */
[----:B------:R-:W-:Y:S01]  /*1df0*/  F2F.F16.F32 R41, R11 ;  /* 0x0000000b00297304 */ /* 0x000fe20000200800 */
[----:B------:R-:W-:Y:S02]  /*1e00*/  F2FP.F16.F32.PACK_AB R30, RZ, R30 ;  /* 0x0000001eff1e723e */ /* 0x000fe400000000ff */
[----:B------:R-:W-:Y:S02]  /*1e10*/  F2FP.F16.F32.PACK_AB R45, RZ, R45 ;  /* 0x0000002dff2d723e */ /* 0x000fe400000000ff */
[----:B------:R-:W-:Y:S01]  /*1e20*/  F2FP.F16.F32.PACK_AB R37, RZ, R37 ;  /* 0x00000025ff25723e */ /* 0x000fe200000000ff */
[----:B------:R-:W-:Y:S01]  /*1e30*/  HADD2.F32 R30, -RZ, R30.H0_H0 ;  /* 0x2000001eff1e7230 */ /* 0x000fe20000004100 */
[----:B------:R-:W-:Y:S01]  /*1e40*/  F2FP.F16.F32.PACK_AB R9, RZ, R9 ;  /* 0x00000009ff09723e */ /* 0x000fe200000000ff */
[----:B------:R-:W-:Y:S02]  /*1e50*/  HADD2.F32 R45, -RZ, R45.H0_H0 ;  /* 0x2000002dff2d7230 */ /* 0x000fe40000004100 */
[----:B------:R-:W-:-:S02]  /*1e60*/  HADD2.F32 R37, -RZ, R37.H0_H0 ;  /* 0x20000025ff257230 */ /* 0x000fc40000004100 */
[----:B------:R-:W-:Y:S01]  /*1e70*/  FADD.FTZ R30, R29, -R30 ;  /* 0x8000001e1d1e7221 */ /* 0x000fe20000010000 */
[----:B-1----:R-:W-:Y:S02]  /*1e80*/  HADD2.F32 R10, -RZ, R9.H0_H0 ;  /* 0x20000009ff0a7230 */ /* 0x002fe40000004100 */
[----:B------:R-:W-:Y:S01]  /*1e90*/  FADD.FTZ R38, R28, -R45 ;  /* 0x8000002d1c267221 */ /* 0x000fe20000010000 */
[----:B------:R-:W-:Y:S02]  /*1ea0*/  FADD.FTZ R32, R14, -R37 ;  /* 0x800000250e207221 */ /* 0x000fe40000010000 */
[----:B------:R-:W-:Y:S01]  /*1eb0*/  FADD.FTZ R10, R15, -R10 ;  /* 0x8000000a0f0a7221 */ /* 0x000fe20000010000 */
[----:B------:R-:W0:Y:S01]  /*1ec0*/  F2F.F16.F32 R30, R30 ;  /* 0x0000001e001e7304 */ /* 0x000e220000200800 */
[----:B------:R-:W-:-:S07]  /*1ed0*/  IMAD.WIDE R14, R0, 0x2, R20 ;  /* 0x00000002000e7825 */ /* 0x000fce00078e0214 */
[----:B------:R-:W1:Y:S01]  /*1ee0*/  F2F.F16.F32 R38, R38 ;  /* 0x0000002600267304 */ /* 0x000e620000200800 */
[----:B0-----:R-:W-:-:S07]  /*1ef0*/  HADD2.F32 R9, -RZ, R30.H0_H0 ;  /* 0x2000001eff097230 */ /* 0x001fce0000004100 */
[----:B------:R0:W2:Y:S01]  /*1f00*/  F2F.F16.F32 R45, R10 ;  /* 0x0000000a002d7304 */ /* 0x0000a20000200800 */
[----:B-1----:R-:W-:-:S07]  /*1f10*/  HADD2.F32 R34, -RZ, R38.H0_H0 ;  /* 0x20000026ff227230 */ /* 0x002fce0000004100 */
[----:B------:R-:W1:Y:S01]  /*1f20*/  F2F.F16.F32 R32, R32 ;  /* 0x0000002000207304 */ /* 0x000e620000200800 */
[----:B0-----:R-:W-:-:S04]  /*1f30*/  IMAD.WIDE R10, R0, 0x2, R18 ;  /* 0x00000002000a7825 */ /* 0x001fc800078e0212 */
[----:B--2---:R-:W-:-:S03]  /*1f40*/  HADD2.F32 R37, -RZ, R45.H0_H0 ;  /* 0x2000002dff257230 */ /* 0x004fc60000004100 */
[----:B------:R-:W0:Y:S01]  /*1f50*/  F2F.BF16.F32 R9, R9 ;  /* 0x0000000900097304 */ /* 0x000e220000202000 */
[----:B-1----:R-:W-:-:S07]  /*1f60*/  HADD2.F32 R36, -RZ, R32.H0_H0 ;  /* 0x20000020ff247230 */ /* 0x002fce0000004100 */
[----:B------:R-:W1:Y:S08]  /*1f70*/  F2F.BF16.F32 R34, R34 ;  /* 0x0000002200227304 */ /* 0x000e700000202000 */
[----:B------:R-:W2:Y:S08]  /*1f80*/  F2F.BF16.F32 R37, R37 ;  /* 0x0000002500257304 */ /* 0x000eb00000202000 */
[----:B------:R-:W3:Y:S01]  /*1f90*/  F2F.BF16.F32 R36, R36 ;  /* 0x0000002400247304 */ /* 0x000ee20000202000 */
[----:B01----:R-:W-:Y:S05]  /*1fa0*/  @!P1 BRA `(.L_x_393) ;  /* 0x0000000000789947 */ /* 0x003fea0003800000 */
[----:B------:R-:W-:Y:S01]  /*1fb0*/  IMAD.WIDE.U32 R28, R38, 0x10000, RZ ;  /* 0x00010000261c7825 */ /* 0x000fe200078e00ff */
[----:B------:R-:W-:Y:S02]  /*1fc0*/  R2UR UR4, R16 ;  /* 0x00000000100472ca */ /* 0x000fe400000e0000 */
[----:B------:R-:W-:Y:S01]  /*1fd0*/  R2UR UR5, R17 ;  /* 0x00000000110572ca */ /* 0x000fe200000e0000 */
[----:B------:R-:W-:Y:S01]  /*1fe0*/  IMAD.U32 R41, R41, 0x10000, RZ ;  /* 0x0001000029297824 */ /* 0x000fe200078e00ff */
[----:B------:R-:W-:Y:S01]  /*1ff0*/  LOP3.LUT R28, R28, R30, RZ, 0xfc, !PT ;  /* 0x0000001e1c1c7212 */ /* 0x000fe200078efcff */
[----:B------:R-:W-:Y:S01]  /*2000*/  IMAD.WIDE.U32 R30, R31, 0x10000, RZ ;  /* 0x000100001f1e7825 */ /* 0x000fe200078e00ff */
[----:B------:R-:W-:Y:S02]  /*2010*/  R2UR UR6, R16 ;  /* 0x00000000100672ca */ /* 0x000fe400000e0000 */
[C---:B------:R-:W-:Y:S01]  /*2020*/  R2UR UR7, R17.reuse ;  /* 0x00000000110772ca */ /* 0x040fe200000e0000 */
[----:B------:R-:W-:Y:S01]  /*2030*/  IMAD.U32 R32, R32, 0x10000, RZ ;  /* 0x0001000020207824 */ /* 0x000fe200078e00ff */
[----:B------:R-:W-:Y:S01]  /*2040*/  R2UR UR8, R16 ;  /* 0x00000000100872ca */ /* 0x000fe200000e0000 */
[----:B---3--:R-:W-:Y:S01]  /*2050*/  IMAD.U32 R36, R36, 0x10000, RZ ;  /* 0x0001000024247824 */ /* 0x008fe200078e00ff */
[----:B------:R-:W-:-:S02]  /*2060*/  R2UR UR9, R17 ;  /* 0x00000000110972ca */ /* 0x000fc400000e0000 */
[----:B------:R-:W-:Y:S01]  /*2070*/  LOP3.LUT R31, R31, R41, R39, 0xfe, !PT ;  /* 0x000000291f1f7212 */ /* 0x000fe200078efe27 */
[----:B------:R-:W-:Y:S01]  /*2080*/  IMAD.U32 R39, R35, 0x10000, RZ ;  /* 0x0001000023277824 */ /* 0x000fe200078e00ff */
[----:B------:R-:W-:Y:S01]  /*2090*/  R2UR UR10, R16 ;  /* 0x00000000100a72ca */ /* 0x000fe200000e0000 */
[----:B------:R-:W-:Y:S01]  /*20a0*/  IMAD.WIDE.U32 R34, R34, 0x10000, RZ ;  /* 0x0001000022227825 */ /* 0x000fe200078e00ff */
[----:B------:R-:W-:Y:S02]  /*20b0*/  R2UR UR11, R17 ;  /* 0x00000000110b72ca */ /* 0x000fe400000e0000 */
[----:B------:R-:W-:Y:S01]  /*20c0*/  LOP3.LUT R29, R29, R32, R45, 0xfe, !PT ;  /* 0x000000201d1d7212 */ /* 0x000fe200078efe2d */
[----:B------:R-:W-:Y:S01]  /*20d0*/  IMAD.WIDE.U32 R32, R33, 0x10000, RZ ;  /* 0x0001000021207825 */ /* 0x000fe200078e00ff */
[----:B------:R-:W-:Y:S02]  /*20e0*/  LOP3.LUT R30, R30, R43, RZ, 0xfc, !PT ;  /* 0x0000002b1e1e7212 */ /* 0x000fe400078efcff */
[----:B------:R-:W-:Y:S01]  /*20f0*/  LOP3.LUT R34, R34, R9, RZ, 0xfc, !PT ;  /* 0x0000000922227212 */ /* 0x000fe200078efcff */
[----:B------:R0:W-:Y:S01]  /*2100*/  STG.E.64 desc[UR4][R10.64], R28 ;  /* 0x0000001c0a007986 */ /* 0x0001e2000c101b04 */
[----:B------:R-:W-:Y:S01]  /*2110*/  LOP3.LUT R33, R33, R39, R8, 0xfe, !PT ;  /* 0x0000002721217212 */ /* 0x000fe200078efe08 */
[----:B------:R-:W-:Y:S01]  /*2120*/  IMAD.WIDE R8, R0, 0x2, R26 ;  /* 0x0000000200087825 */ /* 0x000fe200078e021a */
[----:B------:R-:W-:Y:S01]  /*2130*/  LOP3.LUT R32, R32, R7, RZ, 0xfc, !PT ;  /* 0x0000000720207212 */ /* 0x000fe200078efcff */
[----:B------:R0:W-:Y:S01]  /*2140*/  STG.E.64 desc[UR6][R14.64], R30 ;  /* 0x0000001e0e007986 */ /* 0x0001e2000c101b06 */
[----:B--2---:R-:W-:-:S03]  /*2150*/  LOP3.LUT R35, R35, R36, R37, 0xfe, !PT ;  /* 0x0000002423237212 */ /* 0x004fc600078efe25 */
[----:B------:R0:W-:Y:S04]  /*2160*/  STG.E.64 desc[UR8][R12.64], R32 ;  /* 0x000000200c007986 */ /* 0x0001e8000c101b08 */
[----:B------:R0:W-:Y:S01]  /*2170*/  STG.E.64 desc[UR10][R8.64], R34 ;  /* 0x0000002208007986 */ /* 0x0001e2000c101b0a */
[----:B------:R-:W-:Y:S05]  /*2180*/  BRA `(.L_x_394) ;  /* 0x0000000000e47947 */ /* 0x000fea0003800000 */
.L_x_393:
        /* <DEDUP_REMOVED lines=27> */
[----:B------:R-:W-:Y:S01]  /*2340*/  @!P0 STG.E.U16 desc[UR10][R10.64+0x2], R38 ;  /* 0x000002260a008986 */ /* 0x000fe2000c10150a */
[----:B------:R-:W-:Y:S01]  /*2350*/  @!P2 R2UR UR10, R16 ;  /* 0x00000000100aa2ca */ /* 0x000fe200000e0000 */
[----:B0-----:R-:W-:Y:S01]  /*2360*/  @!P2 IMAD.WIDE R42, R0, 0x2, R26 ;  /* 0x00000002002aa825 */ /* 0x001fe200078e021a */
[----:B------:R-:W-:-:S02]  /*2370*/  @!P2 R2UR UR11, R17 ;  /* 0x00000000110ba2ca */ /* 0x000fc400000e0000 */
[C---:B------:R-:W-:Y:S02]  /*2380*/  @!P2 R2UR UR13, R17.reuse ;  /* 0x00000000110da2ca */ /* 0x040fe400000e0000 */
[----:B------:R-:W-:Y:S01]  /*2390*/  @!P2 R2UR UR14, R16 ;  /* 0x00000000100ea2ca */ /* 0x000fe200000e0000 */
[----:B-1----:R-:W-:Y:S01]  /*23a0*/  @!P0 IMAD.WIDE R28, R0, 0x2, R26 ;  /* 0x00000002001c8825 */ /* 0x002fe200078e021a */
        /* <DEDUP_REMOVED lines=16> */
[----:B------:R0:W-:Y:S04]  /*24b0*/  @!P2 STG.E.U16 desc[UR14][R12.64+0x4], R8 ;  /* 0x000004080c00a986 */ /* 0x0001e8000c10150e */
[----:B--2---:R1:W-:Y:S04]  /*24c0*/  @!P2 STG.E.U16 desc[UR16][R42.64+0x4], R37 ;  /* 0x000004252a00a986 */ /* 0x0043e8000c101510 */
[----:B------:R1:W-:Y:S01]  /*24d0*/  @!P3 STG.E.U16 desc[UR18][R10.64+0x6], R32 ;  /* 0x000006200a00b986 */ /* 0x0003e2000c101512 */
[----:B0-----:R-:W-:-:S03]  /*24e0*/  @!P3 IMAD.WIDE R8, R0, 0x2, R26 ;  /* 0x000000020008b825 */ /* 0x001fc600078e021a */
[----:B------:R1:W-:Y:S04]  /*24f0*/  @!P3 STG.E.U16 desc[UR20][R14.64+0x6], R41 ;  /* 0x000006290e00b986 */ /* 0x0003e8000c101514 */
[----:B------:R1:W-:Y:S04]  /*2500*/  @!P3 STG.E.U16 desc[UR22][R12.64+0x6], R35 ;  /* 0x000006230c00b986 */ /* 0x0003e8000c101516 */
[----:B---3--:R1:W-:Y:S02]  /*2510*/  @!P3 STG.E.U16 desc[UR24][R8.64+0x6], R36 ;  /* 0x000006240800b986 */ /* 0x0083e4000c101518 */
.L_x_394:
[----:B------:R-:W-:-:S05]  /*2520*/  IMAD R0, R3, 0x4, R0 ;  /* 0x0000000403007824 */ /* 0x000fca00078e0200 */
[----:B------:R-:W-:-:S13]  /*2530*/  ISETP.GE.AND P0, PT, R0, R5, PT ;  /* 0x000000050000720c */ /* 0x000fda0003f06270 */
[----:B------:R-:W-:Y:S05]  /*2540*/  @!P0 BRA `(.L_x_395) ;  /* 0xffffffec004c8947 */ /* 0x000fea000383ffff */
[----:B------:R-:W-:Y:S05]  /*2550*/  EXIT ;  /* 0x000000000000794d */ /* 0x000fea0003800000 */
.L_x_390:
[----:B-12---:R-:W-:-:S04]  /*2560*/  IMAD.WIDE R12, R0, 0x2, R18 ;  /* 0x00000002000c7825 */ /* 0x006fc800078e0212 */
[----:B------:R-:W-:-:S04]  /*2570*/  IMAD.WIDE R8, R0, 0x2, R20 ;  /* 0x0000000200087825 */ /* 0x000fc800078e0214 */
[----:B------:R-:W-:Y:S01]  /*2580*/  IMAD.WIDE R38, R0, 0x2, R22 ;  /* 0x0000000200267825 */ /* 0x000fe200078e0216 */
[----:B----4-:R-:W-:Y:S06]  /*2590*/  @P1 BRA `(.L_x_396) ;  /* 0x0000000400001947 */ /* 0x010fec0003800000 */
        /* <DEDUP_REMOVED lines=64> */
.L_x_396:
        /* <DEDUP_REMOVED lines=24> */
.L_x_397:
[----:B-1----:R-:W1:Y:S01]  /*2b20*/  LDC.64 R28, c[0x0][0xfa0] ;  /* 0x0003e800ff1c7b82 */ /* 0x002e620000000a00 */
[----:B------:R-:W-:Y:S01]  /*2b30*/  R2UR UR4, R16 ;  /* 0x00000000100472ca */ /* 0x000fe200000e0000 */
[----:B------:R-:W2:Y:S01]  /*2b40*/  LDCU.64 UR6, c[0x0][0xf88] ;  /* 0x0001f100ff0677ac */ /* 0x000ea20008000a00 */
[----:B------:R-:W-:-:S13]  /*2b50*/  R2UR UR5, R17 ;  /* 0x00000000110572ca */ /* 0x000fda00000e0000 */
[----:B-1----:R2:W3:Y:S01]  /*2b60*/  LDG.E R28, desc[UR4][R28.64] ;  /* 0x000000041c1c7981 */ /* 0x0024e2000c1e1900 */
[----:B------:R-:W1:Y:S01]  /*2b70*/  LDCU UR4, c[0x0][0xfac] ;  /* 0x0001f580ff0477ac */ /* 0x000e620008000800 */
[----:B-----5:R-:W-:Y:S01]  /*2b80*/  HADD2.F32 R11, -RZ, R11.H0_H0 ;  /* 0x2000000bff0b7230 */ /* 0x020fe20000004100 */
[----:B------:R-:W-:Y:S01]  /*2b90*/  BSSY.RECONVERGENT B0, `(.L_x_398) ;  /* 0x00000c3000007945 */ /* 0x000fe20003800200 */
[----:B------:R-:W-:Y:S02]  /*2ba0*/  HADD2.F32 R35, -RZ, R35.H0_H0 ;  /* 0x20000023ff237230 */ /* 0x000fe40000004100 */
[----:B------:R-:W-:Y:S02]  /*2bb0*/  HADD2.F32 R10, -RZ, R10.H0_H0 ;  /* 0x2000000aff0a7230 */ /* 0x000fe40000004100 */
[----:B------:R-:W-:Y:S02]  /*2bc0*/  HADD2.F32 R36, -RZ, R36.H0_H0 ;  /* 0x20000024ff247230 */ /* 0x000fe40000004100 */
[----:B------:R-:W-:-:S02]  /*2bd0*/  HADD2.F32 R7, -RZ, R7.H0_H0 ;  /* 0x20000007ff077230 */ /* 0x000fc40000004100 */
[----:B------:R-:W-:Y:S02]  /*2be0*/  HADD2.F32 R41, -RZ, R41.H0_H0 ;  /* 0x20000029ff297230 */ /* 0x000fe40000004100 */
[----:B------:R-:W-:Y:S02]  /*2bf0*/  HADD2.F32 R40, -RZ, R40.H0_H0 ;  /* 0x20000028ff287230 */ /* 0x000fe40000004100 */
[----:B------:R-:W-:Y:S02]  /*2c00*/  HADD2.F32 R42, -RZ, R42.H0_H0 ;  /* 0x2000002aff2a7230 */ /* 0x000fe40000004100 */
[----:B-1----:R-:W-:Y:S01]  /*2c10*/  FMUL.FTZ R31, R11, UR4 ;  /* 0x000000040b1f7c20 */ /* 0x002fe20008410000 */
[----:B------:R-:W-:-:S03]  /*2c20*/  FMUL.FTZ R33, R35, UR4 ;  /* 0x0000000423217c20 */ /* 0x000fc60008410000 */
[C---:B------:R-:W-:Y:S01]  /*2c30*/  FFMA.FTZ R30, R2.reuse, R12, R31 ;  /* 0x0000000c021e7223 */ /* 0x040fe2000001001f */
[----:B------:R-:W-:Y:S01]  /*2c40*/  FFMA.FTZ R13, R2, R13, R33 ;  /* 0x0000000d020d7223 */ /* 0x000fe20000010021 */
[----:B------:R-:W1:Y:S01]  /*2c50*/  MUFU.RCP R31, R4 ;  /* 0x00000004001f7308 */ /* 0x000e620000001000 */
[----:B------:R-:W-:Y:S02]  /*2c60*/  HADD2.F32 R33, -RZ, R9.H0_H0 ;  /* 0x20000009ff217230 */ /* 0x000fe40000004100 */
[----:B------:R-:W-:-:S04]  /*2c70*/  FMUL.FTZ R12, R30, R30 ;  /* 0x0000001e1e0c7220 */ /* 0x000fc80000410000 */
[----:B--2---:R-:W-:Y:S01]  /*2c80*/  FFMA.FTZ R29, R12, -UR7, R12 ;  /* 0x800000070c1d7c23 */ /* 0x004fe2000801000c */
[C---:B------:R-:W-:Y:S01]  /*2c90*/  FMUL.FTZ R12, R13.reuse, R13 ;  /* 0x0000000d0d0c7220 */ /* 0x040fe20000410000 */
[----:B------:R-:W-:Y:S02]  /*2ca0*/  FFMA.FTZ R13, R13, -UR6, R13 ;  /* 0x800000060d0d7c23 */ /* 0x000fe4000801000d */
[----:B------:R-:W-:Y:S01]  /*2cb0*/  FFMA.FTZ R32, R10, UR7, R29 ;  /* 0x000000070a207c23 */ /* 0x000fe2000801001d */
[----:B------:R-:W-:Y:S01]  /*2cc0*/  FMUL.FTZ R29, R36, UR4 ;  /* 0x00000004241d7c20 */ /* 0x000fe20008410000 */
[----:B------:R-:W-:Y:S01]  /*2cd0*/  FFMA.FTZ R38, R12, -UR7, R12 ;  /* 0x800000070c267c23 */ /* 0x000fe2000801000c */
[----:B------:R-:W-:Y:S01]  /*2ce0*/  HADD2.F32 R12, -RZ, R37.H0_H0 ;  /* 0x20000025ff0c7230 */ /* 0x000fe20000004100 */
[----:B------:R2:W-:Y:S01]  /*2cf0*/  F2F.F16.F32 R10, R32 ;  /* 0x00000020000a7304 */ /* 0x0005e20000200800 */
[----:B------:R-:W-:Y:S01]  /*2d00*/  FFMA.FTZ R14, R2, R14, R29 ;  /* 0x0000000e020e7223 */ /* 0x000fe2000001001d */
[----:B------:R-:W-:Y:S01]  /*2d10*/  FFMA.FTZ R44, R33, UR7, R38 ;  /* 0x00000007212c7c23 */ /* 0x000fe20008010026 */
[----:B------:R-:W-:-:S02]  /*2d20*/  HADD2.F32 R33, -RZ, R8.H0_H0 ;  /* 0x20000008ff217230 */ /* 0x000fc40000004100 */
[----:B-1----:R-:W-:Y:S01]  /*2d30*/  FMUL.FTZ R29, R32, R31 ;  /* 0x0000001f201d7220 */ /* 0x002fe20000410000 */
[----:B------:R-:W-:Y:S01]  /*2d40*/  FMUL.FTZ R37, R14, R14 ;  /* 0x0000000e0e257220 */ /* 0x000fe20000410000 */
[----:B------:R-:W-:Y:S01]  /*2d50*/  FMUL.FTZ R39, R12, UR4 ;  /* 0x000000040c277c20 */ /* 0x000fe20008410000 */
[----:B------:R-:W1:Y:S01]  /*2d60*/  LDCU UR4, c[0x0][0xf9c] ;  /* 0x0001f380ff0477ac */ /* 0x000e620008000800 */
[----:B------:R4:W1:Y:S01]  /*2d70*/  MUFU.SQRT R9, R29 ;  /* 0x0000001d00097308 */ /* 0x0008620000002000 */
[----:B--2---:R-:W-:Y:S01]  /*2d80*/  FFMA.FTZ R32, R37, -UR7, R37 ;  /* 0x8000000725207c23 */ /* 0x004fe20008010025 */
[----:B------:R-:W-:Y:S01]  /*2d90*/  FFMA.FTZ R15, R2, R15, R39 ;  /* 0x0000000f020f7223 */ /* 0x000fe20000010027 */
[----:B------:R-:W-:Y:S01]  /*2da0*/  FFMA.FTZ R14, R14, -UR6, R14 ;  /* 0x800000060e0e7c23 */ /* 0x000fe2000801000e */
[----:B------:R-:W-:Y:S01]  /*2db0*/  FFMA.FTZ R13, R40, UR6, R13 ;  /* 0x00000006280d7c23 */ /* 0x000fe2000801000d */
[----:B------:R-:W-:Y:S01]  /*2dc0*/  FFMA.FTZ R32, R33, UR7, R32 ;  /* 0x0000000721207c23 */ /* 0x000fe20008010020 */
[----:B------:R-:W-:Y:S01]  /*2dd0*/  FMUL.FTZ R33, R44, R31 ;  /* 0x0000001f2c217220 */ /* 0x000fe20000410000 */
[----:B------:R-:W-:Y:S01]  /*2de0*/  FFMA.FTZ R43, R41, UR6, R14 ;  /* 0x00000006292b7c23 */ /* 0x000fe2000801000e */
[----:B------:R-:W-:Y:S01]  /*2df0*/  F2F.F16.F32 R45, R13 ;  /* 0x0000000d002d7304 */ /* 0x000fe20000200800 */
[C---:B----4-:R-:W-:Y:S01]  /*2e00*/  FMUL.FTZ R29, R15.reuse, R15 ;  /* 0x0000000f0f1d7220 */ /* 0x050fe20000410000 */
[----:B------:R-:W-:Y:S01]  /*2e10*/  FMUL.FTZ R37, R32, R31 ;  /* 0x0000001f20257220 */ /* 0x000fe20000410000 */
[----:B------:R-:W-:-:S02]  /*2e20*/  FFMA.FTZ R15, R15, -UR6, R15 ;  /* 0x800000060f0f7c23 */ /* 0x000fc4000801000f */
[----:B------:R-:W-:Y:S02]  /*2e30*/  FFMA.FTZ R38, R29, -UR7, R29 ;  /* 0x800000071d267c23 */ /* 0x000fe4000801001d */
[----:B------:R-:W-:Y:S01]  /*2e40*/  FFMA.FTZ R15, R42, UR6, R15 ;  /* 0x000000062a0f7c23 */ /* 0x000fe2000801000f */
[----:B------:R-:W2:Y:S01]  /*2e50*/  MUFU.SQRT R33, R33 ;  /* 0x0000002100217308 */ /* 0x000ea20000002000 */
[----:B------:R-:W-:-:S04]  /*2e60*/  FFMA.FTZ R38, R7, UR7, R38 ;  /* 0x0000000707267c23 */ /* 0x000fc80008010026 */
[----:B------:R-:W-:Y:S01]  /*2e70*/  FMUL.FTZ R29, R38, R31 ;  /* 0x0000001f261d7220 */ /* 0x000fe20000410000 */
[----:B-1----:R-:W-:Y:S02]  /*2e80*/  FADD.FTZ R31, R9, UR4 ;  /* 0x00000004091f7e21 */ /* 0x002fe40008010000 */
[----:B------:R-:W1:Y:S08]  /*2e90*/  MUFU.SQRT R37, R37 ;  /* 0x0000002500257308 */ /* 0x000e700000002000 */
[----:B------:R-:W-:Y:S01]  /*2ea0*/  MUFU.SQRT R29, R29 ;  /* 0x0000001d001d7308 */ /* 0x000fe20000002000 */
[----:B--2---:R-:W-:Y:S01]  /*2eb0*/  FADD.FTZ R7, R33, UR4 ;  /* 0x0000000421077e21 */ /* 0x004fe20008010000 */
[----:B------:R-:W-:-:S02]  /*2ec0*/  HADD2.F32 R33, -RZ, R34.H0_H0 ;  /* 0x20000022ff217230 */ /* 0x000fc40000004100 */
[----:B------:R-:W-:-:S04]  /*2ed0*/  FFMA.FTZ R34, R30, -UR6, R30 ;  /* 0x800000061e227c23 */ /* 0x000fc8000801001e */
[----:B------:R-:W2:Y:S01]  /*2ee0*/  MUFU.RCP R30, R6 ;  /* 0x00000006001e7308 */ /* 0x000ea20000001000 */
[----:B------:R-:W-:Y:S01]  /*2ef0*/  FFMA.FTZ R33, R33, UR6, R34 ;  /* 0x0000000621217c23 */ /* 0x000fe20008010022 */
[----:B-1----:R-:W-:-:S06]  /*2f00*/  FADD.FTZ R9, R37, UR4 ;  /* 0x0000000425097e21 */ /* 0x002fcc0008010000 */
[----:B------:R-:W1:Y:S08]  /*2f10*/  MUFU.RCP R31, R31 ;  /* 0x0000001f001f7308 */ /* 0x000e700000001000 */
[----:B------:R-:W4:Y:S01]  /*2f20*/  MUFU.RCP R7, R7 ;  /* 0x0000000700077308 */ /* 0x000f220000001000 */
[-C--:B--2---:R-:W-:Y:S01]  /*2f30*/  FMUL.FTZ R14, R33, R30.reuse ;  /* 0x0000001e210e7220 */ /* 0x084fe20000410000 */
[----:B------:R-:W-:-:S06]  /*2f40*/  FMUL.FTZ R34, R13, R30 ;  /* 0x0000001e0d227220 */ /* 0x000fcc0000410000 */
[----:B------:R2:W-:Y:S01]  /*2f50*/  F2F.F16.F32 R37, R33 ;  /* 0x0000002100257304 */ /* 0x0005e20000200800 */
[----:B-1----:R-:W-:-:S07]  /*2f60*/  FMUL.FTZ R31, R14, R31 ;  /* 0x0000001f0e1f7220 */ /* 0x002fce0000410000 */
[----:B------:R-:W1:Y:S01]  /*2f70*/  MUFU.RCP R9, R9 ;  /* 0x0000000900097308 */ /* 0x000e620000001000 */
[----:B--2---:R-:W-:Y:S01]  /*2f80*/  FADD.FTZ R33, R29, UR4 ;  /* 0x000000041d217e21 */ /* 0x004fe20008010000 */
[----:B----4-:R-:W-:Y:S01]  /*2f90*/  FMUL.FTZ R13, R34, R7 ;  /* 0x00000007220d7220 */ /* 0x010fe20000410000 */
[-C--:B------:R-:W-:Y:S01]  /*2fa0*/  FMUL.FTZ R34, R43, R30.reuse ;  /* 0x0000001e2b227220 */ /* 0x080fe20000410000 */
[----:B------:R-:W-:-:S04]  /*2fb0*/  FMUL.FTZ R29, R15, R30 ;  /* 0x0000001e0f1d7220 */ /* 0x000fc80000410000 */
[----:B------:R-:W2:Y:S08]  /*2fc0*/  MUFU.RCP R14, R33 ;  /* 0x00000021000e7308 */ /* 0x000eb00000001000 */
[----:B------:R1:W-:Y:S08]  /*2fd0*/  F2F.F16.F32 R39, R15 ;  /* 0x0000000f00277304 */ /* 0x0003f00000200800 */
[----:B------:R-:W-:Y:S01]  /*2fe0*/  F2F.F16.F32 R41, R43 ;  /* 0x0000002b00297304 */ /* 0x000fe20000200800 */
[----:B-1----:R-:W-:Y:S01]  /*2ff0*/  FMUL.FTZ R15, R34, R9 ;  /* 0x00000009220f7220 */ /* 0x002fe20000410000 */
[----:B--2---:R-:W-:-:S06]  /*3000*/  FMUL.FTZ R29, R29, R14 ;  /* 0x0000000e1d1d7220 */ /* 0x004fcc0000410000 */
        /* <DEDUP_REMOVED lines=14> */
[----:B------:R-:W-:Y:S01]  /*30f0*/  FADD.FTZ R30, R11, -R30 ;  /* 0x8000001e0b1e7221 */ /* 0x000fe20000010000 */
[----:B------:R-:W-:-:S02]  /*3100*/  HADD2.F32 R29, -RZ, R29.H0_H0 ;  /* 0x2000001dff1d7230 */ /* 0x000fc40000004100 */
[----:B------:R-:W-:Y:S01]  /*3110*/  FADD.FTZ R14, R35, -R14 ;  /* 0x8000000e230e7221 */ /* 0x000fe20000010000 */
[----:B------:R-:W-:Y:S01]  /*3120*/  FADD.FTZ R15, R36, -R15 ;  /* 0x8000000f240f7221 */ /* 0x000fe20000010000 */
[----:B------:R1:W2:Y:S01]  /*3130*/  F2F.F16.F32 R33, R30 ;  /* 0x0000001e00217304 */ /* 0x0002a20000200800 */
[----:B------:R-:W-:Y:S01]  /*3140*/  FADD.FTZ R29, R12, -R29 ;  /* 0x8000001d0c1d7221 */ /* 0x000fe20000010000 */
[----:B------:R-:W-:-:S06]  /*3150*/  IMAD.WIDE R12, R0, 0x2, R20 ;  /* 0x00000002000c7825 */ /* 0x000fcc00078e0214 */
[----:B------:R-:W3:Y:S01]  /*3160*/  F2F.F16.F32 R42, R14 ;  /* 0x0000000e002a7304 */ /* 0x000ee20000200800 */
[----:B-1----:R-:W-:-:S04]  /*3170*/  IMAD.WIDE R30, R0, 0x2, R18 ;  /* 0x00000002001e7825 */ /* 0x002fc800078e0212 */
[----:B--2---:R-:W-:-:S03]  /*3180*/  HADD2.F32 R43, -RZ, R33.H0_H0 ;  /* 0x20000021ff2b7230 */ /* 0x004fc60000004100 */
[----:B------:R1:W2:Y:S01]  /*3190*/  F2F.F16.F32 R38, R15 ;  /* 0x0000000f00267304 */ /* 0x0002a20000200800 */
[----:B---3--:R-:W-:-:S07]  /*31a0*/  HADD2.F32 R11, -RZ, R42.H0_H0 ;  /* 0x2000002aff0b7230 */ /* 0x008fce0000004100 */
[----:B------:R-:W3:Y:S01]  /*31b0*/  F2F.F16.F32 R40, R29 ;  /* 0x0000001d00287304 */ /* 0x000ee20000200800 */
[----:B-1----:R-:W-:-:S04]  /*31c0*/  IMAD.WIDE R14, R0, 0x2, R22 ;  /* 0x00000002000e7825 */ /* 0x002fc800078e0216 */
[----:B--2---:R-:W-:-:S03]  /*31d0*/  HADD2.F32 R34, -RZ, R38.H0_H0 ;  /* 0x20000026ff227230 */ /* 0x004fc60000004100 */
[----:B------:R-:W1:Y:S01]  /*31e0*/  F2F.BF16.F32 R43, R43 ;  /* 0x0000002b002b7304 */ /* 0x000e620000202000 */
[----:B---3--:R-:W-:-:S07]  /*31f0*/  HADD2.F32 R35, -RZ, R40.H0_H0 ;  /* 0x20000028ff237230 */ /* 0x008fce0000004100 */
        /* <DEDUP_REMOVED lines=26> */
[C---:B------:R-:W-:Y:S01]  /*33a0*/  @!P0 R2UR UR15, R17.reuse ;  /* 0x00000000110f82ca */ /* 0x040fe200000e0000 */
[--C-:B-1----:R-:W-:Y:S01]  /*33b0*/  @!P0 IMAD.WIDE R32, R0, 0x2, R26.reuse ;  /* 0x0000000200208825 */ /* 0x102fe200078e021a */
[----:B------:R1:W-:Y:S01]  /*33c0*/  @!P3 STG.E.U16 desc[UR8][R28.64], R43 ;  /* 0x0000002b1c00b986 */ /* 0x0003e2000c101508 */
[----:B------:R-:W-:Y:S02]  /*33d0*/  @!P2 R2UR UR16, R16 ;  /* 0x000000001010a2ca */ /* 0x000fe400000e0000 */
[----:B------:R-:W-:Y:S01]  /*33e0*/  @!P2 R2UR UR17, R17 ;  /* 0x000000001111a2ca */ /* 0x000fe200000e0000 */
[----:B--2---:R-:W-:Y:S01]  /*33f0*/  @!P2 IMAD.WIDE R36, R0, 0x2, R26 ;  /* 0x000000020024a825 */ /* 0x004fe200078e021a */
[----:B------:R-:W-:-:S02]  /*3400*/  @!P2 R2UR UR18, R16 ;  /* 0x000000001012a2ca */ /* 0x000fc400000e0000 */
[----:B------:R1:W-:Y:S01]  /*3410*/  @!P0 STG.E.U16 desc[UR6][R30.64+0x2], R42 ;  /* 0x0000022a1e008986 */ /* 0x0003e2000c101506 */
[----:B-----5:R-:W-:Y:S01]  /*3420*/  VIADD R10, R0, 0x3 ;  /* 0x00000003000a7836 */ /* 0x020fe20000000000 */
[C---:B------:R-:W-:Y:S02]  /*3430*/  @!P2 R2UR UR19, R17.reuse ;  /* 0x000000001113a2ca */ /* 0x040fe400000e0000 */
[----:B------:R1:W-:Y:S01]  /*3440*/  @!P0 STG.E.U16 desc[UR10][R12.64+0x2], R45 ;  /* 0x0000022d0c008986 */ /* 0x0003e2000c10150a */
[C---:B------:R-:W-:Y:S02]  /*3450*/  @!P2 R2UR UR20, R16.reuse ;  /* 0x000000001014a2ca */ /* 0x040fe400000e0000 */
[C---:B------:R-:W-:Y:S01]  /*3460*/  @!P2 R2UR UR21, R17.reuse ;  /* 0x000000001115a2ca */ /* 0x040fe200000e0000 */
[----:B------:R1:W-:Y:S01]  /*3470*/  @!P0 STG.E.U16 desc[UR12][R14.64+0x2], R8 ;  /* 0x000002080e008986 */ /* 0x0003e2000c10150c */
[----:B------:R-:W-:Y:S02]  /*3480*/  @!P2 R2UR UR22, R16 ;  /* 0x000000001016a2ca */ /* 0x000fe400000e0000 */
[----:B------:R-:W-:Y:S01]  /*3490*/  @!P2 R2UR UR23, R17 ;  /* 0x000000001117a2ca */ /* 0x000fe200000e0000 */
        /* <DEDUP_REMOVED lines=21> */
.L_x_399:
        /* <DEDUP_REMOVED lines=8> */
[----:B------:R-:W-:Y:S01]  /*3670*/  IMAD.U32 R39, R39, 0x10000, RZ ;  /* 0x0001000027277824 */ /* 0x000fe200078e00ff */
[----:B------:R-:W-:Y:S01]  /*3680*/  R2UR UR8, R16 ;  /* 0x00000000100872ca */ /* 0x000fe200000e0000 */
[----:B----4-:R-:W-:Y:S01]  /*3690*/  IMAD.U32 R35, R35, 0x10000, RZ ;  /* 0x0001000023237824 */ /* 0x010fe200078e00ff */
[----:B------:R-:W-:-:S02]  /*36a0*/  R2UR UR9, R17 ;  /* 0x00000000110972ca */ /* 0x000fc400000e0000 */
[----:B------:R-:W-:Y:S01]  /*36b0*/  LOP3.LUT R29, R29, R40, R38, 0xfe, !PT ;  /* 0x000000281d1d7212 */ /* 0x000fe200078efe26 */
[----:B------:R-:W-:Y:S01]  /*36c0*/  IMAD.U32 R38, R9, 0x10000, RZ ;  /* 0x0001000009267824 */ /* 0x000fe200078e00ff */
[----:B------:R-:W-:Y:S01]  /*36d0*/  R2UR UR10, R16 ;  /* 0x00000000100a72ca */ /* 0x000fe200000e0000 */
[----:B------:R-:W-:Y:S01]  /*36e0*/  IMAD.WIDE.U32 R8, R8, 0x10000, RZ ;  /* 0x0001000008087825 */ /* 0x000fe200078e00ff */
[----:B------:R-:W-:Y:S01]  /*36f0*/  R2UR UR11, R17 ;  /* 0x00000000110b72ca */ /* 0x000fe200000e0000 */
[----:B------:R1:W-:Y:S01]  /*3700*/  STG.E.64 desc[UR4][R30.64], R28 ;  /* 0x0000001c1e007986 */ /* 0x0003e2000c101b04 */
[----:B------:R-:W-:Y:S01]  /*3710*/  LOP3.LUT R32, R32, R37, RZ, 0xfc, !PT ;  /* 0x0000002520207212 */ /* 0x000fe200078efcff */
        /* <DEDUP_REMOVED lines=10> */
.L_x_400:
[----:B------:R-:W-:Y:S05]  /*37c0*/  BSYNC.RECONVERGENT B0 ;  /* 0x0000000000007941 */ /* 0x000fea0003800200 */
.L_x_398:
[----:B0-----:R-:W-:-:S05]  /*37d0*/  IMAD R0, R3, 0x4, R0 ;  /* 0x0000000403007824 */ /* 0x001fca00078e0200 */
[----:B------:R-:W-:-:S13]  /*37e0*/  ISETP.GE.AND P0, PT, R0, R5, PT ;  /* 0x000000050000720c */ /* 0x000fda0003f06270 */
[----:B------:R-:W-:Y:S05]  /*37f0*/  @!P0 BRA `(.L_x_390) ;  /* 0xffffffec00588947 */ /* 0x000fea000383ffff */
[----:B------:R-:W-:Y:S05]  /*3800*/  EXIT ;  /* 0x000000000000794d */ /* 0x000fea0003800000 */
        .type           $_Z25multi_tensor_apply_kernelI18TensorListMetadataILi5EE25DistAdamCapturableFunctorIN3c104HalfEfNS3_8BFloat16EEJPfffPiifS7_10adamMode_tfEEvlPViT_T0_DpT1_$__internal_accurate_pow,@function
        .size           $_Z25multi_tensor_apply_kernelI18TensorListMetadataILi5EE25DistAdamCapturableFunctorIN3c104HalfEfNS3_8BFloat16EEJPfffPiifS7_10adamMode_tfEEvlPViT_T0_DpT1_$__internal_accurate_pow,(.L_x_1075 - $_Z25multi_tensor_apply_kernelI18TensorListMetadataILi5EE25DistAdamCapturableFunctorIN3c104HalfEfNS3_8BFloat16EEJPfffPiifS7_10adamMode_tfEEvlPViT_T0_DpT1_$__internal_accurate_pow)
$_Z25multi_tensor_apply_kernelI18TensorListMetadataILi5EE25DistAdamCapturableFunctorIN3c104HalfEfNS3_8BFloat16EEJPfffPiifS7_10adamMode_tfEEvlPViT_T0_DpT1_$__internal_accurate_pow:
        /* <DEDUP_REMOVED lines=475> */
.L_x_401:
        /* <DEDUP_REMOVED lines=9> */
[----:B0-----:R-:W-:Y:S06]  /*5650*/  RET.REL.NODEC R20 `(_Z25multi_tensor_apply_kernelI18TensorListMetadataILi5EE25DistAdamCapturableFunctorIN3c104HalfEfNS3_8BFloat16EEJPfffPiifS7_10adamMode_tfEEvlPViT_T0_DpT1_) ;  /* 0xffffffa814687950 */ /* 0x001fec0003c3ffff */
.L_x_402:
        /* <DEDUP_REMOVED lines=10> */
.L_x_1075:


//--------------------- .text._Z25multi_tensor_apply_kernelI18TensorListMetadataILi5EE25DistAdamCapturableFunctorIN3c104HalfEfS4_EJPfffPiifS6_10adamMode_tfEEvlPViT_T0_DpT1_ --------------------------
	.section	.text._Z25multi_tensor_apply_kernelI18TensorListMetadataILi5EE25DistAdamCapturableFunctorIN3c104HalfEfS4_EJPfffPiifS6_10adamMode_tfEEvlPViT_T0_DpT1_,"ax",@progbits
	.align	128
        .global         _Z25multi_tensor_apply_kernelI18TensorListMetadataILi5EE25DistAdamCapturableFunctorIN3c104HalfEfS4_EJPfffPiifS6_10adamMode_tfEEvlPViT_T0_DpT1_
        .type           _Z25multi_tensor_apply_kernelI18TensorListMetadataILi5EE25DistAdamCapturableFunctorIN3c104HalfEfS4_EJPfffPiifS6_10adamMode_tfEEvlPViT_T0_DpT1_,@function
        .size           _Z25multi_tensor_apply_kernelI18TensorListMetadataILi5EE25DistAdamCapturableFunctorIN3c104HalfEfS4_EJPfffPiifS6_10adamMode_tfEEvlPViT_T0_DpT1_,(.L_x_1076 - _Z25multi_tensor_apply_kernelI18TensorListMetadataILi5EE25DistAdamCapturableFunctorIN3c104HalfEfS4_EJPfffPiifS6_10adamMode_tfEEvlPViT_T0_DpT1_)
        .other          _Z25multi_tensor_apply_kernelI18TensorListMetadataILi5EE25DistAdamCapturableFunctorIN3c104HalfEfS4_EJPfffPiifS6_10adamMode_tfEEvlPViT_T0_DpT1_,@"STO_CUDA_ENTRY STV_DEFAULT"
_Z25multi_tensor_apply_kernelI18TensorListMetadataILi5EE25DistAdamCapturableFunctorIN3c104HalfEfS4_EJPfffPiifS6_10adamMode_tfEEvlPViT_T0_DpT1_:
.text._Z25multi_tensor_apply_kernelI18TensorListMetadataILi5EE25DistAdamCapturableFunctorIN3c104HalfEfS4_EJPfffPiifS6_10adamMode_tfEEvlPViT_T0_DpT1_:
        /* <DEDUP_REMOVED lines=21> */
.L_x_403:
        /* <DEDUP_REMOVED lines=20> */
.L_x_404:
        /* <DEDUP_REMOVED lines=20> */
.L_x_405:
        /* <DEDUP_REMOVED lines=21> */
.L_x_406:
        /* <DEDUP_REMOVED lines=40> */
[----:B0-----:R-:W-:Y:S05]  /*07a0*/  CALL.REL.NOINC `($_Z25multi_tensor_apply_kernelI18TensorListMetadataILi5EE25DistAdamCapturableFunctorIN3c104HalfEfS4_EJPfffPiifS6_10adamMode_tfEEvlPViT_T0_DpT1_$__internal_accurate_pow) ;  /* 0x0000002c00c87944 */ /* 0x001fea0003c00000 */
        /* <DEDUP_REMOVED lines=23> */
.L_x_408:
        /* <DEDUP_REMOVED lines=14> */
.L_x_409:
        /* <DEDUP_REMOVED lines=36> */
[----:B------:R-:W-:Y:S05]  /*0c40*/  CALL.REL.NOINC `($_Z25multi_tensor_apply_kernelI18TensorListMetadataILi5EE25DistAdamCapturableFunctorIN3c104HalfEfS4_EJPfffPiifS6_10adamMode_tfEEvlPViT_T0_DpT1_$__internal_accurate_pow) ;  /* 0x0000002800a07944 */ /* 0x000fea0003c00000 */
        /* <DEDUP_REMOVED lines=22> */
.L_x_410:
        /* <DEDUP_REMOVED lines=14> */
.L_x_411:
        /* <DEDUP_REMOVED lines=18> */
.L_x_407:
        /* <DEDUP_REMOVED lines=46> */
.L_x_417:
        /* <DEDUP_REMOVED lines=16> */
[C-C-:B---3--:R-:W-:Y:S02]  /*1390*/  SHF.R.U64 R28, R34.reuse, 0x10, R35.reuse ;  /* 0x00000010221c7819 */ /* 0x148fe40000001223 */
[----:B------:R-:W-:Y:S02]  /*13a0*/  SHF.R.U32.HI R29, RZ, 0x10, R35 ;  /* 0x00000010ff1d7819 */ /* 0x000fe40000011623 */
[----:B------:R-:W-:Y:S02]  /*13b0*/  PRMT R30, R35, 0x7610, R30 ;  /* 0x00007610231e7816 */ /* 0x000fe4000000001e */
[----:B------:R-:W-:Y:S02]  /*13c0*/  PRMT R31, R34, 0x7610, R31 ;  /* 0x00007610221f7816 */ /* 0x000fe4000000001f */
[----:B------:R-:W-:Y:S02]  /*13d0*/  PRMT R35, R32, 0x7610, R35 ;  /* 0x0000761020237816 */ /* 0x000fe40000000023 */
[----:B------:R-:W-:-:S02]  /*13e0*/  SHF.R.U32.HI R32, RZ, 0x10, R33 ;  /* 0x00000010ff207819 */ /* 0x000fc40000011621 */
[C---:B----4-:R-:W-:Y:S02]  /*13f0*/  SHF.R.U64 R38, R14.reuse, 0x10, R15 ;  /* 0x000000100e267819 */ /* 0x050fe4000000120f */
[----:B------:R-:W-:Y:S02]  /*1400*/  PRMT R37, R14, 0x7610, R37 ;  /* 0x000076100e257816 */ /* 0x000fe40000000025 */
[----:B------:R-:W-:Y:S02]  /*1410*/  SHF.R.U32.HI R36, RZ, 0x10, R15 ;  /* 0x00000010ff247819 */ /* 0x000fe4000001160f */
[----:B------:R-:W-:Y:S02]  /*1420*/  PRMT R39, R15, 0x7610, R39 ;  /* 0x000076100f277816 */ /* 0x000fe40000000027 */
[----:B------:R-:W-:Y:S01]  /*1430*/  PRMT R34, R40, 0x7610, R34 ;  /* 0x0000761028227816 */ /* 0x000fe20000000022 */
[----:B------:R-:W-:Y:S06]  /*1440*/  BRA `(.L_x_414) ;  /* 0x0000000400007947 */ /* 0x000fec0003800000 */
.L_x_413:
        /* <DEDUP_REMOVED lines=18> */
[C---:B------:R-:W-:Y:S02]  /*1570*/  @!P4 R2UR UR17, R17.reuse ;  /* 0x000000001111c2ca */ /* 0x040fe400000e0000 */
[C---:B------:R-:W-:Y:S01]  /*1580*/  @!P0 R2UR UR6, R16.reuse ;  /* 0x00000000100682ca */ /* 0x040fe200000e0000 */
[----:B------:R-:W5:Y:S01]  /*1590*/  @!P2 LDG.E.U16 R28, desc[UR8][R34.64+0x2] ;  /* 0x00000208221ca981 */ /* 0x000f62000c1e1500 */
[C---:B------:R-:W-:Y:S02]  /*15a0*/  @!P4 R2UR UR8, R16.reuse ;  /* 0x000000001008c2ca */ /* 0x040fe400000e0000 */
[C---:B------:R-:W-:Y:S02]  /*15b0*/  @!P4 R2UR UR9, R17.reuse ;  /* 0x000000001109c2ca */ /* 0x040fe400000e0000 */
[C---:B------:R-:W-:Y:S01]  /*15c0*/  @!P0 R2UR UR7, R17.reuse ;  /* 0x00000000110782ca */ /* 0x040fe200000e0000 */
[----:B------:R-:W-:Y:S01]  /*15d0*/  @P3 IMAD.MOV.U32 R10, RZ, RZ, RZ ;  /* 0x000000ffff0a3224 */ /* 0x000fe200078e00ff */
[----:B------:R-:W-:Y:S01]  /*15e0*/  @!P3 R2UR UR14, R16 ;  /* 0x00000000100eb2ca */ /* 0x000fe200000e0000 */
[--C-:B------:R-:W-:Y:S01]  /*15f0*/  @!P0 IMAD.WIDE R36, R0, 0x4, R24.reuse ;  /* 0x0000000400248825 */ /* 0x100fe200078e0218 */
[C---:B------:R-:W-:Y:S01]  /*1600*/  @!P3 R2UR UR15, R17.reuse ;  /* 0x00000000110fb2ca */ /* 0x040fe200000e0000 */
[----:B------:R-:W5:Y:S01]  /*1610*/  @!P0 LDG.E.U16 R31, desc[UR4][R34.64] ;  /* 0x00000004221f8981 */ /* 0x000f62000c1e1500 */
[----:B------:R-:W-:Y:S01]  /*1620*/  @!P2 R2UR UR10, R16 ;  /* 0x00000000100aa2ca */ /* 0x000fe200000e0000 */
[----:B------:R-:W-:Y:S01]  /*1630*/  @!P3 IMAD.WIDE R32, R0, 0x4, R24 ;  /* 0x000000040020b825 */ /* 0x000fe200078e0218 */
[----:B------:R-:W-:-:S02]  /*1640*/  @!P2 R2UR UR11, R17 ;  /* 0x00000000110ba2ca */ /* 0x000fc400000e0000 */
[----:B------:R-:W-:Y:S01]  /*1650*/  @P3 PRMT R30, RZ, 0x7610, R30 ;  /* 0x00007610ff1e3816 */ /* 0x000fe2000000001e */
[----:B------:R-:W5:Y:S01]  /*1660*/  @!P4 LDG.E R11, desc[UR8][R40.64+0xc] ;  /* 0x00000c08280bc981 */ /* 0x000f62000c1e1900 */
[----:B------:R-:W-:Y:S02]  /*1670*/  @P4 PRMT R29, RZ, 0x7610, R29 ;  /* 0x00007610ff1d4816 */ /* 0x000fe4000000001d */
[C---:B------:R-:W-:Y:S01]  /*1680*/  @!P2 R2UR UR8, R16.reuse ;  /* 0x000000001008a2ca */ /* 0x040fe200000e0000 */
[----:B------:R0:W5:Y:S01]  /*1690*/  @!P0 LDG.E R8, desc[UR6][R36.64] ;  /* 0x0000000624088981 */ /* 0x000162000c1e1900 */
[C---:B------:R-:W-:Y:S02]  /*16a0*/  @!P2 R2UR UR9, R17.reuse ;  /* 0x000000001109a2ca */ /* 0x040fe400000e0000 */
[----:B------:R-:W-:Y:S01]  /*16b0*/  @!P4 R2UR UR18, R16 ;  /* 0x000000001012c2ca */ /* 0x000fe200000e0000 */
[----:B------:R1:W5:Y:S01]  /*16c0*/  @!P3 LDG.E.U16 R30, desc[UR12][R34.64+0x4] ;  /* 0x0000040c221eb981 */ /* 0x000362000c1e1500 */
[----:B------:R-:W-:Y:S01]  /*16d0*/  @!P4 R2UR UR19, R17 ;  /* 0x000000001113c2ca */ /* 0x000fe200000e0000 */
[----:B------:R-:W-:-:S02]  /*16e0*/  @P2 IMAD.MOV.U32 R9, RZ, RZ, RZ ;  /* 0x000000ffff092224 */ /* 0x000fc400078e00ff */
[----:B------:R2:W5:Y:S01]  /*16f0*/  @!P4 LDG.E.U16 R29, desc[UR16][R38.64+0x6] ;  /* 0x00000610261dc981 */ /* 0x000562000c1e1500 */
[----:B------:R-:W-:Y:S01]  /*1700*/  @!P2 IMAD.WIDE R14, R0, 0x4, R24 ;  /* 0x00000004000ea825 */ /* 0x000fe200078e0218 */
[----:B0-----:R-:W-:Y:S02]  /*1710*/  @P4 PRMT R36, RZ, 0x7610, R36 ;  /* 0x00007610ff244816 */ /* 0x001fe40000000024 */
[----:B------:R0:W5:Y:S01]  /*1720*/  @!P3 LDG.E R10, desc[UR14][R32.64+0x8] ;  /* 0x0000080e200ab981 */ /* 0x000162000c1e1900 */
[----:B-1----:R-:W-:-:S03]  /*1730*/  @P2 PRMT R34, RZ, 0x7610, R34 ;  /* 0x00007610ff222816 */ /* 0x002fc60000000022 */
[----:B------:R1:W5:Y:S01]  /*1740*/  @!P0 LDG.E.U16 R35, desc[UR4][R12.64] ;  /* 0x000000040c238981 */ /* 0x000362000c1e1500 */
[----:B--2---:R-:W-:Y:S02]  /*1750*/  @P2 PRMT R38, RZ, 0x7610, R38 ;  /* 0x00007610ff262816 */ /* 0x004fe40000000026 */
[----:B------:R-:W-:Y:S01]  /*1760*/  @P3 PRMT R39, RZ, 0x7610, R39 ;  /* 0x00007610ff273816 */ /* 0x000fe20000000027 */
[----:B------:R1:W5:Y:S01]  /*1770*/  @!P0 LDG.E.U16 R37, desc[UR6][R6.64] ;  /* 0x0000000606258981 */ /* 0x000362000c1e1500 */
[----:B------:R-:W-:Y:S02]  /*1780*/  @P3 PRMT R33, RZ, 0x7610, R33 ;  /* 0x00007610ff213816 */ /* 0x000fe40000000021 */
[----:B0-----:R-:W-:Y:S01]  /*1790*/  @P4 PRMT R32, RZ, 0x7610, R32 ;  /* 0x00007610ff204816 */ /* 0x001fe20000000020 */
        /* <DEDUP_REMOVED lines=10> */
[----:B-1----:R-:W-:-:S07]  /*1840*/  @P0 PRMT R37, RZ, 0x7610, R37 ;  /* 0x00007610ff250816 */ /* 0x002fce0000000025 */
.L_x_414:
[----:B------:R-:W0:Y:S01]  /*1850*/  LDC.64 R14, c[0x0][0xfa0] ;  /* 0x0003e800ff0e7b82 */ /* 0x000e220000000a00 */
[----:B------:R-:W-:Y:S01]  /*1860*/  R2UR UR4, R16 ;  /* 0x00000000100472ca */ /* 0x000fe200000e0000 */
[----:B------:R-:W1:Y:S01]  /*1870*/  LDCU.64 UR6, c[0x0][0xf88] ;  /* 0x0001f100ff0677ac */ /* 0x000e620008000a00 */
[----:B------:R-:W-:-:S13]  /*1880*/  R2UR UR5, R17 ;  /* 0x00000000110572ca */ /* 0x000fda00000e0000 */
[----:B0-----:R0:W2:Y:S01]  /*1890*/  LDG.E R14, desc[UR4][R14.64] ;  /* 0x000000040e0e7981 */ /* 0x0010a2000c1e1900 */
[C---:B-----5:R-:W-:Y:S01]  /*18a0*/  FMUL.FTZ R42, R2.reuse, R8 ;  /* 0x00000008022a7220 */ /* 0x060fe20000410000 */
[----:B------:R-:W-:Y:S02]  /*18b0*/  HADD2.F32 R44, -RZ, R37.H0_H0 ;  /* 0x20000025ff2c7230 */ /* 0x000fe40000004100 */
[----:B------:R-:W-:Y:S01]  /*18c0*/  FMUL.FTZ R40, R2, R10 ;  /* 0x0000000a02287220 */ /* 0x000fe20000410000 */
[----:B------:R-:W3:Y:S01]  /*18d0*/  MUFU.RCP R37, R4 ;  /* 0x0000000400257308 */ /* 0x000ee20000001000 */
[----:B------:R-:W-:Y:S01]  /*18e0*/  FMUL.FTZ R8, R42, R42 ;  /* 0x0000002a2a087220 */ /* 0x000fe20000410000 */
[----:B------:R-:W-:Y:S02]  /*18f0*/  HADD2.F32 R38, -RZ, R38.H0_H0 ;  /* 0x20000026ff267230 */ /* 0x000fe40000004100 */
[----:B------:R-:W-:Y:S01]  /*1900*/  FMUL.FTZ R10, R40, R40 ;  /* 0x00000028280a7220 */ /* 0x000fe20000410000 */
[----:B------:R-:W-:-:S02]  /*1910*/  HADD2.F32 R36, -RZ, R36.H0_H0 ;  /* 0x20000024ff247230 */ /* 0x000fc40000004100 */
[----:B-1----:R-:W-:Y:S01]  /*1920*/  FFMA.FTZ R41, R8, -UR7, R8 ;  /* 0x8000000708297c23 */ /* 0x002fe20008010008 */
[----:B0-----:R-:W-:Y:S01]  /*1930*/  FMUL.FTZ R15, R2, R11 ;  /* 0x0000000b020f7220 */ /* 0x001fe20000410000 */
[----:B------:R-:W-:Y:S02]  /*1940*/  HADD2.F32 R39, -RZ, R39.H0_H0 ;  /* 0x20000027ff277230 */ /* 0x000fe40000004100 */
[----:B------:R-:W-:Y:S01]  /*1950*/  FFMA.FTZ R10, R10, -UR7, R10 ;  /* 0x800000070a0a7c23 */ /* 0x000fe2000801000a */
[----:B------:R-:W-:Y:S01]  /*1960*/  FFMA.FTZ R44, R44, UR7, R41 ;  /* 0x000000072c2c7c23 */ /* 0x000fe20008010029 */
[----:B------:R-:W-:Y:S01]  /*1970*/  FMUL.FTZ R41, R2, R9 ;  /* 0x0000000902297220 */ /* 0x000fe20000410000 */
[----:B------:R-:W-:Y:S01]  /*1980*/  FMUL.FTZ R11, R15, R15 ;  /* 0x0000000f0f0b7220 */ /* 0x000fe20000410000 */
[----:B------:R-:W0:Y:S01]  /*1990*/  LDCU UR4, c[0x0][0xf9c] ;  /* 0x0001f380ff0477ac */ /* 0x000e220008000800 */
[----:B------:R-:W-:Y:S01]  /*19a0*/  FFMA.FTZ R10, R39, UR7, R10 ;  /* 0x00000007270a7c23 */ /* 0x000fe2000801000a */
[----:B------:R-:W-:Y:S01]  /*19b0*/  FMUL.FTZ R8, R41, R41 ;  /* 0x0000002929087220 */ /* 0x000fe20000410000 */
[----:B------:R-:W-:Y:S01]  /*19c0*/  FFMA.FTZ R11, R11, -UR7, R11 ;  /* 0x800000070b0b7c23 */ /* 0x000fe2000801000b */
[----:B------:R-:W-:-:S02]  /*19d0*/  HADD2.F32 R35, -RZ, R35.H0_H0 ;  /* 0x20000023ff237230 */ /* 0x000fc40000004100 */
[----:B------:R-:W-:Y:S01]  /*19e0*/  FFMA.FTZ R42, R42, -UR6, R42 ;  /* 0x800000062a2a7c23 */ /* 0x000fe2000801002a */
[----:B------:R-:W-:Y:S01]  /*19f0*/  FFMA.FTZ R9, R8, -UR7, R8 ;  /* 0x8000000708097c23 */ /* 0x000fe20008010008 */
[----:B------:R-:W-:Y:S01]  /*1a00*/  FFMA.FTZ R36, R36, UR7, R11 ;  /* 0x0000000724247c23 */ /* 0x000fe2000801000b */
[----:B------:R-:W-:Y:S02]  /*1a10*/  HADD2.F32 R32, -RZ, R32.H0_H0 ;  /* 0x20000020ff207230 */ /* 0x000fe40000004100 */
[----:B------:R-:W-:Y:S01]  /*1a20*/  FFMA.FTZ R42, R35, UR6, R42 ;  /* 0x00000006232a7c23 */ /* 0x000fe2000801002a */
[----:B------:R-:W-:Y:S01]  /*1a30*/  FFMA.FTZ R8, R38, UR7, R9 ;  /* 0x0000000726087c23 */ /* 0x000fe20008010009 */
[-C--:B---3--:R-:W-:Y:S01]  /*1a40*/  FMUL.FTZ R38, R44, R37.reuse ;  /* 0x000000252c267220 */ /* 0x088fe20000410000 */
[-C--:B------:R-:W-:Y:S01]  /*1a50*/  FMUL.FTZ R11, R36, R37.reuse ;  /* 0x00000025240b7220 */ /* 0x080fe20000410000 */
[----:B------:R1:W-:Y:S01]  /*1a60*/  F2F.F16.F32 R9, R44 ;  /* 0x0000002c00097304 */ /* 0x0003e20000200800 */
[----:B------:R-:W-:Y:S01]  /*1a70*/  FMUL.FTZ R43, R8, R37 ;  /* 0x00000025082b7220 */ /* 0x000fe20000410000 */
[----:B------:R-:W-:Y:S01]  /*1a80*/  FFMA.FTZ R41, R41, -UR6, R41 ;  /* 0x8000000629297c23 */ /* 0x000fe20008010029 */
[----:B------:R-:W-:Y:S01]  /*1a90*/  FFMA.FTZ R15, R15, -UR6, R15 ;  /* 0x800000060f0f7c23 */ /* 0x000fe2000801000f */
[----:B------:R-:W-:-:S02]  /*1aa0*/  HADD2.F32 R33, -RZ, R33.H0_H0 ;  /* 0x20000021ff217230 */ /* 0x000fc40000004100 */
[----:B------:R-:W-:Y:S01]  /*1ab0*/  FFMA.FTZ R40, R40, -UR6, R40 ;  /* 0x8000000628287c23 */ /* 0x000fe20008010028 */
[----:B------:R-:W-:Y:S02]  /*1ac0*/  HADD2.F32 R31, -RZ, R31.H0_H0 ;  /* 0x2000001fff1f7230 */ /* 0x000fe40000004100 */
[----:B------:R-:W-:Y:S01]  /*1ad0*/  FFMA.FTZ R32, R32, UR6, R15 ;  /* 0x0000000620207c23 */ /* 0x000fe2000801000f */
[----:B------:R-:W0:Y:S01]  /*1ae0*/  MUFU.SQRT R38, R38 ;  /* 0x0000002600267308 */ /* 0x000e220000002000 */
[----:B-1----:R-:W-:Y:S01]  /*1af0*/  FMUL.FTZ R44, R10, R37 ;  /* 0x000000250a2c7220 */ /* 0x002fe20000410000 */
[----:B------:R-:W-:Y:S01]  /*1b00*/  FFMA.FTZ R40, R33, UR6, R40 ;  /* 0x0000000621287c23 */ /* 0x000fe20008010028 */
[----:B------:R-:W-:Y:S02]  /*1b10*/  HADD2.F32 R28, -RZ, R28.H0_H0 ;  /* 0x2000001cff1c7230 */ /* 0x000fe40000004100 */
[----:B------:R-:W-:Y:S02]  /*1b20*/  HADD2.F32 R29, -RZ, R29.H0_H0 ;  /* 0x2000001dff1d7230 */ /* 0x000fe40000004100 */
[----:B------:R-:W-:Y:S01]  /*1b30*/  HADD2.F32 R30, -RZ, R30.H0_H0 ;  /* 0x2000001eff1e7230 */ /* 0x000fe20000004100 */
[----:B------:R-:W1:Y:S08]  /*1b40*/  MUFU.SQRT R43, R43 ;  /* 0x0000002b002b7308 */ /* 0x000e700000002000 */
[----:B------:R-:W3:Y:S01]  /*1b50*/  MUFU.SQRT R11, R11 ;  /* 0x0000000b000b7308 */ /* 0x000ee20000002000 */
[----:B0-----:R-:W-:-:S07]  /*1b60*/  FADD.FTZ R37, R38, UR4 ;  /* 0x0000000426257e21 */ /* 0x001fce0008010000 */
[----:B------:R0:W4:Y:S01]  /*1b70*/  MUFU.SQRT R39, R44 ;  /* 0x0000002c00277308 */ /* 0x0001220000002000 */
[----:B-1----:R-:W-:-:S07]  /*1b80*/  FADD.FTZ R38, R43, UR4 ;  /* 0x000000042b267e21 */ /* 0x002fce0008010000 */
[----:B------:R-:W1:Y:S01]  /*1b90*/  MUFU.RCP R35, R5 ;  /* 0x0000000500237308 */ /* 0x000e620000001000 */
[----:B0-----:R-:W-:Y:S02]  /*1ba0*/  HADD2.F32 R44, -RZ, R34.H0_H0 ;  /* 0x20000022ff2c7230 */ /* 0x001fe40000004100 */
[----:B---3--:R-:W-:-:S03]  /*1bb0*/  FADD.FTZ R34, R11, UR4 ;  /* 0x000000040b227e21 */ /* 0x008fc60008010000 */
[----:B------:R-:W-:Y:S02]  /*1bc0*/  FFMA.FTZ R44, R44, UR6, R41 ;  /* 0x000000062c2c7c23 */ /* 0x000fe40008010029 */
[----:B------:R-:W0:Y:S01]  /*1bd0*/  MUFU.RCP R37, R37 ;  /* 0x0000002500257308 */ /* 0x000e220000001000 */
[----:B----4-:R-:W-:Y:S01]  /*1be0*/  FADD.FTZ R39, R39, UR4 ;  /* 0x0000000427277e21 */ /* 0x010fe20008010000 */
[----:B------:R-:W3:Y:S06]  /*1bf0*/  LDCU UR4, c[0x0][0xfac] ;  /* 0x0001f580ff0477ac */ /* 0x000eec0008000800 */
[----:B------:R-:W4:Y:S01]  /*1c00*/  MUFU.RCP R38, R38 ;  /* 0x0000002600267308 */ /* 0x000f220000001000 */
[-C--:B-1----:R-:W-:Y:S01]  /*1c10*/  FMUL.FTZ R43, R42, R35.reuse ;  /* 0x000000232a2b7220 */ /* 0x082fe20000410000 */
[-C--:B------:R-:W-:Y:S01]  /*1c20*/  FMUL.FTZ R45, R44, R35.reuse ;  /* 0x000000232c2d7220 */ /* 0x080fe20000410000 */
[----:B------:R-:W-:-:S05]  /*1c30*/  FMUL.FTZ R41, R32, R35 ;  /* 0x0000002320297220 */ /* 0x000fca0000410000 */
[----:B------:R-:W1:Y:S01]  /*1c40*/  MUFU.RCP R34, R34 ;  /* 0x0000002200227308 */ /* 0x000e620000001000 */
[----:B0-----:R-:W-:-:S04]  /*1c50*/  FMUL.FTZ R43, R43, R37 ;  /* 0x000000252b2b7220 */ /* 0x001fc80000410000 */
[----:B---3--:R-:W-:-:S03]  /*1c60*/  FFMA.FTZ R43, R31, UR4, R43 ;  /* 0x000000041f2b7c23 */ /* 0x008fc6000801002b */
[----:B------:R-:W0:Y:S01]  /*1c70*/  MUFU.RCP R39, R39 ;  /* 0x0000002700277308 */ /* 0x000e220000001000 */
[----:B----4-:R-:W-:-:S04]  /*1c80*/  FMUL.FTZ R45, R45, R38 ;  /* 0x000000262d2d7220 */ /* 0x010fc80000410000 */
[----:B------:R-:W-:-:S03]  /*1c90*/  FFMA.FTZ R45, R28, UR4, R45 ;  /* 0x000000041c2d7c23 */ /* 0x000fc6000801002d */
[----:B------:R3:W4:Y:S01]  /*1ca0*/  F2F.F16.F32 R11, R42 ;  /* 0x0000002a000b7304 */ /* 0x0007220000200800 */
[----:B-1----:R-:W-:-:S04]  /*1cb0*/  FMUL.FTZ R34, R41, R34 ;  /* 0x0000002229227220 */ /* 0x002fc80000410000 */
[----:B------:R-:W-:-:S03]  /*1cc0*/  FFMA.FTZ R34, R29, UR4, R34 ;  /* 0x000000041d227c23 */ /* 0x000fc60008010022 */
[----:B------:R-:W1:Y:S01]  /*1cd0*/  F2F.F16.F32 R33, R44 ;  /* 0x0000002c00217304 */ /* 0x000e620000200800 */
[----:B---3--:R-:W-:-:S07]  /*1ce0*/  FMUL.FTZ R42, R40, R35 ;  /* 0x00000023282a7220 */ /* 0x008fce0000410000 */
[----:B------:R3:W0:Y:S08]  /*1cf0*/  F2F.F16.F32 R35, R8 ;  /* 0x0000000800237304 */ /* 0x0006300000200800 */
[----:B------:R-:W0:Y:S08]  /*1d00*/  F2F.F16.F32 R15, R40 ;  /* 0x00000028000f7304 */ /* 0x000e300000200800 */
[----:B------:R-:W0:Y:S01]  /*1d10*/  F2F.F16.F32 R37, R32 ;  /* 0x0000002000257304 */ /* 0x000e220000200800 */
[----:B--2---:R-:W-:Y:S01]  /*1d20*/  FMUL.FTZ R38, R14, R43 ;  /* 0x0000002b0e267220 */ /* 0x004fe20000410000 */
[----:B0-----:R-:W-:Y:S01]  /*1d30*/  FMUL.FTZ R43, R42, R39 ;  /* 0x000000272a2b7220 */ /* 0x001fe20000410000 */
[C---:B------:R-:W-:Y:S01]  /*1d40*/  FMUL.FTZ R45, R14.reuse, R45 ;  /* 0x0000002d0e2d7220 */ /* 0x040fe20000410000 */
[----:B------:R-:W-:-:S04]  /*1d50*/  FMUL.FTZ R34, R14, R34 ;  /* 0x000000220e227220 */ /* 0x000fc80000410000 */
[----:B------:R0:W2:Y:S01]  /*1d60*/  F2F.F16.F32 R39, R10 ;  /* 0x0000000a00277304 */ /* 0x0000a20000200800 */
[----:B------:R-:W-:Y:S01]  /*1d70*/  FFMA.FTZ R41, R30, UR4, R43 ;  /* 0x000000041e297c23 */ /* 0x000fe2000801002b */
[----:B------:R-:W-:Y:S02]  /*1d80*/  F2FP.F16.F32.PACK_AB R38, RZ, R38 ;  /* 0x00000026ff26723e */ /* 0x000fe400000000ff */
[----:B------:R-:W-:Y:S01]  /*1d90*/  F2FP.F16.F32.PACK_AB R45, RZ, R45 ;  /* 0x0000002dff2d723e */ /* 0x000fe200000000ff */
[----:B------:R-:W-:Y:S01]  /*1da0*/  FMUL.FTZ R41, R14, R41 ;  /* 0x000000290e297220 */ /* 0x000fe20000410000 */
[----:B------:R-:W-:Y:S01]  /*1db0*/  F2FP.F16.F32.PACK_AB R34, RZ, R34 ;  /* 0x00000022ff22723e */ /* 0x000fe200000000ff */
[----:B------:R-:W-:Y:S01]  /*1dc0*/  HADD2.F32 R38, -RZ, R38.H0_H0 ;  /* 0x20000026ff267230 */ /* 0x000fe20000004100 */
[----:B------:R1:W1:Y:S01]  /*1dd0*/  F2F.F16.F32 R43, R36 ;  /* 0x00000024002b7304 */ /* 0x0002620000200800 */
[----:B------:R-:W-:Y:S01]  /*1de0*/  HADD2.F32 R45, -RZ, R45.H0_H0 ;  /* 0x2000002dff2d7230 */ /* 0x000fe20000004100 */
[----:B---3--:R-:W-:Y:S01]  /*1df0*/  F2FP.F16.F32.PACK_AB R8, RZ, R41 ;  /* 0x00000029ff08723e */ /* 0x008fe200000000ff */
[----:B------:R-:W-:-:S02]  /*1e00*/  HADD2.F32 R34, -RZ, R34.H0_H0 ;  /* 0x20000022ff227230 */ /* 0x000fc40000004100 */
[----:B------:R-:W-:Y:S01]  /*1e10*/  FADD.FTZ R38, R31, -R38 ;  /* 0x800000261f267221 */ /* 0x000fe20000010000 */
[----:B0-----:R-:W-:Y:S01]  /*1e20*/  FADD.FTZ R10, R28, -R45 ;  /* 0x8000002d1c0a7221 */ /* 0x001fe20000010000 */
[----:B------:R-:W-:Y:S02]  /*1e30*/  HADD2.F32 R31, -RZ, R8.H0_H0 ;  /* 0x20000008ff1f7230 */ /* 0x000fe40000004100 */
[----:B------:R-:W-:Y:S01]  /*1e40*/  FADD.FTZ R14, R29, -R34 ;  /* 0x800000221d0e7221 */ /* 0x000fe20000010000 */
[----:B------:R0:W3:Y:S01]  /*1e50*/  F2F.F16.F32 R41, R38 ;  /* 0x0000002600297304 */ /* 0x0000e20000200800 */
[----:B------:R-:W-:-:S04]  /*1e60*/  IMAD.WIDE R28, R0, 0x2, R18 ;  /* 0x00000002001c7825 */ /* 0x000fc800078e0212 */
[----:B------:R-:W-:-:S03]  /*1e70*/  FADD.FTZ R31, R30, -R31 ;  /* 0x8000001f1e1f7221 */ /* 0x000fc60000010000 */
[----:B------:R-:W0:Y:S08]  /*1e80*/  F2F.F16.F32 R10, R10 ;  /* 0x0000000a000a7304 */ /* 0x000e300000200800 */
[----:B------:R0:W0:Y:S08]  /*1e90*/  F2F.F16.F32 R45, R31 ;  /* 0x0000001f002d7304 */ /* 0x0000300000200800 */
[----:B------:R-:W0:Y:S01]  /*1ea0*/  F2F.F16.F32 R14, R14 ;  /* 0x0000000e000e7304 */ /* 0x000e220000200800 */
[----:B-1234-:R-:W-:Y:S05]  /*1eb0*/  @!P1 BRA `(.L_x_415) ;  /* 0x0000000000689947 */ /* 0x01efea0003800000 */
[----:B------:R-:W-:Y:S01]  /*1ec0*/  R2UR UR4, R16 ;  /* 0x00000000100472ca */ /* 0x000fe200000e0000 */
[----:B0-----:R-:W-:Y:S01]  /*1ed0*/  IMAD.WIDE.U32 R30, R10, 0x10000, RZ ;  /* 0x000100000a1e7825 */ /* 0x001fe200078e00ff */
[C---:B------:R-:W-:Y:S02]  /*1ee0*/  R2UR UR5, R17.reuse ;  /* 0x00000000110572ca */ /* 0x040fe400000e0000 */
[----:B------:R-:W-:Y:S01]  /*1ef0*/  R2UR UR6, R16 ;  /* 0x00000000100672ca */ /* 0x000fe200000e0000 */
[----:B------:R-:W-:Y:S01]  /*1f00*/  IMAD.U32 R14, R14, 0x10000, RZ ;  /* 0x000100000e0e7824 */ /* 0x000fe200078e00ff */
[----:B------:R-:W-:Y:S01]  /*1f10*/  R2UR UR7, R17 ;  /* 0x00000000110772ca */ /* 0x000fe200000e0000 */
        /* <DEDUP_REMOVED lines=8> */
[----:B------:R-:W-:-:S02]  /*1fa0*/  LOP3.LUT R31, R31, R14, R45, 0xfe, !PT ;  /* 0x0000000e1f1f7212 */ /* 0x000fc400078efe2d */
[----:B------:R-:W-:Y:S02]  /*1fb0*/  LOP3.LUT R30, R30, R41, RZ, 0xfc, !PT ;  /* 0x000000291e1e7212 */ /* 0x000fe400078efcff */
[----:B------:R-:W-:Y:S02]  /*1fc0*/  LOP3.LUT R14, R32, R11, RZ, 0xfc, !PT ;  /* 0x0000000b200e7212 */ /* 0x000fe400078efcff */
[----:B------:R-:W-:Y:S01]  /*1fd0*/  LOP3.LUT R15, R33, R37, R15, 0xfe, !PT ;  /* 0x00000025210f7212 */ /* 0x000fe200078efe0f */
        /* <DEDUP_REMOVED lines=8> */
.L_x_415:
[C---:B------:R-:W-:Y:S01]  /*2060*/  ISETP.GE.AND P4, PT, R0.reuse, R3, PT ;  /* 0x000000030000720c */ /* 0x040fe20003f86270 */
[C---:B------:R-:W-:Y:S02]  /*2070*/  VIADD R8, R0.reuse, 0x1 ;  /* 0x0000000100087836 */ /* 0x040fe40000000000 */
[----:B------:R-:W-:-:S03]  /*2080*/  VIADD R30, R0, 0x2 ;  /* 0x00000002001e7836 */ /* 0x000fc60000000000 */
[-C--:B------:R-:W-:Y:S01]  /*2090*/  ISETP.GE.AND P0, PT, R8, R3.reuse, PT ;  /* 0x000000030800720c */ /* 0x080fe20003f06270 */
[----:B------:R-:W-:Y:S01]  /*20a0*/  VIADD R8, R0, 0x3 ;  /* 0x0000000300087836 */ /* 0x000fe20000000000 */
[----:B------:R-:W-:-:S04]  /*20b0*/  ISETP.GE.AND P2, PT, R30, R3, PT ;  /* 0x000000031e00720c */ /* 0x000fc80003f46270 */
[----:B------:R-:W-:Y:S01]  /*20c0*/  ISETP.GE.AND P3, PT, R8, R3, PT ;  /* 0x000000030800720c */ /* 0x000fe20003f66270 */
[----:B0-----:R-:W-:Y:S01]  /*20d0*/  @!P4 IMAD.WIDE R30, R0, 0x2, R26 ;  /* 0x00000002001ec825 */ /* 0x001fe200078e021a */
        /* <DEDUP_REMOVED lines=45> */
[----:B------:R2:W-:Y:S01]  /*23b0*/  @!P2 STG.E.U16 desc[UR18][R30.64+0x4], R45 ;  /* 0x0000042d1e00a986 */ /* 0x0005e2000c101512 */
[----:B------:R-:W-:-:S03]  /*23c0*/  @!P3 R2UR UR27, R17 ;  /* 0x00000000111bb2ca */ /* 0x000fc600000e0000 */
[----:B------:R2:W-:Y:S04]  /*23d0*/  @!P3 STG.E.U16 desc[UR20][R28.64+0x6], R14 ;  /* 0x0000060e1c00b986 */ /* 0x0005e8000c101514 */
[----:B------:R2:W-:Y:S04]  /*23e0*/  @!P3 STG.E.U16 desc[UR22][R12.64+0x6], R37 ;  /* 0x000006250c00b986 */ /* 0x0005e8000c101516 */
[----:B------:R2:W-:Y:S04]  /*23f0*/  @!P3 STG.E.U16 desc[UR24][R6.64+0x6], R43 ;  /* 0x0000062b0600b986 */ /* 0x0005e8000c101518 */
[----:B------:R2:W-:Y:S02]  /*2400*/  @!P3 STG.E.U16 desc[UR26][R40.64+0x6], R14 ;  /* 0x0000060e2800b986 */ /* 0x0005e4000c10151a */
.L_x_416:
[----:B0-2---:R-:W0:Y:S02]  /*2410*/  LDC R7, c[0x0][0x360] ;  /* 0x0000d800ff077b82 */ /* 0x005e240000000800 */
[----:B0-----:R-:W-:-:S05]  /*2420*/  IMAD R0, R7, 0x4, R0 ;  /* 0x0000000407007824 */ /* 0x001fca00078e0200 */
[----:B------:R-:W-:-:S13]  /*2430*/  ISETP.GE.AND P0, PT, R0, R3, PT ;  /* 0x000000030000720c */ /* 0x000fda0003f06270 */
[----:B------:R-:W-:Y:S05]  /*2440*/  @!P0 BRA `(.L_x_417) ;  /* 0xffffffec00908947 */ /* 0x000fea000383ffff */
[----:B------:R-:W-:Y:S05]  /*2450*/  EXIT ;  /* 0x000000000000794d */ /* 0x000fea0003800000 */
.L_x_412:
[----:B------:R-:W0:Y:S02]  /*2460*/  LDC R7, c[0x0][0x360] ;  /* 0x0000d800ff077b82 */ /* 0x000e240000000800 */
.L_x_423:
[----:B012---:R-:W-:-:S04]  /*2470*/  IMAD.WIDE R12, R0, 0x2, R18 ;  /* 0x00000002000c7825 */ /* 0x007fc800078e0212 */
[----:B------:R-:W-:-:S04]  /*2480*/  IMAD.WIDE R28, R0, 0x2, R20 ;  /* 0x00000002001c7825 */ /* 0x000fc800078e0214 */
        /* <DEDUP_REMOVED lines=71> */
.L_x_418:
        /* <DEDUP_REMOVED lines=24> */
.L_x_419:
[----:B---3--:R-:W1:Y:S01]  /*2a80*/  LDC.64 R28, c[0x0][0xfa0] ;  /* 0x0003e800ff1c7b82 */ /* 0x008e620000000a00 */
        /* <DEDUP_REMOVED lines=17> */
[----:B-1----:R-:W-:Y:S01]  /*2ba0*/  FMUL.FTZ R29, R9, UR4 ;  /* 0x00000004091d7c20 */ /* 0x002fe20008410000 */
[----:B------:R-:W-:Y:S01]  /*2bb0*/  FMUL.FTZ R33, R10, UR4 ;  /* 0x000000040a217c20 */ /* 0x000fe20008410000 */
[----:B------:R-:W-:-:S02]  /*2bc0*/  HADD2.F32 R35, -RZ, R35.H0_H0 ;  /* 0x20000023ff237230 */ /* 0x000fc40000004100 */
[C---:B------:R-:W-:Y:S01]  /*2bd0*/  FFMA.FTZ R12, R2.reuse, R12, R31 ;  /* 0x0000000c020c7223 */ /* 0x040fe2000001001f */
[C---:B------:R-:W-:Y:S01]  /*2be0*/  FFMA.FTZ R13, R2.reuse, R13, R29 ;  /* 0x0000000d020d7223 */ /* 0x040fe2000001001d */
[----:B------:R-:W-:Y:S02]  /*2bf0*/  FFMA.FTZ R14, R2, R14, R33 ;  /* 0x0000000e020e7223 */ /* 0x000fe40000010021 */
[C---:B------:R-:W-:Y:S01]  /*2c00*/  FMUL.FTZ R31, R12.reuse, R12 ;  /* 0x0000000c0c1f7220 */ /* 0x040fe20000410000 */
[----:B--2---:R-:W-:-:S03]  /*2c10*/  FFMA.FTZ R12, R12, -UR6, R12 ;  /* 0x800000060c0c7c23 */ /* 0x004fc6000801000c */
[----:B------:R-:W-:-:S04]  /*2c20*/  FFMA.FTZ R32, R31, -UR7, R31 ;  /* 0x800000071f207c23 */ /* 0x000fc8000801001f */
[----:B------:R-:W-:Y:S01]  /*2c30*/  FFMA.FTZ R31, R37, UR7, R32 ;  /* 0x00000007251f7c23 */ /* 0x000fe20008010020 */
[C---:B------:R-:W-:Y:S01]  /*2c40*/  FMUL.FTZ R32, R13.reuse, R13 ;  /* 0x0000000d0d207220 */ /* 0x040fe20000410000 */
[----:B------:R-:W-:Y:S02]  /*2c50*/  FFMA.FTZ R13, R13, -UR6, R13 ;  /* 0x800000060d0d7c23 */ /* 0x000fe4000801000d */
[----:B0-----:R-:W-:Y:S01]  /*2c60*/  FMUL.FTZ R37, R31, R30 ;  /* 0x0000001e1f257220 */ /* 0x001fe20000410000 */
[----:B------:R-:W-:Y:S01]  /*2c70*/  FFMA.FTZ R33, R32, -UR7, R32 ;  /* 0x8000000720217c23 */ /* 0x000fe20008010020 */
[----:B------:R0:W-:Y:S01]  /*2c80*/  F2F.F16.F32 R29, R31 ;  /* 0x0000001f001d7304 */ /* 0x0001e20000200800 */
[----:B------:R-:W-:Y:S01]  /*2c90*/  FMUL.FTZ R32, R14, R14 ;  /* 0x0000000e0e207220 */ /* 0x000fe20000410000 */
[----:B------:R-:W-:Y:S01]  /*2ca0*/  FFMA.FTZ R34, R34, UR6, R13 ;  /* 0x0000000622227c23 */ /* 0x000fe2000801000d */
[----:B------:R-:W-:Y:S01]  /*2cb0*/  FFMA.FTZ R39, R40, UR7, R33 ;  /* 0x0000000728277c23 */ /* 0x000fe20008010021 */
[----:B------:R-:W-:-:S02]  /*2cc0*/  HADD2.F32 R40, -RZ, R42.H0_H0 ;  /* 0x2000002aff287230 */ /* 0x000fc40000004100 */
[----:B------:R-:W-:Y:S01]  /*2cd0*/  FFMA.FTZ R38, R32, -UR7, R32 ;  /* 0x8000000720267c23 */ /* 0x000fe20008010020 */
[----:B------:R-:W-:Y:S01]  /*2ce0*/  FFMA.FTZ R14, R14, -UR6, R14 ;  /* 0x800000060e0e7c23 */ /* 0x000fe2000801000e */
[----:B------:R-:W1:Y:S01]  /*2cf0*/  MUFU.SQRT R37, R37 ;  /* 0x0000002500257308 */ /* 0x000e620000002000 */
[----:B0-----:R-:W-:Y:S01]  /*2d00*/  FMUL.FTZ R31, R6, UR4 ;  /* 0x00000004061f7c20 */ /* 0x001fe20008410000 */
[----:B------:R-:W1:Y:S01]  /*2d10*/  LDCU UR4, c[0x0][0xf9c] ;  /* 0x0001f380ff0477ac */ /* 0x000e620008000800 */
[----:B------:R-:W-:Y:S02]  /*2d20*/  FFMA.FTZ R14, R35, UR6, R14 ;  /* 0x00000006230e7c23 */ /* 0x000fe4000801000e */
[----:B------:R-:W-:Y:S01]  /*2d30*/  FFMA.FTZ R32, R2, R15, R31 ;  /* 0x0000000f02207223 */ /* 0x000fe2000001001f */
[----:B------:R-:W-:Y:S01]  /*2d40*/  FFMA.FTZ R15, R41, UR7, R38 ;  /* 0x00000007290f7c23 */ /* 0x000fe20008010026 */
[----:B------:R-:W-:Y:S01]  /*2d50*/  FMUL.FTZ R38, R39, R30 ;  /* 0x0000001e27267220 */ /* 0x000fe20000410000 */
[----:B------:R-:W-:Y:S01]  /*2d60*/  F2F.F16.F32 R33, R39 ;  /* 0x0000002700217304 */ /* 0x000fe20000200800 */
[C---:B------:R-:W-:Y:S01]  /*2d70*/  FMUL.FTZ R31, R32.reuse, R32 ;  /* 0x00000020201f7220 */ /* 0x040fe20000410000 */
[----:B------:R-:W-:Y:S01]  /*2d80*/  FMUL.FTZ R42, R15, R30 ;  /* 0x0000001e0f2a7220 */ /* 0x000fe20000410000 */
[----:B------:R-:W-:-:S02]  /*2d90*/  FFMA.FTZ R13, R32, -UR6, R32 ;  /* 0x80000006200d7c23 */ /* 0x000fc40008010020 */
[----:B------:R-:W-:Y:S02]  /*2da0*/  FFMA.FTZ R31, R31, -UR7, R31 ;  /* 0x800000071f1f7c23 */ /* 0x000fe4000801001f */
[----:B------:R-:W-:Y:S01]  /*2db0*/  FFMA.FTZ R32, R36, UR6, R13 ;  /* 0x0000000624207c23 */ /* 0x000fe2000801000d */
[----:B------:R-:W0:Y:S01]  /*2dc0*/  MUFU.SQRT R38, R38 ;  /* 0x0000002600267308 */ /* 0x000e220000002000 */
[----:B------:R-:W-:Y:S01]  /*2dd0*/  FFMA.FTZ R31, R40, UR7, R31 ;  /* 0x00000007281f7c23 */ /* 0x000fe2000801001f */
[----:B-1----:R-:W-:-:S03]  /*2de0*/  FADD.FTZ R41, R37, UR4 ;  /* 0x0000000425297e21 */ /* 0x002fc60008010000 */
[----:B------:R-:W-:Y:S01]  /*2df0*/  FMUL.FTZ R40, R31, R30 ;  /* 0x0000001e1f287220 */ /* 0x000fe20000410000 */
[----:B------:R-:W-:Y:S02]  /*2e00*/  HADD2.F32 R37, -RZ, R11.H0_H0 ;  /* 0x2000000bff257230 */ /* 0x000fe40000004100 */
[----:B------:R-:W1:Y:S03]  /*2e10*/  MUFU.SQRT R42, R42 ;  /* 0x0000002a002a7308 */ /* 0x000e660000002000 */
[----:B------:R-:W-:-:S05]  /*2e20*/  FFMA.FTZ R12, R37, UR6, R12 ;  /* 0x00000006250c7c23 */ /* 0x000fca000801000c */
[----:B------:R-:W2:Y:S01]  /*2e30*/  MUFU.RCP R11, R5 ;  /* 0x00000005000b7308 */ /* 0x000ea20000001000 */
[----:B0-----:R-:W-:-:S07]  /*2e40*/  FADD.FTZ R39, R38, UR4 ;  /* 0x0000000426277e21 */ /* 0x001fce0008010000 */
[----:B------:R-:W0:Y:S01]  /*2e50*/  MUFU.SQRT R40, R40 ;  /* 0x0000002800287308 */ /* 0x000e220000002000 */
[----:B-1----:R-:W-:-:S07]  /*2e60*/  FADD.FTZ R30, R42, UR4 ;  /* 0x000000042a1e7e21 */ /* 0x002fce0008010000 */
[----:B------:R-:W1:Y:S01]  /*2e70*/  MUFU.RCP R41, R41 ;  /* 0x0000002900297308 */ /* 0x000e620000001000 */
[----:B--2---:R-:W-:-:S07]  /*2e80*/  FMUL.FTZ R13, R34, R11 ;  /* 0x0000000b220d7220 */ /* 0x004fce0000410000 */
[----:B------:R2:W-:Y:S01]  /*2e90*/  F2F.F16.F32 R37, R12 ;  /* 0x0000000c00257304 */ /* 0x0005e20000200800 */
[----:B0-----:R-:W-:-:S07]  /*2ea0*/  FADD.FTZ R40, R40, UR4 ;  /* 0x0000000428287e21 */ /* 0x001fce0008010000 */
[----:B------:R-:W0:Y:S01]  /*2eb0*/  MUFU.RCP R38, R39 ;  /* 0x0000002700267308 */ /* 0x000e220000001000 */
[----:B--2---:R-:W-:-:S04]  /*2ec0*/  FMUL.FTZ R12, R12, R11 ;  /* 0x0000000b0c0c7220 */ /* 0x004fc80000410000 */
[----:B-1----:R-:W-:-:S03]  /*2ed0*/  FMUL.FTZ R41, R12, R41 ;  /* 0x000000290c297220 */ /* 0x002fc60000410000 */
[----:B------:R-:W-:Y:S08]  /*2ee0*/  MUFU.RCP R30, R30 ;  /* 0x0000001e001e7308 */ /* 0x000ff00000001000 */
[----:B------:R-:W1:Y:S01]  /*2ef0*/  MUFU.RCP R12, R40 ;  /* 0x00000028000c7308 */ /* 0x000e620000001000 */
[----:B0-----:R-:W-:-:S07]  /*2f00*/  FMUL.FTZ R13, R13, R38 ;  /* 0x000000260d0d7220 */ /* 0x001fce0000410000 */
[----:B------:R0:W2:Y:S08]  /*2f10*/  F2F.F16.F32 R43, R34 ;  /* 0x00000022002b7304 */ /* 0x0000b00000200800 */
[----:B------:R4:W2:Y:S01]  /*2f20*/  F2F.F16.F32 R39, R14 ;  /* 0x0000000e00277304 */ /* 0x0008a20000200800 */
[----:B0-----:R-:W-:-:S04]  /*2f30*/  FMUL.FTZ R34, R32, R11 ;  /* 0x0000000b20227220 */ /* 0x001fc80000410000 */
[----:B-1----:R-:W-:-:S03]  /*2f40*/  FMUL.FTZ R12, R34, R12 ;  /* 0x0000000c220c7220 */ /* 0x002fc60000410000 */
[----:B------:R0:W1:Y:S01]  /*2f50*/  F2F.F16.F32 R45, R32 ;  /* 0x00000020002d7304 */ /* 0x0000620000200800 */
[----:B----4-:R-:W-:-:S04]  /*2f60*/  FMUL.FTZ R14, R14, R11 ;  /* 0x0000000b0e0e7220 */ /* 0x010fc80000410000 */
[----:B------:R-:W-:-:S03]  /*2f70*/  FMUL.FTZ R11, R14, R30 ;  /* 0x0000001e0e0b7220 */ /* 0x000fc60000410000 */
[----:B------:R0:W4:Y:S08]  /*2f80*/  F2F.F16.F32 R35, R15 ;  /* 0x0000000f00237304 */ /* 0x0001300000200800 */
[----:B------:R0:W0:Y:S01]  /*2f90*/  F2F.F16.F32 R32, R31 ;  /* 0x0000001f00207304 */ /* 0x0000220000200800 */
        /* <DEDUP_REMOVED lines=8> */
[----:B------:R-:W-:-:S03]  /*3020*/  F2FP.F16.F32.PACK_AB R12, RZ, R12 ;  /* 0x0000000cff0c723e */ /* 0x000fc600000000ff */
[----:B------:R-:W-:Y:S02]  /*3030*/  HADD2.F32 R11, -RZ, R11.H0_H0 ;  /* 0x2000000bff0b7230 */ /* 0x000fe40000004100 */
[----:B------:R-:W-:Y:S01]  /*3040*/  FADD.FTZ R41, R8, -R41 ;  /* 0x8000002908297221 */ /* 0x000fe20000010000 */
[----:B------:R-:W-:Y:S02]  /*3050*/  HADD2.F32 R8, -RZ, R13.H0_H0 ;  /* 0x2000000dff087230 */ /* 0x000fe40000004100 */
[----:B------:R-:W-:Y:S01]  /*3060*/  FADD.FTZ R34, R10, -R11 ;  /* 0x8000000b0a227221 */ /* 0x000fe20000010000 */
[----:B------:R-:W-:-:S04]  /*3070*/  IMAD.WIDE R10, R0, 0x2, R20 ;  /* 0x00000002000a7825 */ /* 0x000fc800078e0214 */
[----:B------:R-:W-:Y:S01]  /*3080*/  FADD.FTZ R28, R9, -R8 ;  /* 0x80000008091c7221 */ /* 0x000fe20000010000 */
[----:B------:R-:W3:Y:S01]  /*3090*/  F2F.F16.F32 R41, R41 ;  /* 0x0000002900297304 */ /* 0x000ee20000200800 */
[----:B------:R-:W-:Y:S02]  /*30a0*/  HADD2.F32 R9, -RZ, R12.H0_H0 ;  /* 0x2000000cff097230 */ /* 0x000fe40000004100 */
[----:B------:R-:W-:-:S04]  /*30b0*/  IMAD.WIDE R12, R0, 0x2, R22 ;  /* 0x00000002000c7825 */ /* 0x000fc800078e0216 */
[----:B------:R-:W-:Y:S01]  /*30c0*/  FADD.FTZ R6, R6, -R9 ;  /* 0x8000000906067221 */ /* 0x000fe20000010000 */
[----:B------:R-:W0:Y:S01]  /*30d0*/  F2F.F16.F32 R28, R28 ;  /* 0x0000001c001c7304 */ /* 0x000e220000200800 */
[----:B------:R-:W-:-:S07]  /*30e0*/  IMAD.WIDE R8, R0, 0x2, R18 ;  /* 0x0000000200087825 */ /* 0x000fce00078e0212 */
[----:B------:R-:W0:Y:S08]  /*30f0*/  F2F.F16.F32 R34, R34 ;  /* 0x0000002200227304 */ /* 0x000e300000200800 */
[----:B------:R-:W0:Y:S01]  /*3100*/  F2F.F16.F32 R6, R6 ;  /* 0x0000000600067304 */ /* 0x000e220000200800 */
[----:B-1234-:R-:W-:Y:S05]  /*3110*/  @P1 BRA `(.L_x_421) ;  /* 0x0000000000f41947 */ /* 0x01efea0003800000 */
[C---:B------:R-:W-:Y:S01]  /*3120*/  ISETP.GE.AND P3, PT, R0.reuse, R3, PT ;  /* 0x000000030000720c */ /* 0x040fe20003f66270 */
[C---:B------:R-:W-:Y:S02]  /*3130*/  VIADD R14, R0.reuse, 0x1 ;  /* 0x00000001000e7836 */ /* 0x040fe40000000000 */
[----:B------:R-:W-:-:S03]  /*3140*/  VIADD R36, R0, 0x3 ;  /* 0x0000000300247836 */ /* 0x000fc60000000000 */
[----:B------:R-:W-:Y:S01]  /*3150*/  ISETP.GE.AND P0, PT, R14, R3, PT ;  /* 0x000000030e00720c */ /* 0x000fe20003f06270 */
[----:B------:R-:W-:-:S05]  /*3160*/  VIADD R14, R0, 0x2 ;  /* 0x00000002000e7836 */ /* 0x000fca0000000000 */
[----:B------:R-:W-:Y:S01]  /*3170*/  ISETP.GE.AND P2, PT, R14, R3, PT ;  /* 0x000000030e00720c */ /* 0x000fe20003f46270 */
[--C-:B0-----:R-:W-:Y:S01]  /*3180*/  @!P3 IMAD.WIDE R14, R0, 0x2, R26.reuse ;  /* 0x00000002000eb825 */ /* 0x101fe200078e021a */
        /* <DEDUP_REMOVED lines=29> */
[----:B0-----:R-:W-:Y:S01]  /*3360*/  @!P2 IMAD.WIDE R14, R0, 0x2, R26 ;  /* 0x00000002000ea825 */ /* 0x001fe200078e021a */
[----:B------:R-:W-:Y:S01]  /*3370*/  @!P2 R2UR UR23, R17 ;  /* 0x000000001117a2ca */ /* 0x000fe200000e0000 */
[----:B------:R1:W-:Y:S01]  /*3380*/  @!P0 STG.E.U16 desc[UR4][R30.64+0x2], R28 ;  /* 0x0000021c1e008986 */ /* 0x0003e2000c101504 */
[----:B------:R-:W-:-:S02]  /*3390*/  @!P2 R2UR UR24, R16 ;  /* 0x000000001018a2ca */ /* 0x000fc400000e0000 */
[----:B------:R-:W-:Y:S01]  /*33a0*/  @!P2 R2UR UR25, R17 ;  /* 0x000000001119a2ca */ /* 0x000fe200000e0000 */
[----:B------:R1:W-:Y:S01]  /*33b0*/  @!P2 STG.E.U16 desc[UR18][R8.64+0x4], R34 ;  /* 0x000004220800a986 */ /* 0x0003e2000c101512 */
[----:B------:R-:W-:-:S03]  /*33c0*/  ISETP.GE.AND P0, PT, R36, R3, PT ;  /* 0x000000032400720c */ /* 0x000fc60003f06270 */
[----:B------:R1:W-:Y:S04]  /*33d0*/  @!P2 STG.E.U16 desc[UR20][R10.64+0x4], R39 ;  /* 0x000004270a00a986 */ /* 0x0003e8000c101514 */
[----:B------:R1:W-:Y:S04]  /*33e0*/  @!P2 STG.E.U16 desc[UR22][R12.64+0x4], R35 ;  /* 0x000004230c00a986 */ /* 0x0003e8000c101516 */
[----:B------:R1:W-:Y:S02]  /*33f0*/  @!P2 STG.E.U16 desc[UR24][R14.64+0x4], R34 ;  /* 0x000004220e00a986 */ /* 0x0003e4000c101518 */
        /* <DEDUP_REMOVED lines=13> */
[----:B------:R0:W-:Y:S01]  /*34d0*/  STG.E.U16 desc[UR10][R14.64+0x6], R6 ;  /* 0x000006060e007986 */ /* 0x0001e2000c10150a */
[----:B------:R-:W-:Y:S05]  /*34e0*/  BRA `(.L_x_422) ;  /* 0x0000000000647947 */ /* 0x000fea0003800000 */
.L_x_421:
[----:B0-----:R-:W-:Y:S01]  /*34f0*/  IMAD.WIDE.U32 R30, R28, 0x10000, RZ ;  /* 0x000100001c1e7825 */ /* 0x001fe200078e00ff */
[----:B------:R-:W-:Y:S02]  /*3500*/  R2UR UR4, R16 ;  /* 0x00000000100472ca */ /* 0x000fe400000e0000 */
[----:B------:R-:W-:Y:S01]  /*3510*/  R2UR UR5, R17 ;  /* 0x00000000110572ca */ /* 0x000fe200000e0000 */
[----:B------:R-:W-:Y:S01]  /*3520*/  IMAD.U32 R15, R6, 0x10000, RZ ;  /* 0x00010000060f7824 */ /* 0x000fe200078e00ff */
[----:B------:R-:W-:Y:S01]  /*3530*/  R2UR UR6, R16 ;  /* 0x00000000100672ca */ /* 0x000fe200000e0000 */
[----:B------:R-:W-:Y:S01]  /*3540*/  IMAD.U32 R45, R45, 0x10000, RZ ;  /* 0x000100002d2d7824 */ /* 0x000fe200078e00ff */
[----:B------:R-:W-:Y:S01]  /*3550*/  R2UR UR7, R17 ;  /* 0x00000000110772ca */ /* 0x000fe200000e0000 */
[----:B------:R-:W-:Y:S01]  /*3560*/  IMAD.U32 R6, R32, 0x10000, RZ ;  /* 0x0001000020067824 */ /* 0x000fe200078e00ff */
[----:B------:R-:W-:Y:S01]  /*3570*/  R2UR UR8, R16 ;  /* 0x00000000100872ca */ /* 0x000fe200000e0000 */
[----:B------:R-:W-:Y:S01]  /*3580*/  IMAD.WIDE.U32 R32, R33, 0x10000, RZ ;  /* 0x0001000021207825 */ /* 0x000fe200078e00ff */
[----:B------:R-:W-:-:S02]  /*3590*/  R2UR UR9, R17 ;  /* 0x00000000110972ca */ /* 0x000fc400000e0000 */
[----:B------:R-:W-:Y:S01]  /*35a0*/  LOP3.LUT R31, R31, R15, R34, 0xfe, !PT ;  /* 0x0000000f1f1f7212 */ /* 0x000fe200078efe22 */
        /* <DEDUP_REMOVED lines=13> */
.L_x_422:
[----:B------:R-:W-:Y:S05]  /*3680*/  BSYNC.RECONVERGENT B0 ;  /* 0x0000000000007941 */ /* 0x000fea0003800200 */
.L_x_420:
[----:B------:R-:W-:-:S05]  /*3690*/  IMAD R0, R7, 0x4, R0 ;  /* 0x0000000407007824 */ /* 0x000fca00078e0200 */
[----:B------:R-:W-:-:S13]  /*36a0*/  ISETP.GE.AND P0, PT, R0, R3, PT ;  /* 0x000000030000720c */ /* 0x000fda0003f06270 */
[----:B------:R-:W-:Y:S05]  /*36b0*/  @!P0 BRA `(.L_x_423) ;  /* 0xffffffec006c8947 */ /* 0x000fea000383ffff */
[----:B------:R-:W-:Y:S05]  /*36c0*/  EXIT ;  /* 0x000000000000794d */ /* 0x000fea0003800000 */
        .type           $_Z25multi_tensor_apply_kernelI18TensorListMetadataILi5EE25DistAdamCapturableFunctorIN3c104HalfEfS4_EJPfffPiifS6_10adamMode_tfEEvlPViT_T0_DpT1_$__internal_accurate_pow,@function
        .size           $_Z25multi_tensor_apply_kernelI18TensorListMetadataILi5EE25DistAdamCapturableFunctorIN3c104HalfEfS4_EJPfffPiifS6_10adamMode_tfEEvlPViT_T0_DpT1_$__internal_accurate_pow,(.L_x_1076 - $_Z25multi_tensor_apply_kernelI18TensorListMetadataILi5EE25DistAdamCapturableFunctorIN3c104HalfEfS4_EJPfffPiifS6_10adamMode_tfEEvlPViT_T0_DpT1_$__internal_accurate_pow)
$_Z25multi_tensor_apply_kernelI18TensorListMetadataILi5EE25DistAdamCapturableFunctorIN3c104HalfEfS4_EJPfffPiifS6_10adamMode_tfEEvlPViT_T0_DpT1_$__internal_accurate_pow:
        /* <DEDUP_REMOVED lines=475> */
.L_x_424:
        /* <DEDUP_REMOVED lines=9> */
[----:B0-----:R-:W-:Y:S06]  /*5510*/  RET.REL.NODEC R20 `(_Z25multi_tensor_apply_kernelI18TensorListMetadataILi5EE25DistAdamCapturableFunctorIN3c104HalfEfS4_EJPfffPiifS6_10adamMode_tfEEvlPViT_T0_DpT1_) ;  /* 0xffffffa814b87950 */ /* 0x001fec0003c3ffff */
.L_x_425:
        /* <DEDUP_REMOVED lines=14> */
.L_x_1076:


//--------------------- .text._Z25multi_tensor_apply_kernelI18TensorListMetadataILi5EE25DistAdamCapturableFunctorIN3c104HalfEffEJPfffPiifS6_10adamMode_tfEEvlPViT_T0_DpT1_ --------------------------
	.section	.text._Z25multi_tensor_apply_kernelI18TensorListMetadataILi5EE25DistAdamCapturableFunctorIN3c104HalfEffEJPfffPiifS6_10adamMode_tfEEvlPViT_T0_DpT1_,"ax",@progbits
	.align	128
        .global         _Z25multi_tensor_apply_kernelI18TensorListMetadataILi5EE25DistAdamCapturableFunctorIN3c104HalfEffEJPfffPiifS6_10adamMode_tfEEvlPViT_T0_DpT1_
        .type           _Z25multi_tensor_apply_kernelI18TensorListMetadataILi5EE25DistAdamCapturableFunctorIN3c104HalfEffEJPfffPiifS6_10adamMode_tfEEvlPViT_T0_DpT1_,@function
        .size           _Z25multi_tensor_apply_kernelI18TensorListMetadataILi5EE25DistAdamCapturableFunctorIN3c104HalfEffEJPfffPiifS6_10adamMode_tfEEvlPViT_T0_DpT1_,(.L_x_1077 - _Z25multi_tensor_apply_kernelI18TensorListMetadataILi5EE25DistAdamCapturableFunctorIN3c104HalfEffEJPfffPiifS6_10adamMode_tfEEvlPViT_T0_DpT1_)
        .other          _Z25multi_tensor_apply_kernelI18TensorListMetadataILi5EE25DistAdamCapturableFunctorIN3c104HalfEffEJPfffPiifS6_10adamMode_tfEEvlPViT_T0_DpT1_,@"STO_CUDA_ENTRY STV_DEFAULT"
_Z25multi_tensor_apply_kernelI18TensorListMetadataILi5EE25DistAdamCapturableFunctorIN3c104HalfEffEJPfffPiifS6_10adamMode_tfEEvlPViT_T0_DpT1_:
.text._Z25multi_tensor_apply_kernelI18TensorListMetadataILi5EE25DistAdamCapturableFunctorIN3c104HalfEffEJPfffPiifS6_10adamMode_tfEEvlPViT_T0_DpT1_:
        /* <DEDUP_REMOVED lines=21> */
.L_x_426:
        /* <DEDUP_REMOVED lines=20> */
.L_x_427:
        /* <DEDUP_REMOVED lines=20> */
.L_x_428:
        /* <DEDUP_REMOVED lines=21> */
.L_x_429:
        /* <DEDUP_REMOVED lines=39> */
[----:B0-----:R-:W-:Y:S05]  /*0790*/  CALL.REL.NOINC `($_Z25multi_tensor_apply_kernelI18TensorListMetadataILi5EE25DistAdamCapturableFunctorIN3c104HalfEffEJPfffPiifS6_10adamMode_tfEEvlPViT_T0_DpT1_$__internal_accurate_pow) ;  /* 0x0000002c00dc7944 */ /* 0x001fea0003c00000 */
        /* <DEDUP_REMOVED lines=23> */
.L_x_431:
        /* <DEDUP_REMOVED lines=14> */
.L_x_432:
        /* <DEDUP_REMOVED lines=35> */
[----:B------:R-:W-:Y:S05]  /*0c20*/  CALL.REL.NOINC `($_Z25multi_tensor_apply_kernelI18TensorListMetadataILi5EE25DistAdamCapturableFunctorIN3c104HalfEffEJPfffPiifS6_10adamMode_tfEEvlPViT_T0_DpT1_$__internal_accurate_pow) ;  /* 0x0000002800b87944 */ /* 0x000fea0003c00000 */
        /* <DEDUP_REMOVED lines=22> */
.L_x_433:
        /* <DEDUP_REMOVED lines=14> */
.L_x_434:
        /* <DEDUP_REMOVED lines=18> */
.L_x_430:
        /* <DEDUP_REMOVED lines=47> */
.L_x_440:
[----:B0--3--:R-:W-:-:S04]  /*1280*/  IMAD.WIDE R32, R0, 0x2, R24 ;  /* 0x0000000200207825 */ /* 0x009fc800078e0218 */
        /* <DEDUP_REMOVED lines=25> */
.L_x_436:
        /* <DEDUP_REMOVED lines=73> */
.L_x_437:
[----:B------:R-:W1:Y:S01]  /*18b0*/  LDC.64 R28, c[0x0][0xfa0] ;  /* 0x0003e800ff1c7b82 */ /* 0x000e620000000a00 */
[----:B------:R-:W-:Y:S01]  /*18c0*/  R2UR UR4, R16 ;  /* 0x00000000100472ca */ /* 0x000fe200000e0000 */
[----:B------:R-:W2:Y:S01]  /*18d0*/  LDCU.64 UR6, c[0x0][0xf88] ;  /* 0x0001f100ff0677ac */ /* 0x000ea20008000a00 */
[----:B------:R-:W-:-:S13]  /*18e0*/  R2UR UR5, R17 ;  /* 0x00000000110572ca */ /* 0x000fda00000e0000 */
[----:B-1----:R1:W3:Y:S01]  /*18f0*/  LDG.E R28, desc[UR4][R28.64] ;  /* 0x000000041c1c7981 */ /* 0x0022e2000c1e1900 */
[C---:B-----5:R-:W-:Y:S01]  /*1900*/  FMUL.FTZ R34, R2.reuse, R12 ;  /* 0x0000000c02227220 */ /* 0x060fe20000410000 */
[----:B------:R-:W4:Y:S01]  /*1910*/  MUFU.RCP R36, R4 ;  /* 0x0000000400247308 */ /* 0x000f220000001000 */
[----:B------:R-:W-:Y:S01]  /*1920*/  FMUL.FTZ R32, R2, R13 ;  /* 0x0000000d02207220 */ /* 0x000fe20000410000 */
[----:B------:R-:W-:Y:S02]  /*1930*/  HADD2.F32 R43, -RZ, R43.H0_H0 ;  /* 0x2000002bff2b7230 */ /* 0x000fe40000004100 */
[----:B------:R-:W-:Y:S01]  /*1940*/  FMUL.FTZ R12, R34, R34 ;  /* 0x00000022220c7220 */ /* 0x000fe20000410000 */
[----:B------:R-:W-:Y:S01]  /*1950*/  FMUL.FTZ R14, R2, R14 ;  /* 0x0000000e020e7220 */ /* 0x000fe20000410000 */
[----:B------:R-:W-:Y:S01]  /*1960*/  FMUL.FTZ R13, R32, R32 ;  /* 0x00000020200d7220 */ /* 0x000fe20000410000 */
[----:B------:R-:W-:Y:S02]  /*1970*/  HADD2.F32 R33, -RZ, R33.H0_H0 ;  /* 0x20000021ff217230 */ /* 0x000fe40000004100 */
[----:B--2---:R-:W-:Y:S01]  /*1980*/  FFMA.FTZ R12, R12, -UR7, R12 ;  /* 0x800000070c0c7c23 */ /* 0x004fe2000801000c */
[----:B------:R-:W-:-:S02]  /*1990*/  HADD2.F32 R31, -RZ, R31.H0_H0 ;  /* 0x2000001fff1f7230 */ /* 0x000fc40000004100 */
[----:B------:R-:W-:Y:S01]  /*19a0*/  FFMA.FTZ R44, R13, -UR7, R13 ;  /* 0x800000070d2c7c23 */ /* 0x000fe2000801000d */
[----:B-1----:R-:W-:Y:S01]  /*19b0*/  FMUL.FTZ R29, R2, R15 ;  /* 0x0000000f021d7220 */ /* 0x002fe20000410000 */
[----:B------:R-:W-:Y:S01]  /*19c0*/  FFMA.FTZ R43, R43, UR7, R12 ;  /* 0x000000072b2b7c23 */ /* 0x000fe2000801000c */
[----:B------:R-:W-:Y:S01]  /*19d0*/  FMUL.FTZ R12, R14, R14 ;  /* 0x0000000e0e0c7220 */ /* 0x000fe20000410000 */
[----:B------:R-:W-:Y:S01]  /*19e0*/  FFMA.FTZ R33, R33, UR7, R44 ;  /* 0x0000000721217c23 */ /* 0x000fe2000801002c */
[----:B------:R-:W-:Y:S01]  /*19f0*/  FMUL.FTZ R13, R29, R29 ;  /* 0x0000001d1d0d7220 */ /* 0x000fe20000410000 */
[----:B------:R-:W-:Y:S02]  /*1a00*/  HADD2.F32 R30, -RZ, R30.H0_H0 ;  /* 0x2000001eff1e7230 */ /* 0x000fe40000004100 */
[----:B------:R-:W-:Y:S01]  /*1a10*/  FFMA.FTZ R12, R12, -UR7, R12 ;  /* 0x800000070c0c7c23 */ /* 0x000fe2000801000c */
[----:B------:R-:W1:Y:S01]  /*1a20*/  LDCU UR4, c[0x0][0xf9c] ;  /* 0x0001f380ff0477ac */ /* 0x000e620008000800 */
[-C--:B----4-:R-:W-:Y:S01]  /*1a30*/  FMUL.FTZ R15, R43, R36.reuse ;  /* 0x000000242b0f7220 */ /* 0x090fe20000410000 */
[----:B------:R-:W-:Y:S01]  /*1a40*/  FFMA.FTZ R45, R13, -UR7, R13 ;  /* 0x800000070d2d7c23 */ /* 0x000fe2000801000d */
[----:B------:R-:W-:Y:S01]  /*1a50*/  FFMA.FTZ R12, R31, UR7, R12 ;  /* 0x000000071f0c7c23 */ /* 0x000fe2000801000c */
[----:B------:R-:W-:Y:S01]  /*1a60*/  FMUL.FTZ R31, R33, R36 ;  /* 0x00000024211f7220 */ /* 0x000fe20000410000 */
[----:B------:R2:W-:Y:S01]  /*1a70*/  F2F.F16.F32 R37, R43 ;  /* 0x0000002b00257304 */ /* 0x0005e20000200800 */
[----:B------:R-:W-:Y:S01]  /*1a80*/  FFMA.FTZ R45, R30, UR7, R45 ;  /* 0x000000071e2d7c23 */ /* 0x000fe2000801002d */
[----:B------:R-:W-:-:S02]  /*1a90*/  HADD2.F32 R41, -RZ, R41.H0_H0 ;  /* 0x20000029ff297230 */ /* 0x000fc40000004100 */
[----:B------:R-:W-:Y:S01]  /*1aa0*/  FFMA.FTZ R34, R34, -UR6, R34 ;  /* 0x8000000622227c23 */ /* 0x000fe20008010022 */
[----:B------:R-:W-:Y:S02]  /*1ab0*/  HADD2.F32 R40, -RZ, R40.H0_H0 ;  /* 0x20000028ff287230 */ /* 0x000fe40000004100 */
[-C--:B------:R-:W-:Y:S01]  /*1ac0*/  FMUL.FTZ R30, R45, R36.reuse ;  /* 0x000000242d1e7220 */ /* 0x080fe20000410000 */
[----:B------:R-:W-:Y:S02]  /*1ad0*/  HADD2.F32 R42, -RZ, R42.H0_H0 ;  /* 0x2000002aff2a7230 */ /* 0x000fe40000004100 */
[----:B------:R-:W-:Y:S01]  /*1ae0*/  FFMA.FTZ R34, R41, UR6, R34 ;  /* 0x0000000629227c23 */ /* 0x000fe20008010022 */
[----:B------:R-:W1:Y:S01]  /*1af0*/  MUFU.SQRT R15, R15 ;  /* 0x0000000f000f7308 */ /* 0x000e620000002000 */
[----:B--2---:R-:W-:Y:S01]  /*1b00*/  FMUL.FTZ R43, R12, R36 ;  /* 0x000000240c2b7220 */ /* 0x004fe20000410000 */
[----:B------:R-:W-:Y:S01]  /*1b10*/  FFMA.FTZ R41, R32, -UR6, R32 ;  /* 0x8000000620297c23 */ /* 0x000fe20008010020 */
[----:B------:R-:W-:Y:S01]  /*1b20*/  FFMA.FTZ R29, R29, -UR6, R29 ;  /* 0x800000061d1d7c23 */ /* 0x000fe2000801001d */
[----:B------:R-:W-:-:S02]  /*1b30*/  HADD2.F32 R27, -RZ, R27.H0_H0 ;  /* 0x2000001bff1b7230 */ /* 0x000fc40000004100 */
[----:B------:R-:W-:Y:S01]  /*1b40*/  FFMA.FTZ R32, R42, UR6, R41 ;  /* 0x000000062a207c23 */ /* 0x000fe20008010029 */
[----:B------:R-:W-:Y:S01]  /*1b50*/  HADD2.F32 R26, -RZ, R26.H0_H0 ;  /* 0x2000001aff1a7230 */ /* 0x000fe20000004100 */
[----:B------:R-:W2:Y:S01]  /*1b60*/  MUFU.SQRT R31, R31 ;  /* 0x0000001f001f7308 */ /* 0x000ea20000002000 */
[----:B------:R-:W-:-:S07]  /*1b70*/  HADD2.F32 R38, -RZ, R38.H0_H0 ;  /* 0x20000026ff267230 */ /* 0x000fce0000004100 */
[----:B------:R4:W0:Y:S01]  /*1b80*/  MUFU.SQRT R13, R43 ;  /* 0x0000002b000d7308 */ /* 0x0008220000002000 */
[----:B-1----:R-:W-:-:S07]  /*1b90*/  FADD.FTZ R35, R15, UR4 ;  /* 0x000000040f237e21 */ /* 0x002fce0008010000 */
[----:B------:R-:W1:Y:S01]  /*1ba0*/  MUFU.SQRT R30, R30 ;  /* 0x0000001e001e7308 */ /* 0x000e620000002000 */
[----:B----4-:R-:W-:Y:S01]  /*1bb0*/  FFMA.FTZ R43, R14, -UR6, R14 ;  /* 0x800000060e2b7c23 */ /* 0x010fe2000801000e */
[----:B--2---:R-:W-:-:S03]  /*1bc0*/  FADD.FTZ R15, R31, UR4 ;  /* 0x000000041f0f7e21 */ /* 0x004fc60008010000 */
[----:B------:R-:W-:-:S03]  /*1bd0*/  FFMA.FTZ R14, R40, UR6, R43 ;  /* 0x00000006280e7c23 */ /* 0x000fc6000801002b */
[----:B------:R-:W2:Y:S01]  /*1be0*/  MUFU.RCP R31, R6 ;  /* 0x00000006001f7308 */ /* 0x000ea20000001000 */
[----:B0-----:R-:W-:-:S07]  /*1bf0*/  FADD.FTZ R13, R13, UR4 ;  /* 0x000000040d0d7e21 */ /* 0x001fce0008010000 */
[----:B------:R-:W0:Y:S01]  /*1c00*/  MUFU.RCP R35, R35 ;  /* 0x0000002300237308 */ /* 0x000e220000001000 */
[----:B-1----:R-:W-:Y:S01]  /*1c10*/  FADD.FTZ R30, R30, UR4 ;  /* 0x000000041e1e7e21 */ /* 0x002fe20008010000 */
[----:B------:R-:W1:Y:S06]  /*1c20*/  LDCU UR4, c[0x0][0xfac] ;  /* 0x0001f580ff0477ac */ /* 0x000e6c0008000800 */
[----:B------:R-:W4:Y:S01]  /*1c30*/  MUFU.RCP R15, R15 ;  /* 0x0000000f000f7308 */ /* 0x000f220000001000 */
[----:B--2---:R-:W-:-:S07]  /*1c40*/  FMUL.FTZ R36, R34, R31 ;  /* 0x0000001f22247220 */ /* 0x004fce0000410000 */
[----:B------:R-:W2:Y:S01]  /*1c50*/  MUFU.RCP R13, R13 ;  /* 0x0000000d000d7308 */ /* 0x000ea20000001000 */
[----:B0-----:R-:W-:Y:S01]  /*1c60*/  FMUL.FTZ R43, R36, R35 ;  /* 0x00000023242b7220 */ /* 0x001fe20000410000 */
[----:B------:R-:W-:-:S03]  /*1c70*/  HADD2.F32 R36, -RZ, R39.H0_H0 ;  /* 0x20000027ff247230 */ /* 0x000fc60000004100 */
[----:B-1----:R-:W-:-:S03]  /*1c80*/  FFMA.FTZ R43, R38, UR4, R43 ;  /* 0x00000004262b7c23 */ /* 0x002fc6000801002b */
[----:B------:R-:W0:Y:S01]  /*1c90*/  MUFU.RCP R30, R30 ;  /* 0x0000001e001e7308 */ /* 0x000e220000001000 */
[----:B------:R-:W-:-:S07]  /*1ca0*/  FFMA.FTZ R36, R36, UR6, R29 ;  /* 0x0000000624247c23 */ /* 0x000fce000801001d */
[----:B------:R1:W-:Y:S08]  /*1cb0*/  F2F.F16.F32 R41, R34 ;  /* 0x0000002200297304 */ /* 0x0003f00000200800 */
[----:B------:R2:W-:Y:S01]  /*1cc0*/  F2F.F16.F32 R35, R32 ;  /* 0x0000002000237304 */ /* 0x0005e20000200800 */
[----:B-1----:R-:W-:-:S04]  /*1cd0*/  FMUL.FTZ R34, R32, R31 ;  /* 0x0000001f20227220 */ /* 0x002fc80000410000 */
[----:B----4-:R-:W-:Y:S01]  /*1ce0*/  FMUL.FTZ R34, R34, R15 ;  /* 0x0000000f22227220 */ /* 0x010fe20000410000 */
[----:B------:R-:W-:Y:S02]  /*1cf0*/  HADD2.F32 R15, -RZ, R7.H0_H0 ;  /* 0x20000007ff0f7230 */ /* 0x000fe40000004100 */
[----:B------:R1:W-:Y:S01]  /*1d00*/  F2F.F16.F32 R39, R14 ;  /* 0x0000000e00277304 */ /* 0x0003e20000200800 */
[-C--:B--2---:R-:W-:Y:S01]  /*1d10*/  FMUL.FTZ R32, R14, R31.reuse ;  /* 0x0000001f0e207220 */ /* 0x084fe20000410000 */
[----:B------:R-:W-:Y:S01]  /*1d20*/  FMUL.FTZ R31, R36, R31 ;  /* 0x0000001f241f7220 */ /* 0x000fe20000410000 */
[----:B------:R-:W-:Y:S02]  /*1d30*/  FFMA.FTZ R7, R15, UR4, R34 ;  /* 0x000000040f077c23 */ /* 0x000fe40008010022 */
[----:B------:R-:W-:Y:S01]  /*1d40*/  FMUL.FTZ R32, R32, R13 ;  /* 0x0000000d20207220 */ /* 0x000fe20000410000 */
[----:B0-----:R-:W-:Y:S02]  /*1d50*/  FMUL.FTZ R30, R31, R30 ;  /* 0x0000001e1f1e7220 */ /* 0x001fe40000410000 */
[----:B------:R-:W-:Y:S01]  /*1d60*/  F2F.F16.F32 R33, R33 ;  /* 0x0000002100217304 */ /* 0x000fe20000200800 */
[----:B------:R-:W-:Y:S01]  /*1d70*/  FFMA.FTZ R31, R27, UR4, R32 ;  /* 0x000000041b1f7c23 */ /* 0x000fe20008010020 */
[----:B------:R-:W-:-:S06]  /*1d80*/  FFMA.FTZ R30, R26, UR4, R30 ;  /* 0x000000041a1e7c23 */ /* 0x000fcc000801001e */
[----:B------:R-:W-:Y:S01]  /*1d90*/  F2F.F16.F32 R45, R45 ;  /* 0x0000002d002d7304 */ /* 0x000fe20000200800 */
[C---:B---3--:R-:W-:Y:S01]  /*1da0*/  FMUL.FTZ R7, R28.reuse, R7 ;  /* 0x000000071c077220 */ /* 0x048fe20000410000 */
[C---:B------:R-:W-:Y:S01]  /*1db0*/  FMUL.FTZ R31, R28.reuse, R31 ;  /* 0x0000001f1c1f7220 */ /* 0x040fe20000410000 */
[C---:B------:R-:W-:Y:S01]  /*1dc0*/  FMUL.FTZ R30, R28.reuse, R30 ;  /* 0x0000001e1c1e7220 */ /* 0x040fe20000410000 */
[----:B------:R-:W-:Y:S02]  /*1dd0*/  FMUL.FTZ R29, R28, R43 ;  /* 0x0000002b1c1d7220 */ /* 0x000fe40000410000 */
[----:B------:R-:W-:Y:S02]  /*1de0*/  F2FP.F16.F32.PACK_AB R13, RZ, R7 ;  /* 0x00000007ff0d723e */ /* 0x000fe400000000ff */
[----:B------:R-:W-:Y:S01]  /*1df0*/  F2F.F16.F32 R43, R36 ;  /* 0x00000024002b7304 */ /* 0x000fe20000200800 */
[----:B------:R-:W-:Y:S02]  /*1e00*/  F2FP.F16.F32.PACK_AB R31, RZ, R31 ;  /* 0x0000001fff1f723e */ /* 0x000fe400000000ff */
[----:B------:R-:W-:Y:S01]  /*1e10*/  F2FP.F16.F32.PACK_AB R30, RZ, R30 ;  /* 0x0000001eff1e723e */ /* 0x000fe200000000ff */
[----:B-1----:R-:W-:Y:S01]  /*1e20*/  HADD2.F32 R14, -RZ, R13.H0_H0 ;  /* 0x2000000dff0e7230 */ /* 0x002fe20000004100 */
[----:B------:R-:W-:Y:S01]  /*1e30*/  F2FP.F16.F32.PACK_AB R29, RZ, R29 ;  /* 0x0000001dff1d723e */ /* 0x000fe200000000ff */
[----:B------:R-:W-:-:S02]  /*1e40*/  HADD2.F32 R28, -RZ, R31.H0_H0 ;  /* 0x2000001fff1c7230 */ /* 0x000fc40000004100 */
[----:B------:R-:W-:Y:S02]  /*1e50*/  HADD2.F32 R13, -RZ, R30.H0_H0 ;  /* 0x2000001eff0d7230 */ /* 0x000fe40000004100 */
[----:B------:R-:W-:Y:S01]  /*1e60*/  FADD.FTZ R14, R15, -R14 ;  /* 0x8000000e0f0e7221 */ /* 0x000fe20000010000 */
[----:B------:R-:W-:Y:S02]  /*1e70*/  HADD2.F32 R29, -RZ, R29.H0_H0 ;  /* 0x2000001dff1d7230 */ /* 0x000fe40000004100 */
[----:B------:R-:W-:Y:S01]  /*1e80*/  FADD.FTZ R32, R27, -R28 ;  /* 0x8000001c1b207221 */ /* 0x000fe20000010000 */
[----:B------:R-:W-:Y:S01]  /*1e90*/  F2F.F16.F32 R7, R12 ;  /* 0x0000000c00077304 */ /* 0x000fe20000200800 */
[----:B------:R-:W-:Y:S01]  /*1ea0*/  FADD.FTZ R34, R26, -R13 ;  /* 0x8000000d1a227221 */ /* 0x000fe20000010000 */
[----:B------:R-:W-:-:S04]  /*1eb0*/  IMAD.WIDE R26, R0, 0x2, R24 ;  /* 0x00000002001a7825 */ /* 0x000fc800078e0218 */
[----:B------:R-:W-:-:S04]  /*1ec0*/  FADD.FTZ R29, R38, -R29 ;  /* 0x8000001d261d7221 */ /* 0x000fc80000010000 */
[----:B------:R0:W1:Y:S08]  /*1ed0*/  F2F.F16.F32 R36, R29 ;  /* 0x0000001d00247304 */ /* 0x0000700000200800 */
        /* <DEDUP_REMOVED lines=8> */
[----:B------:R-:W-:Y:S06]  /*1f60*/  @!P1 BRA `(.L_x_438) ;  /* 0x0000000000689947 */ /* 0x000fec0003800000 */
[----:B------:R-:W-:Y:S01]  /*1f70*/  IMAD.U32 R34, R34, 0x10000, RZ ;  /* 0x0001000022227824 */ /* 0x000fe200078e00ff */
[----:B------:R-:W-:Y:S01]  /*1f80*/  R2UR UR4, R16 ;  /* 0x00000000100472ca */ /* 0x000fe200000e0000 */
[----:B------:R-:W-:Y:S01]  /*1f90*/  IMAD.WIDE.U32 R30, R38, 0x10000, RZ ;  /* 0x00010000261e7825 */ /* 0x000fe200078e00ff */
[----:B------:R-:W-:Y:S02]  /*1fa0*/  R2UR UR5, R17 ;  /* 0x00000000110572ca */ /* 0x000fe400000e0000 */
[C---:B------:R-:W-:Y:S01]  /*1fb0*/  R2UR UR6, R16.reuse ;  /* 0x00000000100672ca */ /* 0x040fe200000e0000 */
[----:B------:R-:W-:Y:S01]  /*1fc0*/  IMAD.U32 R43, R43, 0x10000, RZ ;  /* 0x000100002b2b7824 */ /* 0x000fe200078e00ff */
[----:B------:R-:W-:Y:S01]  /*1fd0*/  R2UR UR7, R17 ;  /* 0x00000000110772ca */ /* 0x000fe200000e0000 */
[----:B------:R-:W-:Y:S01]  /*1fe0*/  IMAD.U32 R38, R45, 0x10000, RZ ;  /* 0x000100002d267824 */ /* 0x000fe200078e00ff */
[----:B------:R-:W-:Y:S01]  /*1ff0*/  LOP3.LUT R31, R31, R34, R32, 0xfe, !PT ;  /* 0x000000221f1f7212 */ /* 0x000fe200078efe20 */
        /* <DEDUP_REMOVED lines=15> */
[----:B------:R0:W-:Y:S01]  /*20f0*/  STG.E.128 desc[UR10][R32.64], R12 ;  /* 0x0000000c20007986 */ /* 0x0001e2000c101d0a */
[----:B------:R-:W-:Y:S05]  /*2100*/  BRA `(.L_x_439) ;  /* 0x0000000000e47947 */ /* 0x000fea0003800000 */
.L_x_438:
        /* <DEDUP_REMOVED lines=29> */
[----:B0-----:R-:W-:Y:S01]  /*22e0*/  @!P3 IMAD.WIDE R40, R0, 0x4, R8 ;  /* 0x000000040028b825 */ /* 0x001fe200078e0208 */
[----:B------:R-:W-:-:S02]  /*22f0*/  @!P2 R2UR UR11, R17 ;  /* 0x00000000110ba2ca */ /* 0x000fc400000e0000 */
[C---:B------:R-:W-:Y:S01]  /*2300*/  @!P2 R2UR UR13, R17.reuse ;  /* 0x00000000110da2ca */ /* 0x040fe200000e0000 */
[--C-:B-1----:R-:W-:Y:S01]  /*2310*/  @!P2 IMAD.WIDE R36, R0, 0x4, R8.reuse ;  /* 0x000000040024a825 */ /* 0x102fe200078e0208 */
[----:B------:R-:W-:Y:S01]  /*2320*/  @!P2 R2UR UR14, R16 ;  /* 0x00000000100ea2ca */ /* 0x000fe200000e0000 */
[----:B------:R3:W-:Y:S01]  /*2330*/  @!P0 STG.E.U16 desc[UR4][R28.64+0x2], R35 ;  /* 0x000002231c008986 */ /* 0x0007e2000c101504 */
[C---:B------:R-:W-:Y:S01]  /*2340*/  @!P2 R2UR UR15, R17.reuse ;  /* 0x00000000110fa2ca */ /* 0x040fe200000e0000 */
[----:B--2---:R-:W-:Y:S01]  /*2350*/  @!P0 IMAD.WIDE R30, R0, 0x4, R8 ;  /* 0x00000004001e8825 */ /* 0x004fe200078e0208 */
        /* <DEDUP_REMOVED lines=18> */
[----:B------:R3:W-:Y:S04]  /*2480*/  @!P3 STG.E.U16 desc[UR22][R20.64+0x6], R45 ;  /* 0x0000062d1400b986 */ /* 0x0007e8000c101516 */
[----:B------:R3:W-:Y:S02]  /*2490*/  @!P3 STG.E desc[UR24][R40.64+0xc], R15 ;  /* 0x00000c0f2800b986 */ /* 0x0007e4000c101918 */
.L_x_439:
[----:B------:R-:W-:-:S05]  /*24a0*/  IMAD R0, R3, 0x4, R0 ;  /* 0x0000000403007824 */ /* 0x000fca00078e0200 */
[----:B------:R-:W-:-:S13]  /*24b0*/  ISETP.GE.AND P0, PT, R0, R5, PT ;  /* 0x000000050000720c */ /* 0x000fda0003f06270 */
[----:B------:R-:W-:Y:S05]  /*24c0*/  @!P0 BRA `(.L_x_440) ;  /* 0xffffffec006c8947 */ /* 0x000fea000383ffff */
[----:B------:R-:W-:Y:S05]  /*24d0*/  EXIT ;  /* 0x000000000000794d */ /* 0x000fea0003800000 */
.L_x_435:
        /* <DEDUP_REMOVED lines=68> */
.L_x_441:
        /* <DEDUP_REMOVED lines=24> */
.L_x_442:
[----:B-1----:R-:W1:Y:S01]  /*2aa0*/  LDC.64 R28, c[0x0][0xfa0] ;  /* 0x0003e800ff1c7b82 */ /* 0x002e620000000a00 */
[----:B------:R-:W-:Y:S01]  /*2ab0*/  R2UR UR4, R16 ;  /* 0x00000000100472ca */ /* 0x000fe200000e0000 */
[----:B------:R-:W2:Y:S01]  /*2ac0*/  LDCU.64 UR6, c[0x0][0xf88] ;  /* 0x0001f100ff0677ac */ /* 0x000ea20008000a00 */
[----:B------:R-:W-:-:S13]  /*2ad0*/  R2UR UR5, R17 ;  /* 0x00000000110572ca */ /* 0x000fda00000e0000 */
[----:B-1----:R2:W3:Y:S01]  /*2ae0*/  LDG.E R28, desc[UR4][R28.64] ;  /* 0x000000041c1c7981 */ /* 0x0024e2000c1e1900 */
[----:B------:R-:W1:Y:S01]  /*2af0*/  LDCU UR4, c[0x0][0xfac] ;  /* 0x0001f580ff0477ac */ /* 0x000e620008000800 */
[----:B-----5:R-:W-:Y:S01]  /*2b00*/  HADD2.F32 R30, -RZ, R27.H0_H0 ;  /* 0x2000001bff1e7230 */ /* 0x020fe20000004100 */
[----:B------:R-:W4:Y:S01]  /*2b10*/  MUFU.RCP R32, R4 ;  /* 0x0000000400207308 */ /* 0x000f220000001000 */
        /* <DEDUP_REMOVED lines=9> */
[----:B-1----:R-:W-:Y:S01]  /*2bb0*/  FMUL.FTZ R31, R30, UR4 ;  /* 0x000000041e1f7c20 */ /* 0x002fe20008410000 */
[----:B------:R-:W-:Y:S01]  /*2bc0*/  FMUL.FTZ R33, R27, UR4 ;  /* 0x000000041b217c20 */ /* 0x000fe20008410000 */
[----:B------:R-:W-:-:S02]  /*2bd0*/  HADD2.F32 R42, -RZ, R42.H0_H0 ;  /* 0x2000002aff2a7230 */ /* 0x000fc40000004100 */
[C---:B------:R-:W-:Y:S01]  /*2be0*/  FFMA.FTZ R12, R2.reuse, R12, R31 ;  /* 0x0000000c020c7223 */ /* 0x040fe2000001001f */
[----:B------:R-:W-:Y:S01]  /*2bf0*/  FFMA.FTZ R13, R2, R13, R33 ;  /* 0x0000000d020d7223 */ /* 0x000fe20000010021 */
[----:B------:R-:W-:Y:S02]  /*2c00*/  FMUL.FTZ R33, R36, UR4 ;  /* 0x0000000424217c20 */ /* 0x000fe40008410000 */
[----:B------:R-:W-:Y:S02]  /*2c10*/  FMUL.FTZ R31, R12, R12 ;  /* 0x0000000c0c1f7220 */ /* 0x000fe40000410000 */
[C---:B------:R-:W-:Y:S01]  /*2c20*/  FFMA.FTZ R21, R2.reuse, R14, R33 ;  /* 0x0000000e02157223 */ /* 0x040fe20000010021 */
[----:B------:R-:W-:Y:S01]  /*2c30*/  FMUL.FTZ R33, R37, UR4 ;  /* 0x0000000425217c20 */ /* 0x000fe20008410000 */
[----:B--2---:R-:W-:Y:S01]  /*2c40*/  FFMA.FTZ R29, R31, -UR7, R31 ;  /* 0x800000071f1d7c23 */ /* 0x004fe2000801001f */
[----:B------:R-:W-:Y:S01]  /*2c50*/  FMUL.FTZ R31, R13, R13 ;  /* 0x0000000d0d1f7220 */ /* 0x000fe20000410000 */
[----:B------:R-:W-:Y:S01]  /*2c60*/  FMUL.FTZ R14, R21, R21 ;  /* 0x00000015150e7220 */ /* 0x000fe20000410000 */
[----:B------:R-:W-:Y:S01]  /*2c70*/  FFMA.FTZ R15, R2, R15, R33 ;  /* 0x0000000f020f7223 */ /* 0x000fe20000010021 */
[----:B------:R-:W-:Y:S01]  /*2c80*/  FFMA.FTZ R29, R26, UR7, R29 ;  /* 0x000000071a1d7c23 */ /* 0x000fe2000801001d */
[----:B------:R-:W-:Y:S01]  /*2c90*/  FFMA.FTZ R26, R31, -UR7, R31 ;  /* 0x800000071f1a7c23 */ /* 0x000fe2000801001f */
[----:B------:R-:W-:Y:S01]  /*2ca0*/  FFMA.FTZ R31, R14, -UR7, R14 ;  /* 0x800000070e1f7c23 */ /* 0x000fe2000801000e */
[----:B------:R-:W1:Y:S01]  /*2cb0*/  LDCU UR4, c[0x0][0xf9c] ;  /* 0x0001f380ff0477ac */ /* 0x000e620008000800 */
[----:B------:R-:W-:Y:S01]  /*2cc0*/  F2F.F16.F32 R35, R29 ;  /* 0x0000001d00237304 */ /* 0x000fe20000200800 */
[----:B------:R-:W-:Y:S01]  /*2cd0*/  FFMA.FTZ R45, R45, UR7, R26 ;  /* 0x000000072d2d7c23 */ /* 0x000fe2000801001a */
[----:B------:R-:W-:-:S02]  /*2ce0*/  HADD2.F32 R26, -RZ, R20.H0_H0 ;  /* 0x20000014ff1a7230 */ /* 0x000fc40000004100 */
[-C--:B----4-:R-:W-:Y:S01]  /*2cf0*/  FMUL.FTZ R20, R29, R32.reuse ;  /* 0x000000201d147220 */ /* 0x090fe20000410000 */
[----:B------:R-:W-:Y:S01]  /*2d00*/  FFMA.FTZ R13, R13, -UR6, R13 ;  /* 0x800000060d0d7c23 */ /* 0x000fe2000801000d */
[-C--:B------:R-:W-:Y:S01]  /*2d10*/  FMUL.FTZ R33, R45, R32.reuse ;  /* 0x000000202d217220 */ /* 0x080fe20000410000 */
[----:B------:R-:W-:Y:S01]  /*2d20*/  FFMA.FTZ R14, R26, UR7, R31 ;  /* 0x000000071a0e7c23 */ /* 0x000fe2000801001f */
[C---:B------:R-:W-:Y:S02]  /*2d30*/  FMUL.FTZ R26, R15.reuse, R15 ;  /* 0x0000000f0f1a7220 */ /* 0x040fe40000410000 */
[----:B------:R-:W1:Y:S01]  /*2d40*/  MUFU.SQRT R20, R20 ;  /* 0x0000001400147308 */ /* 0x000e620000002000 */
[----:B------:R-:W-:Y:S01]  /*2d50*/  FFMA.FTZ R13, R40, UR6, R13 ;  /* 0x00000006280d7c23 */ /* 0x000fe2000801000d */
[----:B------:R-:W-:Y:S01]  /*2d60*/  FMUL.FTZ R38, R14, R32 ;  /* 0x000000200e267220 */ /* 0x000fe20000410000 */
[----:B------:R-:W-:Y:S01]  /*2d70*/  FFMA.FTZ R26, R26, -UR7, R26 ;  /* 0x800000071a1a7c23 */ /* 0x000fe2000801001a */
[----:B------:R-:W-:-:S03]  /*2d80*/  FFMA.FTZ R15, R15, -UR6, R15 ;  /* 0x800000060f0f7c23 */ /* 0x000fc6000801000f */
[----:B------:R-:W-:Y:S01]  /*2d90*/  FFMA.FTZ R31, R7, UR7, R26 ;  /* 0x00000007071f7c23 */ /* 0x000fe2000801001a */
[----:B------:R-:W2:Y:S01]  /*2da0*/  MUFU.SQRT R33, R33 ;  /* 0x0000002100217308 */ /* 0x000ea20000002000 */
[----:B------:R-:W-:Y:S02]  /*2db0*/  FFMA.FTZ R15, R42, UR6, R15 ;  /* 0x000000062a0f7c23 */ /* 0x000fe4000801000f */
[----:B------:R-:W-:Y:S01]  /*2dc0*/  FMUL.FTZ R26, R31, R32 ;  /* 0x000000201f1a7220 */ /* 0x000fe20000410000 */
[----:B------:R-:W-:-:S04]  /*2dd0*/  FFMA.FTZ R32, R12, -UR6, R12 ;  /* 0x800000060c207c23 */ /* 0x000fc8000801000c */
[----:B------:R-:W4:Y:S01]  /*2de0*/  MUFU.SQRT R38, R38 ;  /* 0x0000002600267308 */ /* 0x000f220000002000 */
[----:B-1----:R-:W-:-:S07]  /*2df0*/  FADD.FTZ R29, R20, UR4 ;  /* 0x00000004141d7e21 */ /* 0x002fce0008010000 */
[----:B------:R-:W1:Y:S01]  /*2e00*/  MUFU.SQRT R26, R26 ;  /* 0x0000001a001a7308 */ /* 0x000e620000002000 */
[----:B--2---:R-:W-:Y:S01]  /*2e10*/  FADD.FTZ R20, R33, UR4 ;  /* 0x0000000421147e21 */ /* 0x004fe20008010000 */
[----:B------:R-:W-:-:S06]  /*2e20*/  HADD2.F32 R33, -RZ, R34.H0_H0 ;  /* 0x20000022ff217230 */ /* 0x000fcc0000004100 */
[----:B------:R-:W2:Y:S01]  /*2e30*/  MUFU.RCP R12, R6 ;  /* 0x00000006000c7308 */ /* 0x000ea20000001000 */
[----:B------:R-:W-:Y:S01]  /*2e40*/  FFMA.FTZ R33, R33, UR6, R32 ;  /* 0x0000000621217c23 */ /* 0x000fe20008010020 */
[----:B----4-:R-:W-:Y:S01]  /*2e50*/  FADD.FTZ R7, R38, UR4 ;  /* 0x0000000426077e21 */ /* 0x010fe20008010000 */
[----:B------:R-:W-:-:S04]  /*2e60*/  FFMA.FTZ R32, R21, -UR6, R21 ;  /* 0x8000000615207c23 */ /* 0x000fc80008010015 */
[----:B------:R-:W-:Y:S01]  /*2e70*/  FFMA.FTZ R21, R41, UR6, R32 ;  /* 0x0000000629157c23 */ /* 0x000fe20008010020 */
[----:B------:R-:W-:Y:S01]  /*2e80*/  MUFU.RCP R20, R20 ;  /* 0x0000001400147308 */ /* 0x000fe20000001000 */
[----:B-1----:R-:W-:-:S07]  /*2e90*/  FADD.FTZ R26, R26, UR4 ;  /* 0x000000041a1a7e21 */ /* 0x002fce0008010000 */
[----:B------:R-:W-:Y:S01]  /*2ea0*/  MUFU.RCP R7, R7 ;  /* 0x0000000700077308 */ /* 0x000fe20000001000 */
[----:B--2---:R-:W-:-:S07]  /*2eb0*/  FMUL.FTZ R32, R33, R12 ;  /* 0x0000000c21207220 */ /* 0x004fce0000410000 */
[----:B------:R-:W-:Y:S08]  /*2ec0*/  MUFU.RCP R26, R26 ;  /* 0x0000001a001a7308 */ /* 0x000ff00000001000 */
[----:B------:R-:W1:Y:S08]  /*2ed0*/  MUFU.RCP R29, R29 ;  /* 0x0000001d001d7308 */ /* 0x000e700000001000 */
[----:B------:R2:W-:Y:S08]  /*2ee0*/  F2F.F16.F32 R38, R13 ;  /* 0x0000000d00267304 */ /* 0x0005f00000200800 */
[----:B------:R4:W-:Y:S01]  /*2ef0*/  F2F.F16.F32 R39, R21 ;  /* 0x0000001500277304 */ /* 0x0009e20000200800 */
[----:B--2---:R-:W-:Y:S01]  /*2f00*/  FMUL.FTZ R13, R13, R12 ;  /* 0x0000000c0d0d7220 */ /* 0x004fe20000410000 */
[----:B-1----:R-:W-:-:S03]  /*2f10*/  FMUL.FTZ R29, R32, R29 ;  /* 0x0000001d201d7220 */ /* 0x002fc60000410000 */
[----:B------:R-:W-:Y:S01]  /*2f20*/  FMUL.FTZ R13, R13, R20 ;  /* 0x000000140d0d7220 */ /* 0x000fe20000410000 */
[-C--:B------:R-:W-:Y:S02]  /*2f30*/  FMUL.FTZ R20, R21, R12.reuse ;  /* 0x0000000c15147220 */ /* 0x080fe40000410000 */
[----:B------:R1:W-:Y:S01]  /*2f40*/  F2F.F16.F32 R41, R15 ;  /* 0x0000000f00297304 */ /* 0x0003e20000200800 */
[----:B----4-:R-:W-:-:S04]  /*2f50*/  FMUL.FTZ R21, R15, R12 ;  /* 0x0000000c0f157220 */ /* 0x010fc80000410000 */
[----:B------:R-:W-:-:S03]  /*2f60*/  FMUL.FTZ R21, R21, R26 ;  /* 0x0000001a15157220 */ /* 0x000fc60000410000 */
[----:B------:R-:W-:Y:S01]  /*2f70*/  F2F.F16.F32 R43, R33 ;  /* 0x00000021002b7304 */ /* 0x000fe20000200800 */
[----:B-1----:R-:W-:-:S07]  /*2f80*/  FMUL.FTZ R15, R20, R7 ;  /* 0x00000007140f7220 */ /* 0x002fce0000410000 */
        /* <DEDUP_REMOVED lines=12> */
[----:B------:R-:W-:-:S03]  /*3050*/  HADD2.F32 R15, -RZ, R15.H0_H0 ;  /* 0x2000000fff0f7230 */ /* 0x000fc60000004100 */
[----:B------:R-:W-:Y:S01]  /*3060*/  FADD.FTZ R44, R27, -R12 ;  /* 0x8000000c1b2c7221 */ /* 0x000fe20000010000 */
[----:B------:R-:W-:Y:S02]  /*3070*/  HADD2.F32 R12, -RZ, R21.H0_H0 ;  /* 0x20000015ff0c7230 */ /* 0x000fe40000004100 */
[----:B------:R-:W-:Y:S01]  /*3080*/  FADD.FTZ R40, R36, -R15 ;  /* 0x8000000f24287221 */ /* 0x000fe20000010000 */
[----:B------:R-:W-:Y:S02]  /*3090*/  HADD2.F32 R29, -RZ, R29.H0_H0 ;  /* 0x2000001dff1d7230 */ /* 0x000fe40000004100 */
[----:B------:R-:W-:-:S04]  /*30a0*/  IMAD.WIDE R20, R0, 0x2, R18 ;  /* 0x0000000200147825 */ /* 0x000fc800078e0212 */
[----:B------:R-:W-:Y:S01]  /*30b0*/  FADD.FTZ R42, R37, -R12 ;  /* 0x8000000c252a7221 */ /* 0x000fe20000010000 */
[----:B------:R-:W1:Y:S01]  /*30c0*/  F2F.F16.F32 R44, R44 ;  /* 0x0000002c002c7304 */ /* 0x000e620000200800 */
[----:B------:R-:W-:Y:S01]  /*30d0*/  FADD.FTZ R29, R30, -R29 ;  /* 0x8000001d1e1d7221 */ /* 0x000fe20000010000 */
[----:B------:R-:W-:-:S06]  /*30e0*/  IMAD.WIDE R26, R0, 0x2, R22 ;  /* 0x00000002001a7825 */ /* 0x000fcc00078e0216 */
[----:B------:R2:W3:Y:S01]  /*30f0*/  F2F.F16.F32 R33, R29 ;  /* 0x0000001d00217304 */ /* 0x0004e20000200800 */
[----:B-1----:R-:W-:-:S07]  /*3100*/  HADD2.F32 R13, -RZ, R44.H0_H0 ;  /* 0x2000002cff0d7230 */ /* 0x002fce0000004100 */
[----:B------:R-:W1:Y:S01]  /*3110*/  F2F.F16.F32 R40, R40 ;  /* 0x0000002800287304 */ /* 0x000e620000200800 */
[----:B--2---:R-:W-:-:S04]  /*3120*/  IMAD.WIDE R28, R0, 0x2, R24 ;  /* 0x00000002001c7825 */ /* 0x004fc800078e0218 */
[----:B---3--:R-:W-:-:S03]  /*3130*/  HADD2.F32 R12, -RZ, R33.H0_H0 ;  /* 0x20000021ff0c7230 */ /* 0x008fc60000004100 */
[----:B------:R-:W2:Y:S01]  /*3140*/  F2F.F16.F32 R42, R42 ;  /* 0x0000002a002a7304 */ /* 0x000ea20000200800 */
[----:B-1----:R-:W-:Y:S02]  /*3150*/  HADD2.F32 R14, -RZ, R40.H0_H0 ;  /* 0x20000028ff0e7230 */ /* 0x002fe40000004100 */
[----:B--2---:R-:W-:Y:S01]  /*3160*/  HADD2.F32 R15, -RZ, R42.H0_H0 ;  /* 0x2000002aff0f7230 */ /* 0x004fe20000004100 */
        /* <DEDUP_REMOVED lines=60> */
.L_x_444:
[----:B------:R-:W-:Y:S01]  /*3530*/  IMAD.U32 R37, R42, 0x10000, RZ ;  /* 0x000100002a257824 */ /* 0x000fe200078e00ff */
[----:B------:R-:W-:Y:S01]  /*3540*/  R2UR UR4, R16 ;  /* 0x00000000100472ca */ /* 0x000fe200000e0000 */
[----:B------:R-:W-:Y:S01]  /*3550*/  IMAD.WIDE.U32 R30, R44, 0x10000, RZ ;  /* 0x000100002c1e7825 */ /* 0x000fe200078e00ff */
[----:B------:R-:W-:Y:S02]  /*3560*/  R2UR UR5, R17 ;  /* 0x00000000110572ca */ /* 0x000fe400000e0000 */
[----:B------:R-:W-:Y:S01]  /*3570*/  R2UR UR6, R16 ;  /* 0x00000000100672ca */ /* 0x000fe200000e0000 */
[----:B------:R-:W-:Y:S01]  /*3580*/  IMAD.U32 R41, R41, 0x10000, RZ ;  /* 0x0001000029297824 */ /* 0x000fe200078e00ff */
[C---:B------:R-:W-:Y:S01]  /*3590*/  R2UR UR7, R17.reuse ;  /* 0x00000000110772ca */ /* 0x040fe200000e0000 */
[----:B------:R-:W-:Y:S01]  /*35a0*/  IMAD.U32 R34, R34, 0x10000, RZ ;  /* 0x0001000022227824 */ /* 0x000fe200078e00ff */
[----:B------:R-:W-:Y:S02]  /*35b0*/  R2UR UR8, R16 ;  /* 0x00000000100872ca */ /* 0x000fe400000e0000 */
[----:B------:R-:W-:-:S02]  /*35c0*/  R2UR UR9, R17 ;  /* 0x00000000110972ca */ /* 0x000fc400000e0000 */
[----:B------:R-:W-:Y:S01]  /*35d0*/  LOP3.LUT R31, R31, R37, R40, 0xfe, !PT ;  /* 0x000000251f1f7212 */ /* 0x000fe200078efe28 */
[----:B------:R-:W-:Y:S01]  /*35e0*/  IMAD.WIDE.U32 R36, R38, 0x10000, RZ ;  /* 0x0001000026247825 */ /* 0x000fe200078e00ff */
[----:B------:R-:W-:Y:S02]  /*35f0*/  R2UR UR10, R16 ;  /* 0x00000000100a72ca */ /* 0x000fe400000e0000 */
[----:B------:R-:W-:Y:S02]  /*3600*/  R2UR UR11, R17 ;  /* 0x00000000110b72ca */ /* 0x000fe400000e0000 */
[----:B------:R-:W-:Y:S01]  /*3610*/  LOP3.LUT R30, R30, R33, RZ, 0xfc, !PT ;  /* 0x000000211e1e7212 */ /* 0x000fe200078efcff */
[----:B------:R-:W-:Y:S01]  /*3620*/  IMAD.WIDE.U32 R32, R45, 0x10000, RZ ;  /* 0x000100002d207825 */ /* 0x000fe200078e00ff */
        /* <DEDUP_REMOVED lines=9> */
.L_x_445:
[----:B------:R-:W-:Y:S05]  /*36c0*/  BSYNC.RECONVERGENT B0 ;  /* 0x0000000000007941 */ /* 0x000fea0003800200 */
.L_x_443:
[----:B0-----:R-:W-:-:S05]  /*36d0*/  IMAD R0, R3, 0x4, R0 ;  /* 0x0000000403007824 */ /* 0x001fca00078e0200 */
[----:B------:R-:W-:-:S13]  /*36e0*/  ISETP.GE.AND P0, PT, R0, R5, PT ;  /* 0x000000050000720c */ /* 0x000fda0003f06270 */
[----:B------:R-:W-:Y:S05]  /*36f0*/  @!P0 BRA `(.L_x_435) ;  /* 0xffffffec00788947 */ /* 0x000fea000383ffff */
[----:B------:R-:W-:Y:S05]  /*3700*/  EXIT ;  /* 0x000000000000794d */ /* 0x000fea0003800000 */
        .type           $_Z25multi_tensor_apply_kernelI18TensorListMetadataILi5EE25DistAdamCapturableFunctorIN3c104HalfEffEJPfffPiifS6_10adamMode_tfEEvlPViT_T0_DpT1_$__internal_accurate_pow,@function
        .size           $_Z25multi_tensor_apply_kernelI18TensorListMetadataILi5EE25DistAdamCapturableFunctorIN3c104HalfEffEJPfffPiifS6_10adamMode_tfEEvlPViT_T0_DpT1_$__internal_accurate_pow,(.L_x_1077 - $_Z25multi_tensor_apply_kernelI18TensorListMetadataILi5EE25DistAdamCapturableFunctorIN3c104HalfEffEJPfffPiifS6_10adamMode_tfEEvlPViT_T0_DpT1_$__internal_accurate_pow)
$_Z25multi_tensor_apply_kernelI18TensorListMetadataILi5EE25DistAdamCapturableFunctorIN3c104HalfEffEJPfffPiifS6_10adamMode_tfEEvlPViT_T0_DpT1_$__internal_accurate_pow:
        /* <DEDUP_REMOVED lines=475> */
.L_x_446:
        /* <DEDUP_REMOVED lines=9> */
[----:B0-----:R-:W-:Y:S06]  /*5550*/  RET.REL.NODEC R20 `(_Z25multi_tensor_apply_kernelI18TensorListMetadataILi5EE25DistAdamCapturableFunctorIN3c104HalfEffEJPfffPiifS6_10adamMode_tfEEvlPViT_T0_DpT1_) ;  /* 0xffffffa814a87950 */ /* 0x001fec0003c3ffff */
.L_x_447:
        /* <DEDUP_REMOVED lines=10> */
.L_x_1077:


//--------------------- .text._Z25multi_tensor_apply_kernelI18TensorListMetadataILi5EE25DistAdamCapturableFunctorIfN3c108BFloat16ES4_EJPfffPiifS6_10adamMode_tfEEvlPViT_T0_DpT1_ --------------------------
	.section	.text._Z25multi_tensor_apply_kernelI18TensorListMetadataILi5EE25DistAdamCapturableFunctorIfN3c108BFloat16ES4_EJPfffPiifS6_10adamMode_tfEEvlPViT_T0_DpT1_,"ax",@progbits
	.align	128
        .global         _Z25multi_tensor_apply_kernelI18TensorListMetadataILi5EE25DistAdamCapturableFunctorIfN3c108BFloat16ES4_EJPfffPiifS6_10adamMode_tfEEvlPViT_T0_DpT1_
        .type           _Z25multi_tensor_apply_kernelI18TensorListMetadataILi5EE25DistAdamCapturableFunctorIfN3c108BFloat16ES4_EJPfffPiifS6_10adamMode_tfEEvlPViT_T0_DpT1_,@function
        .size           _Z25multi_tensor_apply_kernelI18TensorListMetadataILi5EE25DistAdamCapturableFunctorIfN3c108BFloat16ES4_EJPfffPiifS6_10adamMode_tfEEvlPViT_T0_DpT1_,(.L_x_1078 - _Z25multi_tensor_apply_kernelI18TensorListMetadataILi5EE25DistAdamCapturableFunctorIfN3c108BFloat16ES4_EJPfffPiifS6_10adamMode_tfEEvlPViT_T0_DpT1_)
        .other          _Z25multi_tensor_apply_kernelI18TensorListMetadataILi5EE25DistAdamCapturableFunctorIfN3c108BFloat16ES4_EJPfffPiifS6_10adamMode_tfEEvlPViT_T0_DpT1_,@"STO_CUDA_ENTRY STV_DEFAULT"
_Z25multi_tensor_apply_kernelI18TensorListMetadataILi5EE25DistAdamCapturableFunctorIfN3c108BFloat16ES4_EJPfffPiifS6_10adamMode_tfEEvlPViT_T0_DpT1_:
.text._Z25multi_tensor_apply_kernelI18TensorListMetadataILi5EE25DistAdamCapturableFunctorIfN3c108BFloat16ES4_EJPfffPiifS6_10adamMode_tfEEvlPViT_T0_DpT1_:
        /* <DEDUP_REMOVED lines=21> */
.L_x_448:
        /* <DEDUP_REMOVED lines=20> */
.L_x_449:
        /* <DEDUP_REMOVED lines=20> */
.L_x_450:
        /* <DEDUP_REMOVED lines=21> */
.L_x_451:
        /* <DEDUP_REMOVED lines=40> */
[----:B0-----:R-:W-:Y:S05]  /*07a0*/  CALL.REL.NOINC `($_Z25multi_tensor_apply_kernelI18TensorListMetadataILi5EE25DistAdamCapturableFunctorIfN3c108BFloat16ES4_EJPfffPiifS6_10adamMode_tfEEvlPViT_T0_DpT1_$__internal_accurate_pow) ;  /* 0x0000002800387944 */ /* 0x001fea0003c00000 */
        /* <DEDUP_REMOVED lines=23> */
.L_x_453:
        /* <DEDUP_REMOVED lines=14> */
.L_x_454:
        /* <DEDUP_REMOVED lines=36> */
[----:B------:R-:W-:Y:S05]  /*0c40*/  CALL.REL.NOINC `($_Z25multi_tensor_apply_kernelI18TensorListMetadataILi5EE25DistAdamCapturableFunctorIfN3c108BFloat16ES4_EJPfffPiifS6_10adamMode_tfEEvlPViT_T0_DpT1_$__internal_accurate_pow) ;  /* 0x0000002400107944 */ /* 0x000fea0003c00000 */
        /* <DEDUP_REMOVED lines=22> */
.L_x_455:
        /* <DEDUP_REMOVED lines=14> */
.L_x_456:
        /* <DEDUP_REMOVED lines=18> */
.L_x_452:
        /* <DEDUP_REMOVED lines=34> */
[----:B------:R-:W0:Y:S02]  /*11d0*/  LDCU UR4, c[0x0][0xfa8] ;  /* 0x0001f500ff0477ac */ /* 0x000e240008000800 */
[----:B------:R-:W-:Y:S02]  /*11e0*/  PLOP3.LUT P0, PT, P0, P2, P1, 0xfe, 0x0 ;  /* 0x000000000000781c */ /* 0x000fe40000705f16 */
[----:B------:R-:W-:Y:S02]  /*11f0*/  PLOP3.LUT P1, PT, PT, PT, PT, 0x8, 0x80 ;  /* 0x000000000080781c */ /* 0x000fe40003f2e170 */
[----:B-1----:R-:W-:-:S09]  /*1200*/  LEA R6, P3, R11, R8, 0x1 ;  /* 0x000000080b067211 */ /* 0x002fd200078608ff */
[----:B------:R-:W-:Y:S01]  /*1210*/  @!P0 IMAD.U32 R0, R11, 0x2, R8 ;  /* 0x000000020b008824 */ /* 0x000fe200078e0008 */
[----:B0-----:R-:W-:-:S04]  /*1220*/  UISETP.NE.AND UP0, UPT, UR4, URZ, UPT ;  /* 0x000000ff0400728c */ /* 0x001fc8000bf05270 */
[----:B------:R-:W-:Y:S02]  /*1230*/  @!P0 LOP3.LUT P2, RZ, R0, 0x7, RZ, 0xc0, !PT ;  /* 0x0000000700ff8812 */ /* 0x000fe4000784c0ff */
[----:B------:R-:W-:Y:S02]  /*1240*/  SHF.R.S32.HI R0, RZ, 0x1f, R11 ;  /* 0x0000001fff007819 */ /* 0x000fe4000001140b */
[----:B------:R-:W-:Y:S02]  /*1250*/  @!P0 PLOP3.LUT P1, PT, P2, PT, PT, 0x8, 0x80 ;  /* 0x000000000080881c */ /* 0x000fe4000172e170 */
[----:B------:R-:W-:Y:S01]  /*1260*/  LEA.HI.X R7, R11, R9, R0, 0x1, P3 ;  /* 0x000000090b077211 */ /* 0x000fe200018f0c00 */
[----:B------:R-:W-:Y:S01]  /*1270*/  IMAD.MOV.U32 R0, RZ, RZ, R10 ;  /* 0x000000ffff007224 */ /* 0x000fe200078e000a */
[----:B------:R-:W-:Y:S09]  /*1280*/  BRA.U !UP0, `(.L_x_457) ;  /* 0x0000000d08c07547 */ /* 0x000ff2000b800000 */
.L_x_462:
[----:B------:R-:W-:-:S04]  /*1290*/  IMAD.WIDE R34, R0, 0x4, R28 ;  /* 0x0000000400227825 */ /* 0x000fc800078e021c */
[----:B------:R-:W-:-:S04]  /*12a0*/  IMAD.WIDE R32, R0, 0x4, R26 ;  /* 0x0000000400207825 */ /* 0x000fc800078e021a */
[----:B------:R-:W-:Y:S01]  /*12b0*/  IMAD.WIDE R30, R0, 0x4, R24 ;  /* 0x00000004001e7825 */ /* 0x000fe200078e0218 */
[----:B------:R-:W-:Y:S06]  /*12c0*/  @!P1 BRA `(.L_x_458) ;  /* 0x0000000000509947 */ /* 0x000fec0003800000 */
        /* <DEDUP_REMOVED lines=9> */
[----:B------:R-:W2:Y:S04]  /*1360*/  LDG.E.64 R36, desc[UR10][R40.64] ;  /* 0x0000000a28247981 */ /* 0x000ea8000c1e1b00 */
[----:B------:R0:W5:Y:S04]  /*1370*/  LDG.E.128 R8, desc[UR4][R34.64] ;  /* 0x0000000422087981 */ /* 0x000168000c1e1d00 */
[----:B------:R0:W5:Y:S04]  /*1380*/  LDG.E.128 R12, desc[UR6][R32.64] ;  /* 0x00000006200c7981 */ /* 0x000168000c1e1d00 */
[----:B------:R0:W5:Y:S01]  /*1390*/  LDG.E.128 R20, desc[UR8][R30.64] ;  /* 0x000000081e147981 */ /* 0x000162000c1e1d00 */
[----:B--2---:R-:W-:-:S02]  /*13a0*/  SHF.R.U64 R43, R36, 0x10, R37 ;  /* 0x00000010242b7819 */ /* 0x004fc40000001225 */
[----:B------:R-:W-:Y:S02]  /*13b0*/  SHF.R.U32.HI R42, RZ, 0x10, R37 ;  /* 0x00000010ff2a7819 */ /* 0x000fe40000011625 */
[----:B------:R-:W-:Y:S02]  /*13c0*/  PRMT R39, R36, 0x7610, R39 ;  /* 0x0000761024277816 */ /* 0x000fe40000000027 */
[----:B------:R-:W-:Y:S02]  /*13d0*/  PRMT R38, R37, 0x7610, R38 ;  /* 0x0000761025267816 */ /* 0x000fe40000000026 */
[----:B------:R-:W-:Y:S02]  /*13e0*/  PRMT R36, R43, 0x7610, R36 ;  /* 0x000076102b247816 */ /* 0x000fe40000000024 */
[----:B------:R-:W-:Y:S01]  /*13f0*/  PRMT R37, R42, 0x7610, R37 ;  /* 0x000076102a257816 */ /* 0x000fe20000000025 */
[----:B0-----:R-:W-:Y:S06]  /*1400*/  BRA `(.L_x_459) ;  /* 0x0000000000ec7947 */ /* 0x001fec0003800000 */
.L_x_458:
[C---:B------:R-:W-:Y:S01]  /*1410*/  VIADD R8, R0.reuse, 0x1 ;  /* 0x0000000100087836 */ /* 0x040fe20000000000 */
[C---:B------:R-:W-:Y:S01]  /*1420*/  ISETP.GE.AND P0, PT, R0.reuse, R3, PT ;  /* 0x000000030000720c */ /* 0x040fe20003f06270 */
[----:B------:R-:W-:-:S03]  /*1430*/  VIADD R10, R0, 0x2 ;  /* 0x00000002000a7836 */ /* 0x000fc60000000000 */
[-C--:B------:R-:W-:Y:S01]  /*1440*/  ISETP.GE.AND P2, PT, R8, R3.reuse, PT ;  /* 0x000000030800720c */ /* 0x080fe20003f46270 */
[----:B------:R-:W-:Y:S01]  /*1450*/  VIADD R8, R0, 0x3 ;  /* 0x0000000300087836 */ /* 0x000fe20000000000 */
[----:B------:R-:W-:-:S04]  /*1460*/  ISETP.GE.AND P3, PT, R10, R3, PT ;  /* 0x000000030a00720c */ /* 0x000fc80003f66270 */
[----:B------:R-:W-:-:S03]  /*1470*/  ISETP.GE.AND P4, PT, R8, R3, PT ;  /* 0x000000030800720c */ /* 0x000fc60003f86270 */
[----:B------:R-:W-:Y:S01]  /*1480*/  @!P0 R2UR UR6, R16 ;  /* 0x00000000100682ca */ /* 0x000fe200000e0000 */
[--C-:B------:R-:W-:Y:S01]  /*1490*/  @!P0 IMAD.WIDE R12, R0, 0x2, R18.reuse ;  /* 0x00000002000c8825 */ /* 0x100fe200078e0212 */
[C---:B------:R-:W-:Y:S02]  /*14a0*/  @!P0 R2UR UR7, R17.reuse ;  /* 0x00000000110782ca */ /* 0x040fe400000e0000 */
[----:B------:R-:W-:Y:S01]  /*14b0*/  @!P2 R2UR UR10, R16 ;  /* 0x00000000100aa2ca */ /* 0x000fe200000e0000 */
[--C-:B------:R-:W-:Y:S01]  /*14c0*/  @!P2 IMAD.WIDE R14, R0, 0x2, R18.reuse ;  /* 0x00000002000ea825 */ /* 0x100fe200078e0212 */
[C---:B------:R-:W-:Y:S02]  /*14d0*/  @!P2 R2UR UR11, R17.reuse ;  /* 0x00000000110ba2ca */ /* 0x040fe400000e0000 */
[----:B------:R-:W-:Y:S01]  /*14e0*/  @!P3 R2UR UR14, R16 ;  /* 0x00000000100eb2ca */ /* 0x000fe200000e0000 */
[----:B------:R-:W-:Y:S01]  /*14f0*/  @!P3 IMAD.WIDE R20, R0, 0x2, R18 ;  /* 0x000000020014b825 */ /* 0x000fe200078e0212 */
[----:B------:R-:W-:-:S02]  /*1500*/  @!P3 R2UR UR15, R17 ;  /* 0x00000000110fb2ca */ /* 0x000fc400000e0000 */
[C---:B------:R-:W-:Y:S02]  /*1510*/  @!P4 R2UR UR18, R16.reuse ;  /* 0x000000001012c2ca */ /* 0x040fe400000e0000 */
[C---:B------:R-:W-:Y:S02]  /*1520*/  @!P4 R2UR UR19, R17.reuse ;  /* 0x000000001113c2ca */ /* 0x040fe400000e0000 */
[----:B------:R-:W-:Y:S02]  /*1530*/  @!P0 R2UR UR4, R16 ;  /* 0x00000000100482ca */ /* 0x000fe400000e0000 */
[C---:B------:R-:W-:Y:S01]  /*1540*/  @!P0 R2UR UR5, R17.reuse ;  /* 0x00000000110582ca */ /* 0x040fe200000e0000 */
[----:B------:R-:W-:Y:S01]  /*1550*/  @!P4 IMAD.WIDE R22, R0, 0x2, R18 ;  /* 0x000000020016c825 */ /* 0x000fe200078e0212 */
[----:B------:R-:W-:Y:S01]  /*1560*/  @!P2 R2UR UR8, R16 ;  /* 0x000000001008a2ca */ /* 0x000fe200000e0000 */
[----:B------:R0:W5:Y:S01]  /*1570*/  @!P0 LDG.E.U16 R39, desc[UR6][R12.64] ;  /* 0x000000060c278981 */ /* 0x000162000c1e1500 */
[----:B------:R-:W-:-:S02]  /*1580*/  @!P2 R2UR UR9, R17 ;  /* 0x000000001109a2ca */ /* 0x000fc400000e0000 */
[C---:B------:R-:W-:Y:S02]  /*1590*/  @!P3 R2UR UR12, R16.reuse ;  /* 0x00000000100cb2ca */ /* 0x040fe400000e0000 */
[C---:B------:R-:W-:Y:S02]  /*15a0*/  @!P3 R2UR UR13, R17.reuse ;  /* 0x00000000110db2ca */ /* 0x040fe400000e0000 */
[----:B------:R-:W-:Y:S02]  /*15b0*/  @P2 PRMT R36, RZ, 0x7610, R36 ;  /* 0x00007610ff242816 */ /* 0x000fe40000000024 */
[----:B------:R-:W-:Y:S02]  /*15c0*/  @!P4 R2UR UR16, R16 ;  /* 0x000000001010c2ca */ /* 0x000fe400000e0000 */
[----:B------:R-:W-:Y:S02]  /*15d0*/  @!P4 R2UR UR17, R17 ;  /* 0x000000001111c2ca */ /* 0x000fe400000e0000 */
[----:B------:R-:W-:Y:S01]  /*15e0*/  @P3 PRMT R38, RZ, 0x7610, R38 ;  /* 0x00007610ff263816 */ /* 0x000fe20000000026 */
[----:B------:R1:W5:Y:S01]  /*15f0*/  @!P2 LDG.E.U16 R36, desc[UR10][R14.64+0x2] ;  /* 0x0000020a0e24a981 */ /* 0x000362000c1e1500 */
[----:B------:R-:W-:Y:S01]  /*1600*/  @P4 PRMT R37, RZ, 0x7610, R37 ;  /* 0x00007610ff254816 */ /* 0x000fe20000000025 */
[----:B------:R-:W-:-:S02]  /*1610*/  @P2 IMAD.MOV.U32 R9, RZ, RZ, RZ ;  /* 0x000000ffff092224 */ /* 0x000fc400078e00ff */
[----:B------:R-:W-:Y:S01]  /*1620*/  @P3 IMAD.MOV.U32 R10, RZ, RZ, RZ ;  /* 0x000000ffff0a3224 */ /* 0x000fe200078e00ff */
[----:B------:R2:W5:Y:S01]  /*1630*/  @!P3 LDG.E.U16 R38, desc[UR14][R20.64+0x4] ;  /* 0x0000040e1426b981 */ /* 0x000562000c1e1500 */
[----:B------:R-:W-:Y:S02]  /*1640*/  @P4 IMAD.MOV.U32 R11, RZ, RZ, RZ ;  /* 0x000000ffff0b4224 */ /* 0x000fe400078e00ff */
[----:B0-----:R-:W-:Y:S01]  /*1650*/  @P2 IMAD.MOV.U32 R13, RZ, RZ, RZ ;  /* 0x000000ffff0d2224 */ /* 0x001fe200078e00ff */
[----:B------:R0:W5:Y:S01]  /*1660*/  @!P4 LDG.E.U16 R37, desc[UR18][R22.64+0x6] ;  /* 0x000006121625c981 */ /* 0x000162000c1e1500 */
[----:B-1----:R-:W-:Y:S02]  /*1670*/  @P3 IMAD.MOV.U32 R14, RZ, RZ, RZ ;  /* 0x000000ffff0e3224 */ /* 0x002fe400078e00ff */
[----:B------:R-:W-:Y:S01]  /*1680*/  @P4 IMAD.MOV.U32 R15, RZ, RZ, RZ ;  /* 0x000000ffff0f4224 */ /* 0x000fe200078e00ff */
[----:B------:R1:W5:Y:S01]  /*1690*/  @!P0 LDG.E R8, desc[UR4][R34.64] ;  /* 0x0000000422088981 */ /* 0x000362000c1e1900 */
[----:B--2---:R-:W-:-:S03]  /*16a0*/  @P2 IMAD.MOV.U32 R21, RZ, RZ, RZ ;  /* 0x000000ffff152224 */ /* 0x004fc600078e00ff */
[----:B------:R1:W5:Y:S01]  /*16b0*/  @!P0 LDG.E R12, desc[UR4][R32.64] ;  /* 0x00000004200c8981 */ /* 0x000362000c1e1900 */
[----:B0-----:R-:W-:Y:S02]  /*16c0*/  @P3 IMAD.MOV.U32 R22, RZ, RZ, RZ ;  /* 0x000000ffff163224 */ /* 0x001fe400078e00ff */
[----:B------:R-:W-:Y:S01]  /*16d0*/  @P4 IMAD.MOV.U32 R23, RZ, RZ, RZ ;  /* 0x000000ffff174224 */ /* 0x000fe200078e00ff */
[----:B------:R1:W5:Y:S04]  /*16e0*/  @!P0 LDG.E R20, desc[UR6][R30.64] ;  /* 0x000000061e148981 */ /* 0x000368000c1e1900 */
        /* <DEDUP_REMOVED lines=8> */
[----:B------:R1:W5:Y:S01]  /*1770*/  @!P4 LDG.E R23, desc[UR18][R30.64+0xc] ;  /* 0x00000c121e17c981 */ /* 0x000362000c1e1900 */
[----:B------:R-:W-:Y:S01]  /*1780*/  @P0 PRMT R39, RZ, 0x7610, R39 ;  /* 0x00007610ff270816 */ /* 0x000fe20000000027 */
[----:B------:R-:W-:-:S02]  /*1790*/  @P0 IMAD.MOV.U32 R8, RZ, RZ, RZ ;  /* 0x000000ffff080224 */ /* 0x000fc400078e00ff */
[----:B------:R-:W-:Y:S02]  /*17a0*/  @P0 IMAD.MOV.U32 R12, RZ, RZ, RZ ;  /* 0x000000ffff0c0224 */ /* 0x000fe400078e00ff */
[----:B-1----:R-:W-:-:S07]  /*17b0*/  @P0 IMAD.MOV.U32 R20, RZ, RZ, RZ ;  /* 0x000000ffff140224 */ /* 0x002fce00078e00ff */
.L_x_459:
[----:B------:R-:W0:Y:S01]  /*17c0*/  LDC.64 R34, c[0x0][0xfa0] ;  /* 0x0003e800ff227b82 */ /* 0x000e220000000a00 */
[----:B------:R-:W-:Y:S01]  /*17d0*/  R2UR UR4, R16 ;  /* 0x00000000100472ca */ /* 0x000fe200000e0000 */
[----:B------:R-:W1:Y:S01]  /*17e0*/  LDCU.64 UR6, c[0x0][0xf88] ;  /* 0x0001f100ff0677ac */ /* 0x000e620008000a00 */
[----:B------:R-:W-:-:S13]  /*17f0*/  R2UR UR5, R17 ;  /* 0x00000000110572ca */ /* 0x000fda00000e0000 */
[----:B0-----:R0:W2:Y:S01]  /*1800*/  LDG.E R35, desc[UR4][R34.64] ;  /* 0x0000000422237981 */ /* 0x0010a2000c1e1900 */
[----:B-----5:R-:W-:Y:S01]  /*1810*/  IMAD.U32 R39, R39, 0x10000, RZ ;  /* 0x0001000027277824 */ /* 0x020fe200078e00ff */
[----:B------:R-:W3:Y:S01]  /*1820*/  LDCU UR4, c[0x0][0xf9c] ;  /* 0x0001f380ff0477ac */ /* 0x000ee20008000800 */
[----:B------:R-:W-:Y:S02]  /*1830*/  IMAD.U32 R43, R36, 0x10000, RZ ;  /* 0x00010000242b7824 */ /* 0x000fe400078e00ff */
[C---:B------:R-:W-:Y:S01]  /*1840*/  FMUL.FTZ R39, R2.reuse, R39 ;  /* 0x0000002702277220 */ /* 0x040fe20000410000 */
[----:B------:R-:W-:Y:S02]  /*1850*/  IMAD.U32 R37, R37, 0x10000, RZ ;  /* 0x0001000025257824 */ /* 0x000fe400078e00ff */
[----:B------:R-:W-:Y:S01]  /*1860*/  FMUL.FTZ R36, R2, R43 ;  /* 0x0000002b02247220 */ /* 0x000fe20000410000 */
[----:B------:R-:W4:Y:S01]  /*1870*/  LDCU UR5, c[0x0][0xfac] ;  /* 0x0001f580ff0577ac */ /* 0x000f220008000800 */
[C---:B-1----:R-:W-:Y:S01]  /*1880*/  FFMA.FTZ R41, R39.reuse, -UR6, R39 ;  /* 0x8000000627297c23 */ /* 0x042fe20008010027 */
[----:B------:R-:W-:Y:S01]  /*1890*/  FMUL.FTZ R39, R39, R39 ;  /* 0x0000002727277220 */ /* 0x000fe20000410000 */
[----:B0-----:R-:W-:Y:S01]  /*18a0*/  FMUL.FTZ R34, R36, R36 ;  /* 0x0000002424227220 */ /* 0x001fe20000410000 */
[----:B------:R-:W-:Y:S01]  /*18b0*/  FMUL.FTZ R37, R2, R37 ;  /* 0x0000002502257220 */ /* 0x000fe20000410000 */
[----:B------:R-:W-:Y:S01]  /*18c0*/  FFMA.FTZ R12, R12, UR6, R41 ;  /* 0x000000060c0c7c23 */ /* 0x000fe20008010029 */
[----:B------:R-:W-:-:S02]  /*18d0*/  IMAD.U32 R41, R38, 0x10000, RZ ;  /* 0x0001000026297824 */ /* 0x000fc400078e00ff */
[----:B------:R-:W-:Y:S01]  /*18e0*/  FFMA.FTZ R40, R34, -UR7, R34 ;  /* 0x8000000722287c23 */ /* 0x000fe20008010022 */
[----:B------:R-:W0:Y:S01]  /*18f0*/  MUFU.RCP R38, R4 ;  /* 0x0000000400267308 */ /* 0x000e220000001000 */
[----:B------:R-:W-:Y:S01]  /*1900*/  FFMA.FTZ R39, R39, -UR7, R39 ;  /* 0x8000000727277c23 */ /* 0x000fe20008010027 */
[----:B------:R-:W-:Y:S01]  /*1910*/  FMUL.FTZ R34, R2, R41 ;  /* 0x0000002902227220 */ /* 0x000fe20000410000 */
[----:B------:R-:W-:Y:S01]  /*1920*/  FFMA.FTZ R21, R21, UR7, R40 ;  /* 0x0000000715157c23 */ /* 0x000fe20008010028 */
[----:B------:R-:W-:Y:S01]  /*1930*/  FMUL.FTZ R40, R37, R37 ;  /* 0x0000002525287220 */ /* 0x000fe20000410000 */
[----:B------:R-:W-:Y:S01]  /*1940*/  FFMA.FTZ R20, R20, UR7, R39 ;  /* 0x0000000714147c23 */ /* 0x000fe20008010027 */
[----:B------:R-:W-:Y:S01]  /*1950*/  FMUL.FTZ R39, R34, R34 ;  /* 0x0000002222277220 */ /* 0x000fe20000410000 */
[----:B------:R-:W-:Y:S01]  /*1960*/  FFMA.FTZ R36, R36, -UR6, R36 ;  /* 0x8000000624247c23 */ /* 0x000fe20008010024 */
[----:B------:R-:W-:Y:S01]  /*1970*/  FFMA.FTZ R40, R40, -UR7, R40 ;  /* 0x8000000728287c23 */ /* 0x000fe20008010028 */
[----:B------:R-:W-:Y:S01]  /*1980*/  FFMA.FTZ R43, R34, -UR6, R34 ;  /* 0x80000006222b7c23 */ /* 0x000fe20008010022 */
[----:B------:R-:W-:Y:S01]  /*1990*/  FFMA.FTZ R39, R39, -UR7, R39 ;  /* 0x8000000727277c23 */ /* 0x000fe20008010027 */
[----:B------:R-:W-:Y:S01]  /*19a0*/  FFMA.FTZ R13, R13, UR6, R36 ;  /* 0x000000060d0d7c23 */ /* 0x000fe20008010024 */
[----:B------:R-:W-:Y:S01]  /*19b0*/  FFMA.FTZ R23, R23, UR7, R40 ;  /* 0x0000000717177c23 */ /* 0x000fe20008010028 */
[----:B------:R-:W1:Y:S01]  /*19c0*/  MUFU.RCP R36, R5 ;  /* 0x0000000500247308 */ /* 0x000e620000001000 */
[----:B------:R-:W-:Y:S01]  /*19d0*/  FFMA.FTZ R22, R22, UR7, R39 ;  /* 0x0000000716167c23 */ /* 0x000fe20008010027 */
[----:B------:R-:W-:Y:S01]  /*19e0*/  FFMA.FTZ R14, R14, UR6, R43 ;  /* 0x000000060e0e7c23 */ /* 0x000fe2000801002b */
[-C--:B0-----:R-:W-:Y:S01]  /*19f0*/  FMUL.FTZ R41, R20, R38.reuse ;  /* 0x0000002614297220 */ /* 0x081fe20000410000 */
[-C--:B------:R-:W-:Y:S01]  /*1a00*/  FMUL.FTZ R40, R21, R38.reuse ;  /* 0x0000002615287220 */ /* 0x080fe20000410000 */
[-C--:B------:R-:W-:Y:S01]  /*1a10*/  FMUL.FTZ R39, R22, R38.reuse ;  /* 0x0000002616277220 */ /* 0x080fe20000410000 */
[----:B------:R-:W-:-:S03]  /*1a20*/  FMUL.FTZ R38, R23, R38 ;  /* 0x0000002617267220 */ /* 0x000fc60000410000 */
[----:B------:R-:W3:Y:S01]  /*1a30*/  MUFU.SQRT R41, R41 ;  /* 0x0000002900297308 */ /* 0x000ee20000002000 */
[----:B-1----:R-:W-:-:S07]  /*1a40*/  FMUL.FTZ R42, R12, R36 ;  /* 0x000000240c2a7220 */ /* 0x002fce0000410000 */
[----:B------:R-:W0:Y:S08]  /*1a50*/  MUFU.SQRT R40, R40 ;  /* 0x0000002800287308 */ /* 0x000e300000002000 */
[----:B------:R-:W1:Y:S01]  /*1a60*/  MUFU.SQRT R39, R39 ;  /* 0x0000002700277308 */ /* 0x000e620000002000 */
[----:B---3--:R-:W-:-:S07]  /*1a70*/  FADD.FTZ R41, R41, UR4 ;  /* 0x0000000429297e21 */ /* 0x008fce0008010000 */
[----:B------:R-:W3:Y:S01]  /*1a80*/  MUFU.SQRT R38, R38 ;  /* 0x0000002600267308 */ /* 0x000ee20000002000 */
[----:B0-----:R-:W-:-:S07]  /*1a90*/  FADD.FTZ R40, R40, UR4 ;  /* 0x0000000428287e21 */ /* 0x001fce0008010000 */
[----:B------:R-:W0:Y:S01]  /*1aa0*/  MUFU.RCP R41, R41 ;  /* 0x0000002900297308 */ /* 0x000e220000001000 */
[----:B-1----:R-:W-:-:S07]  /*1ab0*/  FADD.FTZ R34, R39, UR4 ;  /* 0x0000000427227e21 */ /* 0x002fce0008010000 */
[----:B------:R-:W1:Y:S01]  /*1ac0*/  MUFU.RCP R40, R40 ;  /* 0x0000002800287308 */ /* 0x000e620000001000 */
[----:B---3--:R-:W-:Y:S01]  /*1ad0*/  FADD.FTZ R43, R38, UR4 ;  /* 0x00000004262b7e21 */ /* 0x008fe20008010000 */
[----:B------:R-:W-:-:S04]  /*1ae0*/  FFMA.FTZ R38, R37, -UR6, R37 ;  /* 0x8000000625267c23 */ /* 0x000fc80008010025 */
[----:B------:R-:W-:Y:S02]  /*1af0*/  FFMA.FTZ R15, R15, UR6, R38 ;  /* 0x000000060f0f7c23 */ /* 0x000fe40008010026 */
[----:B------:R-:W3:Y:S01]  /*1b00*/  MUFU.RCP R34, R34 ;  /* 0x0000002200227308 */ /* 0x000ee20000001000 */
[----:B0-----:R-:W-:Y:S01]  /*1b10*/  FMUL.FTZ R39, R42, R41 ;  /* 0x000000292a277220 */ /* 0x001fe20000410000 */
[----:B------:R-:W-:-:S03]  /*1b20*/  FMUL.FTZ R41, R13, R36 ;  /* 0x000000240d297220 */ /* 0x000fc60000410000 */
[----:B----4-:R-:W-:-:S03]  /*1b30*/  FFMA.FTZ R39, R8, UR5, R39 ;  /* 0x0000000508277c23 */ /* 0x010fc60008010027 */
[----:B------:R-:W0:Y:S01]  /*1b40*/  MUFU.RCP R37, R43 ;  /* 0x0000002b00257308 */ /* 0x000e220000001000 */
[----:B-1----:R-:W-:Y:S01]  /*1b50*/  FMUL.FTZ R40, R41, R40 ;  /* 0x0000002829287220 */ /* 0x002fe20000410000 */
[-C--:B------:R-:W-:Y:S01]  /*1b60*/  FMUL.FTZ R41, R14, R36.reuse ;  /* 0x000000240e297220 */ /* 0x080fe20000410000 */
[----:B------:R-:W-:Y:S02]  /*1b70*/  FMUL.FTZ R36, R15, R36 ;  /* 0x000000240f247220 */ /* 0x000fe40000410000 */
[----:B------:R-:W-:Y:S01]  /*1b80*/  FFMA.FTZ R40, R9, UR5, R40 ;  /* 0x0000000509287c23 */ /* 0x000fe20008010028 */
[----:B---3--:R-:W-:-:S04]  /*1b90*/  FMUL.FTZ R41, R41, R34 ;  /* 0x0000002229297220 */ /* 0x008fc80000410000 */
[----:B------:R-:W-:Y:S01]  /*1ba0*/  FFMA.FTZ R41, R10, UR5, R41 ;  /* 0x000000050a297c23 */ /* 0x000fe20008010029 */
[----:B0-----:R-:W-:-:S04]  /*1bb0*/  FMUL.FTZ R36, R36, R37 ;  /* 0x0000002524247220 */ /* 0x001fc80000410000 */
[----:B------:R-:W-:Y:S01]  /*1bc0*/  FFMA.FTZ R36, R11, UR5, R36 ;  /* 0x000000050b247c23 */ /* 0x000fe20008010024 */
[C---:B--2---:R-:W-:Y:S01]  /*1bd0*/  FFMA.FTZ R8, -R35.reuse, R39, R8 ;  /* 0x0000002723087223 */ /* 0x044fe20000010108 */
[C---:B------:R-:W-:Y:S01]  /*1be0*/  FFMA.FTZ R9, -R35.reuse, R40, R9 ;  /* 0x0000002823097223 */ /* 0x040fe20000010109 */
[C---:B------:R-:W-:Y:S01]  /*1bf0*/  FFMA.FTZ R10, -R35.reuse, R41, R10 ;  /* 0x00000029230a7223 */ /* 0x040fe2000001010a */
[----:B------:R-:W-:Y:S01]  /*1c00*/  FFMA.FTZ R11, -R35, R36, R11 ;  /* 0x00000024230b7223 */ /* 0x000fe2000001010b */
[----:B------:R0:W1:Y:S01]  /*1c10*/  F2F.BF16.F32 R39, R8 ;  /* 0x0000000800277304 */ /* 0x0000620000202000 */
[----:B------:R-:W-:-:S07]  /*1c20*/  IMAD.WIDE R34, R0, 0x4, R28 ;  /* 0x0000000400227825 */ /* 0x000fce00078e021c */
[----:B------:R0:W2:Y:S08]  /*1c30*/  F2F.BF16.F32 R38, R9 ;  /* 0x0000000900267304 */ /* 0x0000b00000202000 */
[----:B------:R0:W3:Y:S08]  /*1c40*/  F2F.BF16.F32 R41, R10 ;  /* 0x0000000a00297304 */ /* 0x0000f00000202000 */
[----:B------:R0:W4:Y:S01]  /*1c50*/  F2F.BF16.F32 R40, R11 ;  /* 0x0000000b00287304 */ /* 0x0001220000202000 */
[----:B-12---:R-:W-:Y:S05]  /*1c60*/  @!P1 BRA `(.L_x_460) ;  /* 0x0000000000489947 */ /* 0x006fea0003800000 */
[----:B------:R-:W-:Y:S01]  /*1c70*/  R2UR UR4, R16 ;  /* 0x00000000100472ca */ /* 0x000fe200000e0000 */
[----:B------:R-:W-:Y:S01]  /*1c80*/  IMAD.WIDE.U32 R36, R38, 0x10000, RZ ;  /* 0x0001000026247825 */ /* 0x000fe200078e00ff */
[C---:B------:R-:W-:Y:S02]  /*1c90*/  R2UR UR5, R17.reuse ;  /* 0x00000000110572ca */ /* 0x040fe400000e0000 */
[----:B------:R-:W-:Y:S01]  /*1ca0*/  R2UR UR6, R16 ;  /* 0x00000000100672ca */ /* 0x000fe200000e0000 */
[----:B----4-:R-:W-:Y:S01]  /*1cb0*/  IMAD.U32 R40, R40, 0x10000, RZ ;  /* 0x0001000028287824 */ /* 0x010fe200078e00ff */
[C---:B------:R-:W-:Y:S02]  /*1cc0*/  R2UR UR7, R17.reuse ;  /* 0x00000000110772ca */ /* 0x040fe400000e0000 */
[----:B------:R-:W-:Y:S02]  /*1cd0*/  R2UR UR8, R16 ;  /* 0x00000000100872ca */ /* 0x000fe400000e0000 */
[----:B------:R-:W-:-:S02]  /*1ce0*/  R2UR UR9, R17 ;  /* 0x00000000110972ca */ /* 0x000fc400000e0000 */
[----:B------:R-:W-:Y:S02]  /*1cf0*/  R2UR UR10, R16 ;  /* 0x00000000100a72ca */ /* 0x000fe400000e0000 */
[----:B------:R-:W-:Y:S01]  /*1d00*/  R2UR UR11, R17 ;  /* 0x00000000110b72ca */ /* 0x000fe200000e0000 */
[----:B------:R1:W-:Y:S01]  /*1d10*/  STG.E.128 desc[UR4][R34.64], R8 ;  /* 0x0000000822007986 */ /* 0x0003e2000c101d04 */
[----:B------:R-:W-:Y:S01]  /*1d20*/  LOP3.LUT R36, R36, R39, RZ, 0xfc, !PT ;  /* 0x0000002724247212 */ /* 0x000fe200078efcff */
[----:B------:R-:W-:Y:S01]  /*1d30*/  IMAD.WIDE R38, R0, 0x2, R6 ;  /* 0x0000000200267825 */ /* 0x000fe200078e0206 */
[----:B---3--:R-:W-:Y:S01]  /*1d40*/  LOP3.LUT R37, R37, R40, R41, 0xfe, !PT ;  /* 0x0000002825257212 */ /* 0x008fe200078efe29 */
[----:B------:R1:W-:Y:S04]  /*1d50*/  STG.E.128 desc[UR6][R32.64], R12 ;  /* 0x0000000c20007986 */ /* 0x0003e8000c101d06 */
[----:B------:R1:W-:Y:S04]  /*1d60*/  STG.E.128 desc[UR8][R30.64], R20 ;  /* 0x000000141e007986 */ /* 0x0003e8000c101d08 */
[----:B------:R1:W-:Y:S01]  /*1d70*/  STG.E.64 desc[UR10][R38.64], R36 ;  /* 0x0000002426007986 */ /* 0x0003e2000c101b0a */
[----:B------:R-:W-:Y:S05]  /*1d80*/  BRA `(.L_x_461) ;  /* 0x0000000000ec7947 */ /* 0x000fea0003800000 */
.L_x_460:
[C---:B------:R-:W-:Y:S01]  /*1d90*/  VIADD R36, R0.reuse, 0x1 ;  /* 0x0000000100247836 */ /* 0x040fe20000000000 */
[----:B------:R-:W-:-:S04]  /*1da0*/  ISETP.GE.AND P4, PT, R0, R3, PT ;  /* 0x000000030000720c */ /* 0x000fc80003f86270 */
[----:B------:R-:W-:Y:S01]  /*1db0*/  ISETP.GE.AND P0, PT, R36, R3, PT ;  /* 0x000000032400720c */ /* 0x000fe20003f06270 */
[----:B------:R-:W-:-:S05]  /*1dc0*/  VIADD R36, R0, 0x2 ;  /* 0x0000000200247836 */ /* 0x000fca0000000000 */
[----:B------:R-:W-:Y:S01]  /*1dd0*/  ISETP.GE.AND P2, PT, R36, R3, PT ;  /* 0x000000032400720c */ /* 0x000fe20003f46270 */
[----:B------:R-:W-:Y:S02]  /*1de0*/  VIADD R36, R0, 0x3 ;  /* 0x0000000300247836 */ /* 0x000fe40000000000 */
        /* <DEDUP_REMOVED lines=8> */
[----:B------:R-:W-:Y:S01]  /*1e70*/  @!P4 STG.E desc[UR4][R34.64], R8 ;  /* 0x000000082200c986 */ /* 0x000fe2000c101904 */
[----:B------:R-:W-:Y:S02]  /*1e80*/  @!P0 R2UR UR12, R16 ;  /* 0x00000000100c82ca */ /* 0x000fe400000e0000 */
[C---:B------:R-:W-:Y:S01]  /*1e90*/  @!P0 R2UR UR13, R17.reuse ;  /* 0x00000000110d82ca */ /* 0x040fe200000e0000 */
[----:B------:R-:W-:Y:S01]  /*1ea0*/  @!P4 STG.E desc[UR6][R32.64], R12 ;  /* 0x0000000c2000c986 */ /* 0x000fe2000c101906 */
[----:B------:R-:W-:Y:S01]  /*1eb0*/  ISETP.GE.AND P3, PT, R36, R3, PT ;  /* 0x000000032400720c */ /* 0x000fe20003f66270 */
[----:B------:R-:W-:Y:S01]  /*1ec0*/  @!P4 IMAD.WIDE R36, R0, 0x2, R6 ;  /* 0x000000020024c825 */ /* 0x000fe200078e0206 */
[----:B------:R-:W-:Y:S01]  /*1ed0*/  @!P0 R2UR UR4, R16 ;  /* 0x00000000100482ca */ /* 0x000fe200000e0000 */
[----:B------:R-:W-:Y:S01]  /*1ee0*/  @!P4 STG.E desc[UR8][R30.64], R20 ;  /* 0x000000141e00c986 */ /* 0x000fe2000c101908 */
[----:B------:R-:W-:-:S02]  /*1ef0*/  @!P0 R2UR UR5, R17 ;  /* 0x00000000110582ca */ /* 0x000fc400000e0000 */
[C---:B------:R-:W-:Y:S01]  /*1f00*/  @!P0 R2UR UR6, R16.reuse ;  /* 0x00000000100682ca */ /* 0x040fe200000e0000 */
[----:B------:R1:W-:Y:S01]  /*1f10*/  @!P4 STG.E.U16 desc[UR10][R36.64], R39 ;  /* 0x000000272400c986 */ /* 0x0003e2000c10150a */
[C---:B------:R-:W-:Y:S02]  /*1f20*/  @!P0 R2UR UR7, R17.reuse ;  /* 0x00000000110782ca */ /* 0x040fe400000e0000 */
[----:B------:R-:W-:Y:S01]  /*1f30*/  @!P0 R2UR UR8, R16 ;  /* 0x00000000100882ca */ /* 0x000fe200000e0000 */
[----:B------:R0:W-:Y:S01]  /*1f40*/  @!P0 STG.E desc[UR12][R34.64+0x4], R9 ;  /* 0x0000040922008986 */ /* 0x0001e2000c10190c */
[C---:B------:R-:W-:Y:S01]  /*1f50*/  @!P0 R2UR UR9, R17.reuse ;  /* 0x00000000110982ca */ /* 0x040fe200000e0000 */
[--C-:B------:R-:W-:Y:S01]  /*1f60*/  @!P3 IMAD.WIDE R42, R0, 0x2, R6.reuse ;  /* 0x00000002002ab825 */ /* 0x100fe200078e0206 */
[C---:B------:R-:W-:Y:S02]  /*1f70*/  @!P2 R2UR UR10, R16.reuse ;  /* 0x00000000100aa2ca */ /* 0x040fe400000e0000 */
[C---:B------:R-:W-:Y:S01]  /*1f80*/  @!P2 R2UR UR11, R17.reuse ;  /* 0x00000000110ba2ca */ /* 0x040fe200000e0000 */
[----:B------:R2:W-:Y:S01]  /*1f90*/  @!P0 STG.E desc[UR4][R32.64+0x4], R13 ;  /* 0x0000040d20008986 */ /* 0x0005e2000c101904 */
[----:B------:R-:W-:Y:S01]  /*1fa0*/  @!P2 R2UR UR12, R16 ;  /* 0x00000000100ca2ca */ /* 0x000fe200000e0000 */
[--C-:B-1----:R-:W-:Y:S01]  /*1fb0*/  @!P0 IMAD.WIDE R36, R0, 0x2, R6.reuse ;  /* 0x0000000200248825 */ /* 0x102fe200078e0206 */
[C---:B------:R-:W-:Y:S01]  /*1fc0*/  @!P2 R2UR UR13, R17.reuse ;  /* 0x00000000110da2ca */ /* 0x040fe200000e0000 */
[----:B------:R2:W-:Y:S01]  /*1fd0*/  @!P0 STG.E desc[UR6][R30.64+0x4], R21 ;  /* 0x000004151e008986 */ /* 0x0005e2000c101906 */
[----:B------:R-:W-:Y:S01]  /*1fe0*/  @!P2 R2UR UR14, R16 ;  /* 0x00000000100ea2ca */ /* 0x000fe200000e0000 */
[----:B0-----:R-:W-:Y:S01]  /*1ff0*/  @!P2 IMAD.WIDE R8, R0, 0x2, R6 ;  /* 0x000000020008a825 */ /* 0x001fe200078e0206 */
[----:B------:R-:W-:Y:S01]  /*2000*/  @!P2 R2UR UR15, R17 ;  /* 0x00000000110fa2ca */ /* 0x000fe200000e0000 */
[----:B------:R2:W-:Y:S01]  /*2010*/  @!P0 STG.E.U16 desc[UR8][R36.64+0x2], R38 ;  /* 0x0000022624008986 */ /* 0x0005e2000c101508 */
[----:B------:R-:W-:-:S02]  /*2020*/  @!P2 R2UR UR16, R16 ;  /* 0x000000001010a2ca */ /* 0x000fc400000e0000 */
[C---:B------:R-:W-:Y:S01]  /*2030*/  @!P2 R2UR UR17, R17.reuse ;  /* 0x000000001111a2ca */ /* 0x040fe200000e0000 */
[----:B------:R2:W-:Y:S01]  /*2040*/  @!P2 STG.E desc[UR10][R34.64+0x8], R10 ;  /* 0x0000080a2200a986 */ /* 0x0005e2000c10190a */
[C---:B------:R-:W-:Y:S02]  /*2050*/  @!P3 R2UR UR18, R16.reuse ;  /* 0x000000001012b2ca */ /* 0x040fe400000e0000 */
[C---:B------:R-:W-:Y:S01]  /*2060*/  @!P3 R2UR UR19, R17.reuse ;  /* 0x000000001113b2ca */ /* 0x040fe200000e0000 */
[----:B------:R2:W-:Y:S01]  /*2070*/  @!P2 STG.E desc[UR12][R32.64+0x8], R14 ;  /* 0x0000080e2000a986 */ /* 0x0005e2000c10190c */
[C---:B------:R-:W-:Y:S02]  /*2080*/  @!P3 R2UR UR20, R16.reuse ;  /* 0x000000001014b2ca */ /* 0x040fe400000e0000 */
[----:B------:R-:W-:Y:S01]  /*2090*/  @!P3 R2UR UR21, R17 ;  /* 0x000000001115b2ca */ /* 0x000fe200000e0000 */
[----:B------:R2:W-:Y:S01]  /*20a0*/  @!P2 STG.E desc[UR14][R30.64+0x8], R22 ;  /* 0x000008161e00a986 */ /* 0x0005e2000c10190e */
[----:B------:R-:W-:-:S02]  /*20b0*/  @!P3 R2UR UR22, R16 ;  /* 0x000000001016b2ca */ /* 0x000fc400000e0000 */
[C---:B------:R-:W-:Y:S01]  /*20c0*/  @!P3 R2UR UR23, R17.reuse ;  /* 0x000000001117b2ca */ /* 0x040fe200000e0000 */
[----:B---3--:R2:W-:Y:S01]  /*20d0*/  @!P2 STG.E.U16 desc[UR16][R8.64+0x4], R41 ;  /* 0x000004290800a986 */ /* 0x0085e2000c101510 */
[----:B------:R-:W-:Y:S02]  /*20e0*/  @!P3 R2UR UR24, R16 ;  /* 0x000000001018b2ca */ /* 0x000fe400000e0000 */
[----:B------:R-:W-:Y:S01]  /*20f0*/  @!P3 R2UR UR25, R17 ;  /* 0x000000001119b2ca */ /* 0x000fe200000e0000 */
[----:B------:R2:W-:Y:S04]  /*2100*/  @!P3 STG.E desc[UR18][R34.64+0xc], R11 ;  /* 0x00000c0b2200b986 */ /* 0x0005e8000c101912 */
[----:B------:R2:W-:Y:S04]  /*2110*/  @!P3 STG.E desc[UR20][R32.64+0xc], R15 ;  /* 0x00000c0f2000b986 */ /* 0x0005e8000c101914 */
[----:B------:R2:W-:Y:S04]  /*2120*/  @!P3 STG.E desc[UR22][R30.64+0xc], R23 ;  /* 0x00000c171e00b986 */ /* 0x0005e8000c101916 */
[----:B----4-:R2:W-:Y:S02]  /*2130*/  @!P3 STG.E.U16 desc[UR24][R42.64+0x6], R40 ;  /* 0x000006282a00b986 */ /* 0x0105e4000c101518 */
.L_x_461:
[----:B012---:R-:W0:Y:S02]  /*2140*/  LDC R9, c[0x0][0x360] ;  /* 0x0000d800ff097b82 */ /* 0x007e240000000800 */
[----:B0-----:R-:W-:-:S05]  /*2150*/  IMAD R0, R9, 0x4, R0 ;  /* 0x0000000409007824 */ /* 0x001fca00078e0200 */
[----:B------:R-:W-:-:S13]  /*2160*/  ISETP.GE.AND P0, PT, R0, R3, PT ;  /* 0x000000030000720c */ /* 0x000fda0003f06270 */
[----:B------:R-:W-:Y:S05]  /*2170*/  @!P0 BRA `(.L_x_462) ;  /* 0xfffffff000448947 */ /* 0x000fea000383ffff */
[----:B------:R-:W-:Y:S05]  /*2180*/  EXIT ;  /* 0x000000000000794d */ /* 0x000fea0003800000 */
.L_x_457:
[----:B------:R-:W0:Y:S02]  /*2190*/  LDC R31, c[0x0][0x360] ;  /* 0x0000d800ff1f7b82 */ /* 0x000e240000000800 */
.L_x_468:
        /* <DEDUP_REMOVED lines=12> */
[--C-:B------:R-:W-:Y:S01]  /*2260*/  @!P0 IMAD.WIDE R40, R0, 0x2, R18.reuse ;  /* 0x0000000200288825 */ /* 0x100fe200078e0212 */
[C---:B------:R-:W-:Y:S02]  /*2270*/  @!P0 R2UR UR5, R17.reuse ;  /* 0x00000000110582ca */ /* 0x040fe400000e0000 */
[----:B------:R-:W-:Y:S01]  /*2280*/  @!P2 R2UR UR10, R16 ;  /* 0x00000000100aa2ca */ /* 0x000fe200000e0000 */
[----:B------:R-:W-:Y:S01]  /*2290*/  @P2 IMAD.MOV.U32 R13, RZ, RZ, RZ ;  /* 0x000000ffff0d2224 */ /* 0x000fe200078e00ff */
[C---:B------:R-:W-:Y:S01]  /*22a0*/  @!P2 R2UR UR11, R17.reuse ;  /* 0x00000000110ba2ca */ /* 0x040fe200000e0000 */
[----:B------:R-:W-:Y:S01]  /*22b0*/  @!P2 IMAD.WIDE R8, R0, 0x2, R18 ;  /* 0x000000020008a825 */ /* 0x000fe200078e0212 */
[----:B------:R-:W-:Y:S02]  /*22c0*/  @!P3 R2UR UR14, R16 ;  /* 0x00000000100eb2ca */ /* 0x000fe400000e0000 */
[----:B------:R-:W-:-:S02]  /*22d0*/  @!P3 R2UR UR15, R17 ;  /* 0x00000000110fb2ca */ /* 0x000fc400000e0000 */
[C---:B------:R-:W-:Y:S02]  /*22e0*/  @!P2 R2UR UR8, R16.reuse ;  /* 0x000000001008a2ca */ /* 0x040fe400000e0000 */
[C---:B------:R-:W-:Y:S01]  /*22f0*/  @!P2 R2UR UR9, R17.reuse ;  /* 0x000000001109a2ca */ /* 0x040fe200000e0000 */
[----:B------:R-:W-:Y:S01]  /*2300*/  @P0 IMAD.MOV.U32 R12, RZ, RZ, RZ ;  /* 0x000000ffff0c0224 */ /* 0x000fe200078e00ff */
[----:B------:R-:W-:Y:S01]  /*2310*/  @!P4 R2UR UR18, R16 ;  /* 0x000000001012c2ca */ /* 0x000fe200000e0000 */
[--C-:B------:R-:W-:Y:S01]  /*2320*/  @!P3 IMAD.WIDE R20, R0, 0x2, R18.reuse ;  /* 0x000000020014b825 */ /* 0x100fe200078e0212 */
[C---:B------:R-:W-:Y:S02]  /*2330*/  @!P4 R2UR UR19, R17.reuse ;  /* 0x000000001113c2ca */ /* 0x040fe400000e0000 */
[C---:B------:R-:W-:Y:S02]  /*2340*/  @!P3 R2UR UR12, R16.reuse ;  /* 0x00000000100cb2ca */ /* 0x040fe400000e0000 */
[C---:B------:R-:W-:Y:S01]  /*2350*/  @!P3 R2UR UR13, R17.reuse ;  /* 0x00000000110db2ca */ /* 0x040fe200000e0000 */
[----:B------:R-:W-:Y:S01]  /*2360*/  @P3 IMAD.MOV.U32 R14, RZ, RZ, RZ ;  /* 0x000000ffff0e3224 */ /* 0x000fe200078e00ff */
[----:B------:R-:W-:Y:S01]  /*2370*/  @!P4 R2UR UR16, R16 ;  /* 0x000000001010c2ca */ /* 0x000fe200000e0000 */
[----:B------:R-:W-:Y:S01]  /*2380*/  @P4 IMAD.MOV.U32 R15, RZ, RZ, RZ ;  /* 0x000000ffff0f4224 */ /* 0x000fe200078e00ff */
[C---:B------:R-:W-:Y:S01]  /*2390*/  @!P4 R2UR UR17, R17.reuse ;  /* 0x000000001111c2ca */ /* 0x040fe200000e0000 */
[----:B------:R-:W-:Y:S01]  /*23a0*/  @!P4 IMAD.WIDE R22, R0, 0x2, R18 ;  /* 0x000000020016c825 */ /* 0x000fe200078e0212 */
[----:B------:R-:W-:Y:S01]  /*23b0*/  @!P0 R2UR UR6, R16 ;  /* 0x00000000100682ca */ /* 0x000fe200000e0000 */
[----:B------:R-:W5:Y:S01]  /*23c0*/  @!P0 LDG.E R12, desc[UR4][R10.64] ;  /* 0x000000040a0c8981 */ /* 0x000f62000c1e1900 */
[----:B------:R-:W-:-:S02]  /*23d0*/  @!P0 R2UR UR7, R17 ;  /* 0x00000000110782ca */ /* 0x000fc400000e0000 */
[----:B------:R-:W-:Y:S01]  /*23e0*/  @P2 PRMT R36, RZ, 0x7610, R36 ;  /* 0x00007610ff242816 */ /* 0x000fe20000000024 */
[----:B------:R-:W5:Y:S01]  /*23f0*/  @!P2 LDG.E R13, desc[UR8][R10.64+0x4] ;  /* 0x000004080a0da981 */ /* 0x000f62000c1e1900 */
[----:B------:R-:W-:Y:S02]  /*2400*/  @P3 PRMT R38, RZ, 0x7610, R38 ;  /* 0x00007610ff263816 */ /* 0x000fe40000000026 */
[----:B------:R-:W-:Y:S01]  /*2410*/  @P4 PRMT R30, RZ, 0x7610, R30 ;  /* 0x00007610ff1e4816 */ /* 0x000fe2000000001e */
[----:B------:R-:W5:Y:S01]  /*2420*/  @!P3 LDG.E R14, desc[UR12][R10.64+0x8] ;  /* 0x0000080c0a0eb981 */ /* 0x000f62000c1e1900 */
[----:B------:R-:W-:-:S03]  /*2430*/  @P0 PRMT R37, RZ, 0x7610, R37 ;  /* 0x00007610ff250816 */ /* 0x000fc60000000025 */
[----:B------:R1:W5:Y:S04]  /*2440*/  @!P2 LDG.E.U16 R36, desc[UR10][R8.64+0x2] ;  /* 0x0000020a0824a981 */ /* 0x000368000c1e1500 */
[----:B------:R2:W5:Y:S04]  /*2450*/  @!P3 LDG.E.U16 R38, desc[UR14][R20.64+0x4] ;  /* 0x0000040e1426b981 */ /* 0x000568000c1e1500 */
[----:B------:R3:W5:Y:S01]  /*2460*/  @!P4 LDG.E.U16 R30, desc[UR18][R22.64+0x6] ;  /* 0x00000612161ec981 */ /* 0x000762000c1e1500 */
[----:B-1----:R-:W-:-:S03]  /*2470*/  @P0 IMAD.MOV.U32 R8, RZ, RZ, RZ ;  /* 0x000000ffff080224 */ /* 0x002fc600078e00ff */
[----:B------:R1:W5:Y:S01]  /*2480*/  @!P4 LDG.E R15, desc[UR16][R10.64+0xc] ;  /* 0x00000c100a0fc981 */ /* 0x000362000c1e1900 */
[----:B------:R-:W-:Y:S02]  /*2490*/  @P2 IMAD.MOV.U32 R9, RZ, RZ, RZ ;  /* 0x000000ffff092224 */ /* 0x000fe400078e00ff */
[----:B--2---:R-:W-:Y:S01]  /*24a0*/  @P0 IMAD.MOV.U32 R20, RZ, RZ, RZ ;  /* 0x000000ffff140224 */ /* 0x004fe200078e00ff */
[----:B------:R2:W5:Y:S01]  /*24b0*/  @!P0 LDG.E.U16 R37, desc[UR6][R40.64] ;  /* 0x0000000628258981 */ /* 0x000562000c1e1500 */
[----:B------:R-:W-:Y:S02]  /*24c0*/  @P2 IMAD.MOV.U32 R21, RZ, RZ, RZ ;  /* 0x000000ffff152224 */ /* 0x000fe400078e00ff */
[----:B---3--:R-:W-:Y:S01]  /*24d0*/  @P3 IMAD.MOV.U32 R22, RZ, RZ, RZ ;  /* 0x000000ffff163224 */ /* 0x008fe200078e00ff */
[----:B------:R2:W5:Y:S01]  /*24e0*/  @!P0 LDG.E R8, desc[UR4][R32.64] ;  /* 0x0000000420088981 */ /* 0x000562000c1e1900 */
[----:B------:R-:W-:Y:S02]  /*24f0*/  @P4 IMAD.MOV.U32 R23, RZ, RZ, RZ ;  /* 0x000000ffff174224 */ /* 0x000fe400078e00ff */
[----:B-1----:R-:W-:Y:S01]  /*2500*/  @P3 IMAD.MOV.U32 R10, RZ, RZ, RZ ;  /* 0x000000ffff0a3224 */ /* 0x002fe200078e00ff */
[----:B------:R2:W5:Y:S01]  /*2510*/  @!P0 LDG.E R20, desc[UR6][R34.64] ;  /* 0x0000000622148981 */ /* 0x000562000c1e1900 */
[----:B------:R-:W-:-:S03]  /*2520*/  @P4 IMAD.MOV.U32 R11, RZ, RZ, RZ ;  /* 0x000000ffff0b4224 */ /* 0x000fc600078e00ff */
[----:B------:R2:W5:Y:S04]  /*2530*/  @!P2 LDG.E R21, desc[UR8][R34.64+0x4] ;  /* 0x000004082215a981 */ /* 0x000568000c1e1900 */
[----:B------:R2:W5:Y:S04]  /*2540*/  @!P3 LDG.E R22, desc[UR12][R34.64+0x8] ;  /* 0x0000080c2216b981 */ /* 0x000568000c1e1900 */
[----:B------:R2:W5:Y:S04]  /*2550*/  @!P4 LDG.E R23, desc[UR16][R34.64+0xc] ;  /* 0x00000c102217c981 */ /* 0x000568000c1e1900 */
[----:B------:R2:W5:Y:S04]  /*2560*/  @!P2 LDG.E R9, desc[UR10][R32.64+0x4] ;  /* 0x0000040a2009a981 */ /* 0x000568000c1e1900 */
[----:B------:R2:W5:Y:S04]  /*2570*/  @!P3 LDG.E R10, desc[UR14][R32.64+0x8] ;  /* 0x0000080e200ab981 */ /* 0x000568000c1e1900 */
[----:B------:R2:W5:Y:S01]  /*2580*/  @!P4 LDG.E R11, desc[UR18][R32.64+0xc] ;  /* 0x00000c12200bc981 */ /* 0x000562000c1e1900 */
[----:B------:R-:W-:Y:S05]  /*2590*/  BRA `(.L_x_464) ;  /* 0x0000000000487947 */ /* 0x000fea0003800000 */
.L_x_463:
        /* <DEDUP_REMOVED lines=11> */
[----:B------:R-:W5:Y:S04]  /*2650*/  LDG.E.128 R12, desc[UR4][R12.64] ;  /* 0x000000040c0c7981 */ /* 0x000f68000c1e1d00 */
[----:B------:R1:W5:Y:S04]  /*2660*/  LDG.E.128 R20, desc[UR6][R34.64] ;  /* 0x0000000622147981 */ /* 0x000368000c1e1d00 */
[----:B------:R1:W5:Y:S01]  /*2670*/  LDG.E.128 R8, desc[UR8][R32.64] ;  /* 0x0000000820087981 */ /* 0x000362000c1e1d00 */
[----:B--2---:R-:W-:-:S02]  /*2680*/  SHF.R.U64 R36, R38, 0x10, R39 ;  /* 0x0000001026247819 */ /* 0x004fc40000001227 */
[----:B------:R-:W-:Y:S02]  /*2690*/  PRMT R37, R38, 0x7610, R37 ;  /* 0x0000761026257816 */ /* 0x000fe40000000025 */
[----:B------:R-:W-:Y:S02]  /*26a0*/  SHF.R.U32.HI R30, RZ, 0x10, R39 ;  /* 0x00000010ff1e7819 */ /* 0x000fe40000011627 */
[----:B-1----:R-:W-:-:S07]  /*26b0*/  PRMT R38, R39, 0x7610, R38 ;  /* 0x0000761027267816 */ /* 0x002fce0000000026 */
.L_x_464:
[----:B--2---:R-:W1:Y:S01]  /*26c0*/  LDC.64 R32, c[0x0][0xfa0] ;  /* 0x0003e800ff207b82 */ /* 0x004e620000000a00 */
        /* <DEDUP_REMOVED lines=9> */
[----:B----4-:R-:W-:Y:S01]  /*2760*/  FMUL.FTZ R37, R12, UR4 ;  /* 0x000000040c257c20 */ /* 0x010fe20008410000 */
[----:B------:R-:W-:Y:S01]  /*2770*/  FMUL.FTZ R43, R13, UR4 ;  /* 0x000000040d2b7c20 */ /* 0x000fe20008410000 */
[----:B-1----:R-:W-:-:S02]  /*2780*/  FMUL.FTZ R32, R14, UR4 ;  /* 0x000000040e207c20 */ /* 0x002fc40008410000 */
[C---:B------:R-:W-:Y:S01]  /*2790*/  FFMA.FTZ R35, R2.reuse, R35, R37 ;  /* 0x0000002302237223 */ /* 0x040fe20000010025 */
[----:B------:R-:W-:Y:S01]  /*27a0*/  FFMA.FTZ R36, R2, R41, R43 ;  /* 0x0000002902247223 */ /* 0x000fe2000001002b */
[----:B------:R-:W1:Y:S01]  /*27b0*/  MUFU.RCP R37, R4 ;  /* 0x0000000400257308 */ /* 0x000e620000001000 */
[----:B------:R-:W-:Y:S02]  /*27c0*/  IMAD.U32 R41, R30, 0x10000, RZ ;  /* 0x000100001e297824 */ /* 0x000fe400078e00ff */
[----:B------:R-:W-:Y:S01]  /*27d0*/  FMUL.FTZ R34, R35, R35 ;  /* 0x0000002323227220 */ /* 0x000fe20000410000 */
[----:B------:R-:W-:Y:S01]  /*27e0*/  FMUL.FTZ R43, R15, UR4 ;  /* 0x000000040f2b7c20 */ /* 0x000fe20008410000 */
[----:B------:R-:W4:Y:S02]  /*27f0*/  LDCU UR4, c[0x0][0xf9c] ;  /* 0x0001f380ff0477ac */ /* 0x000f240008000800 */
[----:B--2---:R-:W-:Y:S01]  /*2800*/  FFMA.FTZ R39, R34, -UR7, R34 ;  /* 0x8000000722277c23 */ /* 0x004fe20008010022 */
[----:B------:R-:W-:Y:S01]  /*2810*/  FFMA.FTZ R34, R2, R45, R32 ;  /* 0x0000002d02227223 */ /* 0x000fe20000010020 */
[----:B------:R-:W-:Y:S01]  /*2820*/  FMUL.FTZ R32, R36, R36 ;  /* 0x0000002424207220 */ /* 0x000fe20000410000 */
[----:B------:R-:W-:Y:S01]  /*2830*/  FFMA.FTZ R30, R2, R41, R43 ;  /* 0x00000029021e7223 */ /* 0x000fe2000001002b */
[----:B------:R-:W-:Y:S01]  /*2840*/  FFMA.FTZ R8, R8, UR7, R39 ;  /* 0x0000000708087c23 */ /* 0x000fe20008010027 */
[----:B------:R-:W-:Y:S01]  /*2850*/  FMUL.FTZ R39, R34, R34 ;  /* 0x0000002222277220 */ /* 0x000fe20000410000 */
[----:B------:R-:W-:Y:S01]  /*2860*/  FFMA.FTZ R32, R32, -UR7, R32 ;  /* 0x8000000720207c23 */ /* 0x000fe20008010020 */
[----:B------:R-:W-:-:S02]  /*2870*/  FFMA.FTZ R41, R35, -UR6, R35 ;  /* 0x8000000623297c23 */ /* 0x000fc40008010023 */
[----:B------:R-:W-:Y:S01]  /*2880*/  FFMA.FTZ R39, R39, -UR7, R39 ;  /* 0x8000000727277c23 */ /* 0x000fe20008010027 */
[----:B------:R-:W-:Y:S01]  /*2890*/  FFMA.FTZ R9, R9, UR7, R32 ;  /* 0x0000000709097c23 */ /* 0x000fe20008010020 */
[----:B------:R-:W-:Y:S01]  /*28a0*/  FMUL.FTZ R32, R30, R30 ;  /* 0x0000001e1e207220 */ /* 0x000fe20000410000 */
[-C--:B-1----:R-:W-:Y:S01]  /*28b0*/  FMUL.FTZ R38, R8, R37.reuse ;  /* 0x0000002508267220 */ /* 0x082fe20000410000 */
[----:B------:R-:W-:Y:S01]  /*28c0*/  FFMA.FTZ R10, R10, UR7, R39 ;  /* 0x000000070a0a7c23 */ /* 0x000fe20008010027 */
[-C--:B------:R-:W-:Y:S01]  /*28d0*/  FMUL.FTZ R40, R9, R37.reuse ;  /* 0x0000002509287220 */ /* 0x080fe20000410000 */
[----:B------:R-:W-:Y:S01]  /*28e0*/  FFMA.FTZ R32, R32, -UR7, R32 ;  /* 0x8000000720207c23 */ /* 0x000fe20008010020 */
[----:B------:R-:W-:Y:S01]  /*28f0*/  FFMA.FTZ R20, R20, UR6, R41 ;  /* 0x0000000614147c23 */ /* 0x000fe20008010029 */
[----:B------:R-:W-:Y:S01]  /*2900*/  FMUL.FTZ R39, R10, R37 ;  /* 0x000000250a277220 */ /* 0x000fe20000410000 */
[----:B------:R-:W4:Y:S01]  /*2910*/  MUFU.SQRT R38, R38 ;  /* 0x0000002600267308 */ /* 0x000f220000002000 */
[----:B------:R-:W-:Y:S01]  /*2920*/  FFMA.FTZ R11, R11, UR7, R32 ;  /* 0x000000070b0b7c23 */ /* 0x000fe20008010020 */
[----:B------:R-:W-:-:S03]  /*2930*/  FFMA.FTZ R30, R30, -UR6, R30 ;  /* 0x800000061e1e7c23 */ /* 0x000fc6000801001e */
[----:B------:R-:W-:Y:S01]  /*2940*/  FMUL.FTZ R37, R11, R37 ;  /* 0x000000250b257220 */ /* 0x000fe20000410000 */
[----:B------:R-:W-:Y:S02]  /*2950*/  FFMA.FTZ R23, R23, UR6, R30 ;  /* 0x0000000617177c23 */ /* 0x000fe4000801001e */
[----:B------:R-:W1:Y:S08]  /*2960*/  MUFU.SQRT R40, R40 ;  /* 0x0000002800287308 */ /* 0x000e700000002000 */
[----:B------:R-:W2:Y:S01]  /*2970*/  MUFU.SQRT R37, R37 ;  /* 0x0000002500257308 */ /* 0x000ea20000002000 */
[----:B----4-:R-:W-:-:S07]  /*2980*/  FADD.FTZ R38, R38, UR4 ;  /* 0x0000000426267e21 */ /* 0x010fce0008010000 */
[----:B------:R-:W4:Y:S01]  /*2990*/  MUFU.SQRT R39, R39 ;  /* 0x0000002700277308 */ /* 0x000f220000002000 */
[----:B-1----:R-:W-:Y:S01]  /*29a0*/  FADD.FTZ R42, R40, UR4 ;  /* 0x00000004282a7e21 */ /* 0x002fe20008010000 */
[----:B------:R-:W-:-:S04]  /*29b0*/  FFMA.FTZ R40, R36, -UR6, R36 ;  /* 0x8000000624287c23 */ /* 0x000fc80008010024 */
[----:B------:R-:W-:Y:S02]  /*29c0*/  FFMA.FTZ R21, R21, UR6, R40 ;  /* 0x0000000615157c23 */ /* 0x000fe40008010028 */
[----:B------:R-:W1:Y:S01]  /*29d0*/  MUFU.RCP R32, R5 ;  /* 0x0000000500207308 */ /* 0x000e620000001000 */
[----:B--2---:R-:W-:-:S07]  /*29e0*/  FADD.FTZ R37, R37, UR4 ;  /* 0x0000000425257e21 */ /* 0x004fce0008010000 */
[----:B------:R-:W2:Y:S01]  /*29f0*/  MUFU.RCP R38, R38 ;  /* 0x0000002600267308 */ /* 0x000ea20000001000 */
[----:B----4-:R-:W-:-:S07]  /*2a00*/  FADD.FTZ R41, R39, UR4 ;  /* 0x0000000427297e21 */ /* 0x010fce0008010000 */
[----:B------:R-:W4:Y:S01]  /*2a10*/  MUFU.RCP R35, R42 ;  /* 0x0000002a00237308 */ /* 0x000f220000001000 */
[-C--:B-1----:R-:W-:Y:S01]  /*2a20*/  FMUL.FTZ R39, R20, R32.reuse ;  /* 0x0000002014277220 */ /* 0x082fe20000410000 */
[----:B------:R-:W-:-:S06]  /*2a30*/  FMUL.FTZ R40, R21, R32 ;  /* 0x0000002015287220 */ /* 0x000fcc0000410000 */
[----:B------:R-:W1:Y:S01]  /*2a40*/  MUFU.RCP R36, R41 ;  /* 0x0000002900247308 */ /* 0x000e620000001000 */
[----:B--2---:R-:W-:Y:S01]  /*2a50*/  FMUL.FTZ R38, R39, R38 ;  /* 0x0000002627267220 */ /* 0x004fe20000410000 */
[----:B------:R-:W-:-:S04]  /*2a60*/  FFMA.FTZ R39, R34, -UR6, R34 ;  /* 0x8000000622277c23 */ /* 0x000fc80008010022 */
[----:B------:R-:W-:Y:S02]  /*2a70*/  FFMA.FTZ R22, R22, UR6, R39 ;  /* 0x0000000616167c23 */ /* 0x000fe40008010027 */
[----:B------:R-:W2:Y:S01]  /*2a80*/  MUFU.RCP R37, R37 ;  /* 0x0000002500257308 */ /* 0x000ea20000001000 */
[----:B----4-:R-:W-:Y:S01]  /*2a90*/  FMUL.FTZ R40, R40, R35 ;  /* 0x0000002328287220 */ /* 0x010fe20000410000 */
[-C--:B------:R-:W-:Y:S01]  /*2aa0*/  FMUL.FTZ R35, R22, R32.reuse ;  /* 0x0000002016237220 */ /* 0x080fe20000410000 */
[----:B------:R-:W-:-:S03]  /*2ab0*/  FMUL.FTZ R32, R23, R32 ;  /* 0x0000002017207220 */ /* 0x000fc60000410000 */
[----:B-1----:R-:W-:Y:S01]  /*2ac0*/  FMUL.FTZ R35, R35, R36 ;  /* 0x0000002423237220 */ /* 0x002fe20000410000 */
[----:B--2---:R-:W-:Y:S01]  /*2ad0*/  FMUL.FTZ R32, R32, R37 ;  /* 0x0000002520207220 */ /* 0x004fe20000410000 */
[----:B------:R-:W-:-:S04]  /*2ae0*/  IMAD.WIDE R36, R0, 0x4, R28 ;  /* 0x0000000400247825 */ /* 0x000fc800078e021c */
[C---:B---3--:R-:W-:Y:S01]  /*2af0*/  FFMA.FTZ R12, -R33.reuse, R38, R12 ;  /* 0x00000026210c7223 */ /* 0x048fe2000001010c */
[C---:B------:R-:W-:Y:S01]  /*2b00*/  FFMA.FTZ R13, -R33.reuse, R40, R13 ;  /* 0x00000028210d7223 */ /* 0x040fe2000001010d */
[C---:B------:R-:W-:Y:S01]  /*2b10*/  FFMA.FTZ R14, -R33.reuse, R35, R14 ;  /* 0x00000023210e7223 */ /* 0x040fe2000001010e */
[----:B------:R-:W-:Y:S01]  /*2b20*/  FFMA.FTZ R15, -R33, R32, R15 ;  /* 0x00000020210f7223 */ /* 0x000fe2000001010f */
[----:B------:R1:W2:Y:S01]  /*2b30*/  F2F.BF16.F32 R45, R12 ;  /* 0x0000000c002d7304 */ /* 0x0002a20000202000 */
[----:B------:R-:W-:-:S04]  /*2b40*/  IMAD.WIDE R32, R0, 0x4, R24 ;  /* 0x0000000400207825 */ /* 0x000fc800078e0218 */
[----:B------:R-:W-:-:S03]  /*2b50*/  IMAD.WIDE R34, R0, 0x4, R26 ;  /* 0x0000000400227825 */ /* 0x000fc600078e021a */
[----:B------:R1:W3:Y:S08]  /*2b60*/  F2F.BF16.F32 R43, R13 ;  /* 0x0000000d002b7304 */ /* 0x0002f00000202000 */
[----:B------:R1:W4:Y:S08]  /*2b70*/  F2F.BF16.F32 R30, R14 ;  /* 0x0000000e001e7304 */ /* 0x0003300000202000 */
[----:B------:R1:W0:Y:S01]  /*2b80*/  F2F.BF16.F32 R42, R15 ;  /* 0x0000000f002a7304 */ /* 0x0002220000202000 */
[----:B--23--:R-:W-:Y:S05]  /*2b90*/  @P1 BRA `(.L_x_466) ;  /* 0x0000000000ec1947 */ /* 0x00cfea0003800000 */
        /* <DEDUP_REMOVED lines=15> */
[----:B------:R-:W-:Y:S01]  /*2c90*/  @!P3 STG.E desc[UR4][R36.64], R12 ;  /* 0x0000000c2400b986 */ /* 0x000fe2000c101904 */
[C---:B------:R-:W-:Y:S02]  /*2ca0*/  @!P0 R2UR UR12, R16.reuse ;  /* 0x00000000100c82ca */ /* 0x040fe400000e0000 */
[----:B------:R-:W-:Y:S01]  /*2cb0*/  @!P0 R2UR UR13, R17 ;  /* 0x00000000110d82ca */ /* 0x000fe200000e0000 */
[----:B------:R-:W-:Y:S01]  /*2cc0*/  @!P3 STG.E desc[UR6][R34.64], R20 ;  /* 0x000000142200b986 */ /* 0x000fe2000c101906 */
[----:B------:R-:W-:-:S02]  /*2cd0*/  @!P0 R2UR UR6, R16 ;  /* 0x00000000100682ca */ /* 0x000fc400000e0000 */
[C---:B------:R-:W-:Y:S01]  /*2ce0*/  @!P0 R2UR UR7, R17.reuse ;  /* 0x00000000110782ca */ /* 0x040fe200000e0000 */
[----:B------:R2:W-:Y:S01]  /*2cf0*/  @!P3 STG.E desc[UR4][R32.64], R8 ;  /* 0x000000082000b986 */ /* 0x0005e2000c101904 */
[C---:B------:R-:W-:Y:S02]  /*2d00*/  @!P0 R2UR UR14, R16.reuse ;  /* 0x00000000100e82ca */ /* 0x040fe400000e0000 */
[C---:B------:R-:W-:Y:S01]  /*2d10*/  @!P0 R2UR UR15, R17.reuse ;  /* 0x00000000110f82ca */ /* 0x040fe200000e0000 */
[----:B------:R-:W-:Y:S01]  /*2d20*/  @!P3 STG.E.U16 desc[UR8][R38.64], R45 ;  /* 0x0000002d2600b986 */ /* 0x000fe2000c101508 */
[C---:B------:R-:W-:Y:S02]  /*2d30*/  @!P2 R2UR UR16, R16.reuse ;  /* 0x000000001010a2ca */ /* 0x040fe400000e0000 */
[----:B------:R-:W-:Y:S02]  /*2d40*/  @!P2 R2UR UR17, R17 ;  /* 0x000000001111a2ca */ /* 0x000fe400000e0000 */
[----:B------:R-:W-:-:S02]  /*2d50*/  @!P2 R2UR UR18, R16 ;  /* 0x000000001012a2ca */ /* 0x000fc400000e0000 */
[C---:B------:R-:W-:Y:S01]  /*2d60*/  @!P2 R2UR UR19, R17.reuse ;  /* 0x000000001113a2ca */ /* 0x040fe200000e0000 */
[----:B--2---:R-:W-:Y:S01]  /*2d70*/  VIADD R8, R0, 0x3 ;  /* 0x0000000300087836 */ /* 0x004fe20000000000 */
[----:B------:R1:W-:Y:S01]  /*2d80*/  @!P0 STG.E desc[UR6][R36.64+0x4], R13 ;  /* 0x0000040d24008986 */ /* 0x0003e2000c101906 */
[C---:B------:R-:W-:Y:S02]  /*2d90*/  @!P2 R2UR UR20, R16.reuse ;  /* 0x000000001014a2ca */ /* 0x040fe400000e0000 */
[C---:B------:R-:W-:Y:S01]  /*2da0*/  @!P2 R2UR UR21, R17.reuse ;  /* 0x000000001115a2ca */ /* 0x040fe200000e0000 */
[----:B------:R2:W-:Y:S01]  /*2db0*/  @!P0 STG.E desc[UR10][R34.64+0x4], R21 ;  /* 0x0000041522008986 */ /* 0x0005e2000c10190a */
[----:B------:R-:W-:Y:S02]  /*2dc0*/  @!P2 R2UR UR22, R16 ;  /* 0x000000001016a2ca */ /* 0x000fe400000e0000 */
[----:B------:R-:W-:Y:S01]  /*2dd0*/  @!P2 R2UR UR23, R17 ;  /* 0x000000001117a2ca */ /* 0x000fe200000e0000 */
[----:B------:R2:W-:Y:S04]  /*2de0*/  @!P0 STG.E desc[UR12][R32.64+0x4], R9 ;  /* 0x0000040920008986 */ /* 0x0005e8000c10190c */
[----:B------:R2:W-:Y:S01]  /*2df0*/  @!P0 STG.E.U16 desc[UR14][R40.64+0x2], R43 ;  /* 0x0000022b28008986 */ /* 0x0005e2000c10150e */
[----:B------:R-:W-:Y:S01]  /*2e00*/  ISETP.GE.AND P0, PT, R8, R3, PT ;  /* 0x000000030800720c */ /* 0x000fe20003f06270 */
[----:B-1----:R-:W-:-:S02]  /*2e10*/  @!P2 IMAD.WIDE R12, R0, 0x2, R6 ;  /* 0x00000002000ca825 */ /* 0x002fc400078e0206 */
[----:B------:R2:W-:Y:S04]  /*2e20*/  @!P2 STG.E desc[UR16][R36.64+0x8], R14 ;  /* 0x0000080e2400a986 */ /* 0x0005e8000c101910 */
[----:B------:R2:W-:Y:S04]  /*2e30*/  @!P2 STG.E desc[UR18][R34.64+0x8], R22 ;  /* 0x000008162200a986 */ /* 0x0005e8000c101912 */
[----:B------:R2:W-:Y:S04]  /*2e40*/  @!P2 STG.E desc[UR20][R32.64+0x8], R10 ;  /* 0x0000080a2000a986 */ /* 0x0005e8000c101914 */
[----:B----4-:R2:W-:Y:S01]  /*2e50*/  @!P2 STG.E.U16 desc[UR22][R12.64+0x4], R30 ;  /* 0x0000041e0c00a986 */ /* 0x0105e2000c101516 */
        /* <DEDUP_REMOVED lines=10> */
[----:B------:R1:W-:Y:S04]  /*2f00*/  STG.E desc[UR4][R36.64+0xc], R15 ;  /* 0x00000c0f24007986 */ /* 0x0003e8000c101904 */
[----:B------:R1:W-:Y:S04]  /*2f10*/  STG.E desc[UR6][R34.64+0xc], R23 ;  /* 0x00000c1722007986 */ /* 0x0003e8000c101906 */
[----:B------:R1:W-:Y:S04]  /*2f20*/  STG.E desc[UR8][R32.64+0xc], R11 ;  /* 0x00000c0b20007986 */ /* 0x0003e8000c101908 */
[----:B0-----:R1:W-:Y:S01]  /*2f30*/  STG.E.U16 desc[UR10][R8.64+0x6], R42 ;  /* 0x0000062a08007986 */ /* 0x0013e2000c10150a */
[----:B------:R-:W-:Y:S05]  /*2f40*/  BRA `(.L_x_467) ;  /* 0x00000000003c7947 */ /* 0x000fea0003800000 */
.L_x_466:
[C---:B------:R-:W-:Y:S01]  /*2f50*/  R2UR UR4, R16.reuse ;  /* 0x00000000100472ca */ /* 0x040fe200000e0000 */
[----:B------:R-:W-:Y:S01]  /*2f60*/  IMAD.WIDE.U32 R38, R43, 0x10000, RZ ;  /* 0x000100002b267825 */ /* 0x000fe200078e00ff */
[C---:B------:R-:W-:Y:S02]  /*2f70*/  R2UR UR5, R17.reuse ;  /* 0x00000000110572ca */ /* 0x040fe400000e0000 */
[----:B------:R-:W-:Y:S01]  /*2f80*/  R2UR UR6, R16 ;  /* 0x00000000100672ca */ /* 0x000fe200000e0000 */
[----:B0-----:R-:W-:Y:S01]  /*2f90*/  IMAD.U32 R41, R42, 0x10000, RZ ;  /* 0x000100002a297824 */ /* 0x001fe200078e00ff */
[C---:B------:R-:W-:Y:S02]  /*2fa0*/  R2UR UR7, R17.reuse ;  /* 0x00000000110772ca */ /* 0x040fe400000e0000 */
[----:B------:R-:W-:Y:S02]  /*2fb0*/  R2UR UR8, R16 ;  /* 0x00000000100872ca */ /* 0x000fe400000e0000 */
[----:B------:R-:W-:-:S02]  /*2fc0*/  R2UR UR9, R17 ;  /* 0x00000000110972ca */ /* 0x000fc400000e0000 */
[----:B----4-:R-:W-:Y:S01]  /*2fd0*/  LOP3.LUT R39, R39, R41, R30, 0xfe, !PT ;  /* 0x0000002927277212 */ /* 0x010fe200078efe1e */
[----:B------:R-:W-:Y:S01]  /*2fe0*/  IMAD.WIDE R40, R0, 0x2, R6 ;  /* 0x0000000200287825 */ /* 0x000fe200078e0206 */
[----:B------:R-:W-:Y:S01]  /*2ff0*/  LOP3.LUT R38, R38, R45, RZ, 0xfc, !PT ;  /* 0x0000002d26267212 */ /* 0x000fe200078efcff */
[----:B------:R3:W-:Y:S04]  /*3000*/  STG.E.128 desc[UR4][R36.64], R12 ;  /* 0x0000000c24007986 */ /* 0x0007e8000c101d04 */
[----:B------:R3:W-:Y:S04]  /*3010*/  STG.E.128 desc[UR4][R34.64], R20 ;  /* 0x0000001422007986 */ /* 0x0007e8000c101d04 */
[----:B------:R3:W-:Y:S04]  /*3020*/  STG.E.128 desc[UR6][R32.64], R8 ;  /* 0x0000000820007986 */ /* 0x0007e8000c101d06 */
[----:B------:R3:W-:Y:S02]  /*3030*/  STG.E.64 desc[UR8][R40.64], R38 ;  /* 0x0000002628007986 */ /* 0x0007e4000c101b08 */
.L_x_467:
[----:B------:R-:W-:Y:S05]  /*3040*/  BSYNC.RECONVERGENT B0 ;  /* 0x0000000000007941 */ /* 0x000fea0003800200 */
.L_x_465:
[----:B0-----:R-:W-:-:S05]  /*3050*/  IMAD R0, R31, 0x4, R0 ;  /* 0x000000041f007824 */ /* 0x001fca00078e0200 */
[----:B------:R-:W-:-:S13]  /*3060*/  ISETP.GE.AND P0, PT, R0, R3, PT ;  /* 0x000000030000720c */ /* 0x000fda0003f06270 */
[----:B------:R-:W-:Y:S05]  /*3070*/  @!P0 BRA `(.L_x_468) ;  /* 0xfffffff000488947 */ /* 0x000fea000383ffff */
[----:B------:R-:W-:Y:S05]  /*3080*/  EXIT ;  /* 0x000000000000794d */ /* 0x000fea0003800000 */
        .type           $_Z25multi_tensor_apply_kernelI18TensorListMetadataILi5EE25DistAdamCapturableFunctorIfN3c108BFloat16ES4_EJPfffPiifS6_10adamMode_tfEEvlPViT_T0_DpT1_$__internal_accurate_pow,@function
        .size           $_Z25multi_tensor_apply_kernelI18TensorListMetadataILi5EE25DistAdamCapturableFunctorIfN3c108BFloat16ES4_EJPfffPiifS6_10adamMode_tfEEvlPViT_T0_DpT1_$__internal_accurate_pow,(.L_x_1078 - $_Z25multi_tensor_apply_kernelI18TensorListMetadataILi5EE25DistAdamCapturableFunctorIfN3c108BFloat16ES4_EJPfffPiifS6_10adamMode_tfEEvlPViT_T0_DpT1_$__internal_accurate_pow)
$_Z25multi_tensor_apply_kernelI18TensorListMetadataILi5EE25DistAdamCapturableFunctorIfN3c108BFloat16ES4_EJPfffPiifS6_10adamMode_tfEEvlPViT_T0_DpT1_$__internal_accurate_pow:
        /* <DEDUP_REMOVED lines=475> */
.L_x_469:
        /* <DEDUP_REMOVED lines=9> */
[----:B0-----:R-:W-:Y:S06]  /*4ed0*/  RET.REL.NODEC R20 `(_Z25multi_tensor_apply_kernelI18TensorListMetadataILi5EE25DistAdamCapturableFunctorIfN3c108BFloat16ES4_EJPfffPiifS6_10adamMode_tfEEvlPViT_T0_DpT1_) ;  /* 0xffffffb014487950 */ /* 0x001fec0003c3ffff */
.L_x_470:
        /* <DEDUP_REMOVED lines=10> */
.L_x_1078:


//--------------------- .text._Z25multi_tensor_apply_kernelI18TensorListMetadataILi5EE25DistAdamCapturableFunctorIfN3c108BFloat16ENS3_4HalfEEJPfffPiifS7_10adamMode_tfEEvlPViT_T0_DpT1_ --------------------------
	.section	.text._Z25multi_tensor_apply_kernelI18TensorListMetadataILi5EE25DistAdamCapturableFunctorIfN3c108BFloat16ENS3_4HalfEEJPfffPiifS7_10adamMode_tfEEvlPViT_T0_DpT1_,"ax",@progbits
	.align	128
        .global         _Z25multi_tensor_apply_kernelI18TensorListMetadataILi5EE25DistAdamCapturableFunctorIfN3c108BFloat16ENS3_4HalfEEJPfffPiifS7_10adamMode_tfEEvlPViT_T0_DpT1_
        .type           _Z25multi_tensor_apply_kernelI18TensorListMetadataILi5EE25DistAdamCapturableFunctorIfN3c108BFloat16ENS3_4HalfEEJPfffPiifS7_10adamMode_tfEEvlPViT_T0_DpT1_,@function
        .size           _Z25multi_tensor_apply_kernelI18TensorListMetadataILi5EE25DistAdamCapturableFunctorIfN3c108BFloat16ENS3_4HalfEEJPfffPiifS7_10adamMode_tfEEvlPViT_T0_DpT1_,(.L_x_1079 - _Z25multi_tensor_apply_kernelI18TensorListMetadataILi5EE25DistAdamCapturableFunctorIfN3c108BFloat16ENS3_4HalfEEJPfffPiifS7_10adamMode_tfEEvlPViT_T0_DpT1_)
        .other          _Z25multi_tensor_apply_kernelI18TensorListMetadataILi5EE25DistAdamCapturableFunctorIfN3c108BFloat16ENS3_4HalfEEJPfffPiifS7_10adamMode_tfEEvlPViT_T0_DpT1_,@"STO_CUDA_ENTRY STV_DEFAULT"
_Z25multi_tensor_apply_kernelI18TensorListMetadataILi5EE25DistAdamCapturableFunctorIfN3c108BFloat16ENS3_4HalfEEJPfffPiifS7_10adamMode_tfEEvlPViT_T0_DpT1_:
.text._Z25multi_tensor_apply_kernelI18TensorListMetadataILi5EE25DistAdamCapturableFunctorIfN3c108BFloat16ENS3_4HalfEEJPfffPiifS7_10adamMode_tfEEvlPViT_T0_DpT1_:
        /* <DEDUP_REMOVED lines=21> */
.L_x_471:
        /* <DEDUP_REMOVED lines=20> */
.L_x_472:
        /* <DEDUP_REMOVED lines=20> */
.L_x_473:
        /* <DEDUP_REMOVED lines=21> */
.L_x_474:
        /* <DEDUP_REMOVED lines=40> */
[----:B0-----:R-:W-:Y:S05]  /*07a0*/  CALL.REL.NOINC `($_Z25multi_tensor_apply_kernelI18TensorListMetadataILi5EE25DistAdamCapturableFunctorIfN3c108BFloat16ENS3_4HalfEEJPfffPiifS7_10adamMode_tfEEvlPViT_T0_DpT1_$__internal_accurate_pow) ;  /* 0x0000002800387944 */ /* 0x001fea0003c00000 */
        /* <DEDUP_REMOVED lines=23> */
.L_x_476:
        /* <DEDUP_REMOVED lines=14> */
.L_x_477:
        /* <DEDUP_REMOVED lines=36> */
[----:B------:R-:W-:Y:S05]  /*0c40*/  CALL.REL.NOINC `($_Z25multi_tensor_apply_kernelI18TensorListMetadataILi5EE25DistAdamCapturableFunctorIfN3c108BFloat16ENS3_4HalfEEJPfffPiifS7_10adamMode_tfEEvlPViT_T0_DpT1_$__internal_accurate_pow) ;  /* 0x0000002400107944 */ /* 0x000fea0003c00000 */
        /* <DEDUP_REMOVED lines=22> */
.L_x_478:
        /* <DEDUP_REMOVED lines=14> */
.L_x_479:
        /* <DEDUP_REMOVED lines=18> */
.L_x_475:
        /* <DEDUP_REMOVED lines=46> */
.L_x_485:
        /* <DEDUP_REMOVED lines=24> */
.L_x_481:
        /* <DEDUP_REMOVED lines=59> */
.L_x_482:
        /* <DEDUP_REMOVED lines=69> */
[----:B------:R0:W1:Y:S01]  /*1c10*/  F2F.F16.F32 R39, R8 ;  /* 0x0000000800277304 */ /* 0x0000620000200800 */
[----:B------:R-:W-:-:S07]  /*1c20*/  IMAD.WIDE R34, R0, 0x4, R28 ;  /* 0x0000000400227825 */ /* 0x000fce00078e021c */
[----:B------:R0:W2:Y:S08]  /*1c30*/  F2F.F16.F32 R38, R9 ;  /* 0x0000000900267304 */ /* 0x0000b00000200800 */
[----:B------:R0:W3:Y:S08]  /*1c40*/  F2F.F16.F32 R41, R10 ;  /* 0x0000000a00297304 */ /* 0x0000f00000200800 */
[----:B------:R0:W4:Y:S01]  /*1c50*/  F2F.F16.F32 R40, R11 ;  /* 0x0000000b00287304 */ /* 0x0001220000200800 */
        /* <DEDUP_REMOVED lines=19> */
.L_x_483:
        /* <DEDUP_REMOVED lines=59> */
.L_x_484:
[----:B012---:R-:W0:Y:S02]  /*2140*/  LDC R9, c[0x0][0x360] ;  /* 0x0000d800ff097b82 */ /* 0x007e240000000800 */
[----:B0-----:R-:W-:-:S05]  /*2150*/  IMAD R0, R9, 0x4, R0 ;  /* 0x0000000409007824 */ /* 0x001fca00078e0200 */
[----:B------:R-:W-:-:S13]  /*2160*/  ISETP.GE.AND P0, PT, R0, R3, PT ;  /* 0x000000030000720c */ /* 0x000fda0003f06270 */
[----:B------:R-:W-:Y:S05]  /*2170*/  @!P0 BRA `(.L_x_485) ;  /* 0xfffffff000448947 */ /* 0x000fea000383ffff */
[----:B------:R-:W-:Y:S05]  /*2180*/  EXIT ;  /* 0x000000000000794d */ /* 0x000fea0003800000 */
.L_x_480:
[----:B------:R-:W0:Y:S02]  /*2190*/  LDC R31, c[0x0][0x360] ;  /* 0x0000d800ff1f7b82 */ /* 0x000e240000000800 */
.L_x_491:
        /* <DEDUP_REMOVED lines=64> */
.L_x_486:
        /* <DEDUP_REMOVED lines=18> */
.L_x_487:
        /* <DEDUP_REMOVED lines=71> */
[----:B------:R1:W2:Y:S01]  /*2b30*/  F2F.F16.F32 R45, R12 ;  /* 0x0000000c002d7304 */ /* 0x0002a20000200800 */
[----:B------:R-:W-:-:S04]  /*2b40*/  IMAD.WIDE R32, R0, 0x4, R24 ;  /* 0x0000000400207825 */ /* 0x000fc800078e0218 */
[----:B------:R-:W-:-:S03]  /*2b50*/  IMAD.WIDE R34, R0, 0x4, R26 ;  /* 0x0000000400227825 */ /* 0x000fc600078e021a */
[----:B------:R1:W3:Y:S08]  /*2b60*/  F2F.F16.F32 R43, R13 ;  /* 0x0000000d002b7304 */ /* 0x0002f00000200800 */
[----:B------:R1:W4:Y:S08]  /*2b70*/  F2F.F16.F32 R30, R14 ;  /* 0x0000000e001e7304 */ /* 0x0003300000200800 */
[----:B------:R1:W0:Y:S01]  /*2b80*/  F2F.F16.F32 R42, R15 ;  /* 0x0000000f002a7304 */ /* 0x0002220000200800 */
        /* <DEDUP_REMOVED lines=60> */
.L_x_489:
        /* <DEDUP_REMOVED lines=15> */
.L_x_490:
[----:B------:R-:W-:Y:S05]  /*3040*/  BSYNC.RECONVERGENT B0 ;  /* 0x0000000000007941 */ /* 0x000fea0003800200 */
.L_x_488:
[----:B0-----:R-:W-:-:S05]  /*3050*/  IMAD R0, R31, 0x4, R0 ;  /* 0x000000041f007824 */ /* 0x001fca00078e0200 */
[----:B------:R-:W-:-:S13]  /*3060*/  ISETP.GE.AND P0, PT, R0, R3, PT ;  /* 0x000000030000720c */ /* 0x000fda0003f06270 */
[----:B------:R-:W-:Y:S05]  /*3070*/  @!P0 BRA `(.L_x_491) ;  /* 0xfffffff000488947 */ /* 0x000fea000383ffff */
[----:B------:R-:W-:Y:S05]  /*3080*/  EXIT ;  /* 0x000000000000794d */ /* 0x000fea0003800000 */
        .type           $_Z25multi_tensor_apply_kernelI18TensorListMetadataILi5EE25DistAdamCapturableFunctorIfN3c108BFloat16ENS3_4HalfEEJPfffPiifS7_10adamMode_tfEEvlPViT_T0_DpT1_$__internal_accurate_pow,@function
        .size           $_Z25multi_tensor_apply_kernelI18TensorListMetadataILi5EE25DistAdamCapturableFunctorIfN3c108BFloat16ENS3_4HalfEEJPfffPiifS7_10adamMode_tfEEvlPViT_T0_DpT1_$__internal_accurate_pow,(.L_x_1079 - $_Z25multi_tensor_apply_kernelI18TensorListMetadataILi5EE25DistAdamCapturableFunctorIfN3c108BFloat16ENS3_4HalfEEJPfffPiifS7_10adamMode_tfEEvlPViT_T0_DpT1_$__internal_accurate_pow)
$_Z25multi_tensor_apply_kernelI18TensorListMetadataILi5EE25DistAdamCapturableFunctorIfN3c108BFloat16ENS3_4HalfEEJPfffPiifS7_10adamMode_tfEEvlPViT_T0_DpT1_$__internal_accurate_pow:
        /* <DEDUP_REMOVED lines=475> */
.L_x_492:
        /* <DEDUP_REMOVED lines=9> */
[----:B0-----:R-:W-:Y:S06]  /*4ed0*/  RET.REL.NODEC R20 `(_Z25multi_tensor_apply_kernelI18TensorListMetadataILi5EE25DistAdamCapturableFunctorIfN3c108BFloat16ENS3_4HalfEEJPfffPiifS7_10adamMode_tfEEvlPViT_T0_DpT1_) ;  /* 0xffffffb014487950 */ /* 0x001fec0003c3ffff */
.L_x_493:
        /* <DEDUP_REMOVED lines=10> */
.L_x_1079:


//--------------------- .text._Z25multi_tensor_apply_kernelI18TensorListMetadataILi5EE25DistAdamCapturableFunctorIfN3c108BFloat16EfEJPfffPiifS6_10adamMode_tfEEvlPViT_T0_DpT1_ --------------------------
	.section	.text._Z25multi_tensor_apply_kernelI18TensorListMetadataILi5EE25DistAdamCapturableFunctorIfN3c108BFloat16EfEJPfffPiifS6_10adamMode_tfEEvlPViT_T0_DpT1_,"ax",@progbits
	.align	128
        .global         _Z25multi_tensor_apply_kernelI18TensorListMetadataILi5EE25DistAdamCapturableFunctorIfN3c108BFloat16EfEJPfffPiifS6_10adamMode_tfEEvlPViT_T0_DpT1_
        .type           _Z25multi_tensor_apply_kernelI18TensorListMetadataILi5EE25DistAdamCapturableFunctorIfN3c108BFloat16EfEJPfffPiifS6_10adamMode_tfEEvlPViT_T0_DpT1_,@function
        .size           _Z25multi_tensor_apply_kernelI18TensorListMetadataILi5EE25DistAdamCapturableFunctorIfN3c108BFloat16EfEJPfffPiifS6_10adamMode_tfEEvlPViT_T0_DpT1_,(.L_x_1080 - _Z25multi_tensor_apply_kernelI18TensorListMetadataILi5EE25DistAdamCapturableFunctorIfN3c108BFloat16EfEJPfffPiifS6_10adamMode_tfEEvlPViT_T0_DpT1_)
        .other          _Z25multi_tensor_apply_kernelI18TensorListMetadataILi5EE25DistAdamCapturableFunctorIfN3c108BFloat16EfEJPfffPiifS6_10adamMode_tfEEvlPViT_T0_DpT1_,@"STO_CUDA_ENTRY STV_DEFAULT"
_Z25multi_tensor_apply_kernelI18TensorListMetadataILi5EE25DistAdamCapturableFunctorIfN3c108BFloat16EfEJPfffPiifS6_10adamMode_tfEEvlPViT_T0_DpT1_:
.text._Z25multi_tensor_apply_kernelI18TensorListMetadataILi5EE25DistAdamCapturableFunctorIfN3c108BFloat16EfEJPfffPiifS6_10adamMode_tfEEvlPViT_T0_DpT1_:
        /* <DEDUP_REMOVED lines=21> */
.L_x_494:
        /* <DEDUP_REMOVED lines=20> */
.L_x_495:
        /* <DEDUP_REMOVED lines=20> */
.L_x_496:
        /* <DEDUP_REMOVED lines=21> */
.L_x_497:
        /* <DEDUP_REMOVED lines=40> */
[----:B0-----:R-:W-:Y:S05]  /*07a0*/  CALL.REL.NOINC `($_Z25multi_tensor_apply_kernelI18TensorListMetadataILi5EE25DistAdamCapturableFunctorIfN3c108BFloat16EfEJPfffPiifS6_10adamMode_tfEEvlPViT_T0_DpT1_$__internal_accurate_pow) ;  /* 0x0000002800447944 */ /* 0x001fea0003c00000 */
        /* <DEDUP_REMOVED lines=23> */
.L_x_499:
        /* <DEDUP_REMOVED lines=14> */
.L_x_500:
        /* <DEDUP_REMOVED lines=36> */
[----:B------:R-:W-:Y:S05]  /*0c40*/  CALL.REL.NOINC `($_Z25multi_tensor_apply_kernelI18TensorListMetadataILi5EE25DistAdamCapturableFunctorIfN3c108BFloat16EfEJPfffPiifS6_10adamMode_tfEEvlPViT_T0_DpT1_$__internal_accurate_pow) ;  /* 0x00000024001c7944 */ /* 0x000fea0003c00000 */
        /* <DEDUP_REMOVED lines=22> */
.L_x_501:
        /* <DEDUP_REMOVED lines=14> */
.L_x_502:
        /* <DEDUP_REMOVED lines=18> */
.L_x_498:
        /* <DEDUP_REMOVED lines=46> */
.L_x_507:
        /* <DEDUP_REMOVED lines=24> */
.L_x_504:
        /* <DEDUP_REMOVED lines=8> */
[----:B------:R-:W-:Y:S01]  /*1490*/  IMAD.WIDE R22, R0, 0x4, R28 ;  /* 0x0000000400167825 */ /* 0x000fe200078e021c */
[C---:B------:R-:W-:Y:S02]  /*14a0*/  @!P0 R2UR UR5, R17.reuse ;  /* 0x00000000110582ca */ /* 0x040fe400000e0000 */
[C---:B------:R-:W-:Y:S01]  /*14b0*/  @!P2 R2UR UR6, R16.reuse ;  /* 0x000000001006a2ca */ /* 0x040fe200000e0000 */
[----:B------:R-:W-:Y:S01]  /*14c0*/  @P2 IMAD.MOV.U32 R13, RZ, RZ, RZ ;  /* 0x000000ffff0d2224 */ /* 0x000fe200078e00ff */
[C---:B------:R-:W-:Y:S01]  /*14d0*/  @!P2 R2UR UR7, R17.reuse ;  /* 0x000000001107a2ca */ /* 0x040fe200000e0000 */
        /* <DEDUP_REMOVED lines=8> */
[----:B------:R0:W5:Y:S01]  /*1560*/  @!P0 LDG.E.U16 R37, desc[UR4][R8.64] ;  /* 0x0000000408258981 */ /* 0x000162000c1e1500 */
[C---:B------:R-:W-:Y:S02]  /*1570*/  @!P2 R2UR UR9, R17.reuse ;  /* 0x000000001109a2ca */ /* 0x040fe400000e0000 */
[----:B------:R-:W-:Y:S01]  /*1580*/  @!P3 R2UR UR12, R16 ;  /* 0x00000000100cb2ca */ /* 0x000fe200000e0000 */
[----:B------:R-:W5:Y:S01]  /*1590*/  @!P2 LDG.E R13, desc[UR6][R34.64+0x4] ;  /* 0x00000406220da981 */ /* 0x000f62000c1e1900 */
[----:B------:R-:W-:-:S02]  /*15a0*/  @!P3 R2UR UR13, R17 ;  /* 0x00000000110db2ca */ /* 0x000fc400000e0000 */
[C---:B------:R-:W-:Y:S01]  /*15b0*/  @!P4 R2UR UR16, R16.reuse ;  /* 0x000000001010c2ca */ /* 0x040fe200000e0000 */
[----:B------:R-:W5:Y:S01]  /*15c0*/  @!P3 LDG.E R14, desc[UR10][R34.64+0x8] ;  /* 0x0000080a220eb981 */ /* 0x000f62000c1e1900 */
[C---:B------:R-:W-:Y:S02]  /*15d0*/  @!P4 R2UR UR17, R17.reuse ;  /* 0x000000001111c2ca */ /* 0x040fe400000e0000 */
[----:B------:R-:W-:Y:S01]  /*15e0*/  @!P0 R2UR UR6, R16 ;  /* 0x00000000100682ca */ /* 0x000fe200000e0000 */
[----:B------:R1:W5:Y:S01]  /*15f0*/  @!P4 LDG.E R15, desc[UR14][R22.64+0xc] ;  /* 0x00000c0e160fc981 */ /* 0x000362000c1e1900 */
[----:B------:R-:W-:Y:S01]  /*1600*/  @!P0 R2UR UR7, R17 ;  /* 0x00000000110782ca */ /* 0x000fe200000e0000 */
[C---:B------:R-:W-:Y:S01]  /*1610*/  @!P2 IMAD.WIDE R10, R0.reuse, 0x2, R18 ;  /* 0x00000002000aa825 */ /* 0x040fe200078e0212 */
[----:B------:R-:W-:Y:S01]  /*1620*/  @P2 PRMT R39, RZ, 0x7610, R39 ;  /* 0x00007610ff272816 */ /* 0x000fe20000000027 */
[----:B------:R-:W5:Y:S01]  /*1630*/  @!P0 LDG.E R12, desc[UR4][R34.64] ;  /* 0x00000004220c8981 */ /* 0x000f62000c1e1900 */
[----:B------:R-:W-:Y:S01]  /*1640*/  @P3 PRMT R36, RZ, 0x7610, R36 ;  /* 0x00007610ff243816 */ /* 0x000fe20000000024 */
[----:B------:R-:W-:Y:S01]  /*1650*/  @!P3 IMAD.WIDE R20, R0, 0x2, R18 ;  /* 0x000000020014b825 */ /* 0x000fe200078e0212 */
[----:B------:R-:W-:-:S02]  /*1660*/  @P4 PRMT R38, RZ, 0x7610, R38 ;  /* 0x00007610ff264816 */ /* 0x000fc40000000026 */
[----:B------:R-:W-:Y:S01]  /*1670*/  @!P2 R2UR UR10, R16 ;  /* 0x00000000100aa2ca */ /* 0x000fe200000e0000 */
[----:B0-----:R-:W-:Y:S01]  /*1680*/  @!P4 IMAD.WIDE R8, R0, 0x2, R18 ;  /* 0x000000020008c825 */ /* 0x001fe200078e0212 */
[C---:B------:R-:W-:Y:S01]  /*1690*/  @!P2 R2UR UR11, R17.reuse ;  /* 0x00000000110ba2ca */ /* 0x040fe200000e0000 */
[----:B------:R0:W5:Y:S01]  /*16a0*/  @!P2 LDG.E.U16 R39, desc[UR8][R10.64+0x2] ;  /* 0x000002080a27a981 */ /* 0x000162000c1e1500 */
[C---:B------:R-:W-:Y:S02]  /*16b0*/  @!P3 R2UR UR14, R16.reuse ;  /* 0x00000000100eb2ca */ /* 0x040fe400000e0000 */
[C---:B------:R-:W-:Y:S01]  /*16c0*/  @!P3 R2UR UR15, R17.reuse ;  /* 0x00000000110fb2ca */ /* 0x040fe200000e0000 */
[----:B------:R2:W5:Y:S01]  /*16d0*/  @!P3 LDG.E.U16 R36, desc[UR12][R20.64+0x4] ;  /* 0x0000040c1424b981 */ /* 0x000562000c1e1500 */
[----:B------:R-:W-:Y:S02]  /*16e0*/  @!P4 R2UR UR18, R16 ;  /* 0x000000001012c2ca */ /* 0x000fe400000e0000 */
[----:B------:R-:W-:Y:S01]  /*16f0*/  @!P4 R2UR UR19, R17 ;  /* 0x000000001113c2ca */ /* 0x000fe200000e0000 */
[----:B------:R3:W5:Y:S01]  /*1700*/  @!P4 LDG.E.U16 R38, desc[UR16][R8.64+0x6] ;  /* 0x000006100826c981 */ /* 0x000762000c1e1500 */
[----:B-1----:R-:W-:-:S02]  /*1710*/  @P3 IMAD.MOV.U32 R22, RZ, RZ, RZ ;  /* 0x000000ffff163224 */ /* 0x002fc400078e00ff */
[----:B0-----:R-:W-:Y:S02]  /*1720*/  @P3 IMAD.MOV.U32 R10, RZ, RZ, RZ ;  /* 0x000000ffff0a3224 */ /* 0x001fe400078e00ff */
[----:B------:R-:W-:Y:S01]  /*1730*/  @P4 IMAD.MOV.U32 R23, RZ, RZ, RZ ;  /* 0x000000ffff174224 */ /* 0x000fe200078e00ff */
[----:B------:R0:W5:Y:S01]  /*1740*/  @!P0 LDG.E R20, desc[UR4][R32.64] ;  /* 0x0000000420148981 */ /* 0x000162000c1e1900 */
[----:B--2---:R-:W-:Y:S02]  /*1750*/  @P2 IMAD.MOV.U32 R21, RZ, RZ, RZ ;  /* 0x000000ffff152224 */ /* 0x004fe400078e00ff */
[----:B------:R-:W-:Y:S01]  /*1760*/  @P4 IMAD.MOV.U32 R11, RZ, RZ, RZ ;  /* 0x000000ffff0b4224 */ /* 0x000fe200078e00ff */
[----:B------:R0:W5:Y:S01]  /*1770*/  @!P0 LDG.E R8, desc[UR6][R30.64] ;  /* 0x000000061e088981 */ /* 0x000162000c1e1900 */
[----:B---3--:R-:W-:-:S03]  /*1780*/  @P2 IMAD.MOV.U32 R9, RZ, RZ, RZ ;  /* 0x000000ffff092224 */ /* 0x008fc600078e00ff */
        /* <DEDUP_REMOVED lines=9> */
[----:B0-----:R-:W-:-:S07]  /*1820*/  @P0 IMAD.MOV.U32 R8, RZ, RZ, RZ ;  /* 0x000000ffff080224 */ /* 0x001fce00078e00ff */
.L_x_505:
[----:B------:R-:W0:Y:S01]  /*1830*/  LDC.64 R40, c[0x0][0xfa0] ;  /* 0x0003e800ff287b82 */ /* 0x000e220000000a00 */
[----:B------:R-:W-:Y:S01]  /*1840*/  R2UR UR4, R16 ;  /* 0x00000000100472ca */ /* 0x000fe200000e0000 */
[----:B------:R-:W1:Y:S01]  /*1850*/  LDCU.64 UR6, c[0x0][0xf88] ;  /* 0x0001f100ff0677ac */ /* 0x000e620008000a00 */
[----:B------:R-:W-:-:S13]  /*1860*/  R2UR UR5, R17 ;  /* 0x00000000110572ca */ /* 0x000fda00000e0000 */
[----:B0-----:R0:W2:Y:S01]  /*1870*/  LDG.E R35, desc[UR4][R40.64] ;  /* 0x0000000428237981 */ /* 0x0010a2000c1e1900 */
[----:B-----5:R-:W-:Y:S01]  /*1880*/  IMAD.U32 R37, R37, 0x10000, RZ ;  /* 0x0001000025257824 */ /* 0x020fe200078e00ff */
[----:B------:R-:W3:Y:S01]  /*1890*/  LDCU UR4, c[0x0][0xf9c] ;  /* 0x0001f380ff0477ac */ /* 0x000ee20008000800 */
[----:B------:R-:W-:Y:S01]  /*18a0*/  IMAD.U32 R43, R39, 0x10000, RZ ;  /* 0x00010000272b7824 */ /* 0x000fe200078e00ff */
[----:B------:R-:W-:Y:S01]  /*18b0*/  @P1 R2UR UR8, R16 ;  /* 0x00000000100812ca */ /* 0x000fe200000e0000 */
[----:B------:R-:W-:Y:S01]  /*18c0*/  FMUL.FTZ R37, R2, R37 ;  /* 0x0000002502257220 */ /* 0x000fe20000410000 */
[----:B------:R-:W-:Y:S02]  /*18d0*/  @P1 R2UR UR9, R17 ;  /* 0x00000000110912ca */ /* 0x000fe400000e0000 */
[----:B------:R-:W-:Y:S01]  /*18e0*/  @P1 R2UR UR10, R16 ;  /* 0x00000000100a12ca */ /* 0x000fe200000e0000 */
[C---:B------:R-:W-:Y:S01]  /*18f0*/  FMUL.FTZ R34, R37.reuse, R37 ;  /* 0x0000002525227220 */ /* 0x040fe20000410000 */
[----:B-1----:R-:W-:Y:S01]  /*1900*/  FFMA.FTZ R37, R37, -UR6, R37 ;  /* 0x8000000625257c23 */ /* 0x002fe20008010025 */
[----:B------:R-:W-:-:S02]  /*1910*/  @P1 R2UR UR11, R17 ;  /* 0x00000000110b12ca */ /* 0x000fc400000e0000 */
[----:B------:R-:W-:Y:S01]  /*1920*/  FFMA.FTZ R39, R34, -UR7, R34 ;  /* 0x8000000722277c23 */ /* 0x000fe20008010022 */
[----:B------:R-:W-:Y:S01]  /*1930*/  FMUL.FTZ R34, R2, R43 ;  /* 0x0000002b02227220 */ /* 0x000fe20000410000 */
[----:B------:R-:W-:Y:S02]  /*1940*/  IMAD.U32 R43, R36, 0x10000, RZ ;  /* 0x00010000242b7824 */ /* 0x000fe400078e00ff */
[----:B------:R-:W-:Y:S01]  /*1950*/  FFMA.FTZ R20, R20, UR6, R37 ;  /* 0x0000000614147c23 */ /* 0x000fe20008010025 */
[----:B------:R-:W-:Y:S01]  /*1960*/  FFMA.FTZ R8, R8, UR7, R39 ;  /* 0x0000000708087c23 */ /* 0x000fe20008010027 */
[----:B------:R-:W-:Y:S01]  /*1970*/  FMUL.FTZ R36, R34, R34 ;  /* 0x0000002222247220 */ /* 0x000fe20000410000 */
[----:B------:R-:W1:Y:S01]  /*1980*/  MUFU.RCP R39, R4 ;  /* 0x0000000400277308 */ /* 0x000e620000001000 */
[----:B------:R-:W-:Y:S02]  /*1990*/  @P1 R2UR UR12, R16 ;  /* 0x00000000100c12ca */ /* 0x000fe400000e0000 */
[----:B0-----:R-:W-:Y:S01]  /*19a0*/  FFMA.FTZ R40, R36, -UR7, R36 ;  /* 0x8000000724287c23 */ /* 0x001fe20008010024 */
[----:B------:R-:W-:Y:S01]  /*19b0*/  FMUL.FTZ R36, R2, R43 ;  /* 0x0000002b02247220 */ /* 0x000fe20000410000 */
[----:B------:R-:W-:Y:S01]  /*19c0*/  IMAD.U32 R43, R38, 0x10000, RZ ;  /* 0x00010000262b7824 */ /* 0x000fe200078e00ff */
[----:B------:R-:W-:Y:S01]  /*19d0*/  @P1 R2UR UR13, R17 ;  /* 0x00000000110d12ca */ /* 0x000fe200000e0000 */
[----:B------:R-:W-:Y:S01]  /*19e0*/  FFMA.FTZ R9, R9, UR7, R40 ;  /* 0x0000000709097c23 */ /* 0x000fe20008010028 */
[----:B------:R-:W-:Y:S01]  /*19f0*/  FMUL.FTZ R40, R36, R36 ;  /* 0x0000002424287220 */ /* 0x000fe20000410000 */
[----:B------:R-:W-:Y:S03]  /*1a00*/  MUFU.RCP R37, R5 ;  /* 0x0000000500257308 */ /* 0x000fe60000001000 */
[----:B------:R-:W-:Y:S01]  /*1a10*/  FFMA.FTZ R41, R40, -UR7, R40 ;  /* 0x8000000728297c23 */ /* 0x000fe20008010028 */
[----:B------:R-:W-:-:S03]  /*1a20*/  FMUL.FTZ R40, R2, R43 ;  /* 0x0000002b02287220 */ /* 0x000fc60000410000 */
[----:B------:R-:W-:Y:S01]  /*1a30*/  FFMA.FTZ R10, R10, UR7, R41 ;  /* 0x000000070a0a7c23 */ /* 0x000fe20008010029 */
[----:B------:R-:W-:Y:S01]  /*1a40*/  FMUL.FTZ R41, R40, R40 ;  /* 0x0000002828297220 */ /* 0x000fe20000410000 */
[-C--:B-1----:R-:W-:Y:S01]  /*1a50*/  FMUL.FTZ R43, R9, R39.reuse ;  /* 0x00000027092b7220 */ /* 0x082fe20000410000 */
[----:B------:R-:W-:Y:S01]  /*1a60*/  FMUL.FTZ R38, R8, R39 ;  /* 0x0000002708267220 */ /* 0x000fe20000410000 */
[----:B------:R-:W-:Y:S01]  /*1a70*/  FFMA.FTZ R40, R40, -UR6, R40 ;  /* 0x8000000628287c23 */ /* 0x000fe20008010028 */
[----:B------:R-:W-:-:S03]  /*1a80*/  FFMA.FTZ R42, R41, -UR7, R41 ;  /* 0x80000007292a7c23 */ /* 0x000fc60008010029 */
[----:B------:R-:W3:Y:S01]  /*1a90*/  MUFU.SQRT R43, R43 ;  /* 0x0000002b002b7308 */ /* 0x000ee20000002000 */
[----:B------:R-:W-:Y:S01]  /*1aa0*/  FFMA.FTZ R11, R11, UR7, R42 ;  /* 0x000000070b0b7c23 */ /* 0x000fe2000801002a */
[-C--:B------:R-:W-:Y:S01]  /*1ab0*/  FMUL.FTZ R42, R10, R39.reuse ;  /* 0x000000270a2a7220 */ /* 0x080fe20000410000 */
[----:B------:R-:W-:Y:S01]  /*1ac0*/  FFMA.FTZ R23, R23, UR6, R40 ;  /* 0x0000000617177c23 */ /* 0x000fe20008010028 */
[----:B------:R-:W-:Y:S01]  /*1ad0*/  @P1 R2UR UR7, R17 ;  /* 0x00000000110712ca */ /* 0x000fe200000e0000 */
[----:B------:R-:W-:-:S03]  /*1ae0*/  FMUL.FTZ R41, R11, R39 ;  /* 0x000000270b297220 */ /* 0x000fc60000410000 */
[----:B------:R-:W0:Y:S08]  /*1af0*/  MUFU.SQRT R42, R42 ;  /* 0x0000002a002a7308 */ /* 0x000e300000002000 */
[----:B------:R-:W1:Y:S01]  /*1b00*/  MUFU.SQRT R38, R38 ;  /* 0x0000002600267308 */ /* 0x000e620000002000 */
[----:B---3--:R-:W-:-:S07]  /*1b10*/  FADD.FTZ R39, R43, UR4 ;  /* 0x000000042b277e21 */ /* 0x008fce0008010000 */
[----:B------:R-:W3:Y:S01]  /*1b20*/  MUFU.SQRT R41, R41 ;  /* 0x0000002900297308 */ /* 0x000ee20000002000 */
[----:B0-----:R-:W-:Y:S01]  /*1b30*/  FADD.FTZ R43, R42, UR4 ;  /* 0x000000042a2b7e21 */ /* 0x001fe20008010000 */
[----:B------:R-:W-:-:S04]  /*1b40*/  FFMA.FTZ R42, R34, -UR6, R34 ;  /* 0x80000006222a7c23 */ /* 0x000fc80008010022 */
[----:B------:R-:W-:Y:S02]  /*1b50*/  FFMA.FTZ R21, R21, UR6, R42 ;  /* 0x0000000615157c23 */ /* 0x000fe4000801002a */
[----:B------:R-:W0:Y:S01]  /*1b60*/  MUFU.RCP R39, R39 ;  /* 0x0000002700277308 */ /* 0x000e220000001000 */
[----:B-1----:R-:W-:Y:S01]  /*1b70*/  FADD.FTZ R38, R38, UR4 ;  /* 0x0000000426267e21 */ /* 0x002fe20008010000 */
[----:B------:R-:W-:-:S06]  /*1b80*/  FMUL.FTZ R40, R21, R37 ;  /* 0x0000002515287220 */ /* 0x000fcc0000410000 */
[----:B------:R-:W1:Y:S01]  /*1b90*/  MUFU.RCP R38, R38 ;  /* 0x0000002600267308 */ /* 0x000e620000001000 */
[----:B---3--:R-:W-:Y:S01]  /*1ba0*/  FADD.FTZ R42, R41, UR4 ;  /* 0x00000004292a7e21 */ /* 0x008fe20008010000 */
[----:B------:R-:W-:Y:S01]  /*1bb0*/  FFMA.FTZ R41, R36, -UR6, R36 ;  /* 0x8000000624297c23 */ /* 0x000fe20008010024 */
[----:B------:R-:W3:Y:S03]  /*1bc0*/  LDCU UR4, c[0x0][0xfac] ;  /* 0x0001f580ff0477ac */ /* 0x000ee60008000800 */
[----:B------:R-:W-:Y:S02]  /*1bd0*/  FFMA.FTZ R22, R22, UR6, R41 ;  /* 0x0000000616167c23 */ /* 0x000fe40008010029 */
[----:B------:R-:W4:Y:S01]  /*1be0*/  MUFU.RCP R34, R43 ;  /* 0x0000002b00227308 */ /* 0x000f220000001000 */
[----:B------:R-:W-:Y:S01]  /*1bf0*/  FMUL.FTZ R41, R20, R37 ;  /* 0x0000002514297220 */ /* 0x000fe20000410000 */
[----:B0-----:R-:W-:Y:S01]  /*1c00*/  FMUL.FTZ R40, R40, R39 ;  /* 0x0000002728287220 */ /* 0x001fe20000410000 */
[-C--:B------:R-:W-:Y:S01]  /*1c10*/  FMUL.FTZ R39, R22, R37.reuse ;  /* 0x0000002516277220 */ /* 0x080fe20000410000 */
[----:B------:R-:W-:Y:S01]  /*1c20*/  FMUL.FTZ R37, R23, R37 ;  /* 0x0000002517257220 */ /* 0x000fe20000410000 */
[----:B------:R-:W-:-:S03]  /*1c30*/  @P1 R2UR UR6, R16 ;  /* 0x00000000100612ca */ /* 0x000fc600000e0000 */
[----:B------:R-:W0:Y:S01]  /*1c40*/  MUFU.RCP R36, R42 ;  /* 0x0000002a00247308 */ /* 0x000e220000001000 */
[----:B-1----:R-:W-:-:S04]  /*1c50*/  FMUL.FTZ R41, R41, R38 ;  /* 0x0000002629297220 */ /* 0x002fc80000410000 */
[----:B---3--:R-:W-:Y:S01]  /*1c60*/  FFMA.FTZ R41, R12, UR4, R41 ;  /* 0x000000040c297c23 */ /* 0x008fe20008010029 */
[----:B------:R-:W-:Y:S01]  /*1c70*/  FFMA.FTZ R40, R13, UR4, R40 ;  /* 0x000000040d287c23 */ /* 0x000fe20008010028 */
[----:B----4-:R-:W-:-:S04]  /*1c80*/  FMUL.FTZ R39, R39, R34 ;  /* 0x0000002227277220 */ /* 0x010fc80000410000 */
[----:B------:R-:W-:Y:S01]  /*1c90*/  FFMA.FTZ R39, R14, UR4, R39 ;  /* 0x000000040e277c23 */ /* 0x000fe20008010027 */
[----:B0-----:R-:W-:-:S04]  /*1ca0*/  FMUL.FTZ R36, R37, R36 ;  /* 0x0000002425247220 */ /* 0x001fc80000410000 */
[----:B------:R-:W-:Y:S01]  /*1cb0*/  FFMA.FTZ R36, R15, UR4, R36 ;  /* 0x000000040f247c23 */ /* 0x000fe20008010024 */
[C---:B--2---:R-:W-:Y:S01]  /*1cc0*/  FFMA.FTZ R12, -R35.reuse, R41, R12 ;  /* 0x00000029230c7223 */ /* 0x044fe2000001010c */
[C---:B------:R-:W-:Y:S01]  /*1cd0*/  FFMA.FTZ R13, -R35.reuse, R40, R13 ;  /* 0x00000028230d7223 */ /* 0x040fe2000001010d */
[C---:B------:R-:W-:Y:S01]  /*1ce0*/  FFMA.FTZ R14, -R35.reuse, R39, R14 ;  /* 0x00000027230e7223 */ /* 0x040fe2000001010e */
[----:B------:R-:W-:Y:S01]  /*1cf0*/  FFMA.FTZ R15, -R35, R36, R15 ;  /* 0x00000024230f7223 */ /* 0x000fe2000001010f */
[----:B------:R-:W-:-:S04]  /*1d00*/  IMAD.WIDE R34, R0, 0x4, R28 ;  /* 0x0000000400227825 */ /* 0x000fc800078e021c */
[----:B------:R-:W-:Y:S01]  /*1d10*/  @P1 IMAD.WIDE R36, R0, 0x4, R6 ;  /* 0x0000000400241825 */ /* 0x000fe200078e0206 */
[----:B------:R0:W-:Y:S04]  /*1d20*/  @P1 STG.E.128 desc[UR6][R34.64], R12 ;  /* 0x0000000c22001986 */ /* 0x0001e8000c101d06 */
[----:B------:R0:W-:Y:S04]  /*1d30*/  @P1 STG.E.128 desc[UR8][R32.64], R20 ;  /* 0x0000001420001986 */ /* 0x0001e8000c101d08 */
[----:B------:R0:W-:Y:S04]  /*1d40*/  @P1 STG.E.128 desc[UR10][R30.64], R8 ;  /* 0x000000081e001986 */ /* 0x0001e8000c101d0a */
[----:B------:R0:W-:Y:S01]  /*1d50*/  @P1 STG.E.128 desc[UR12][R36.64], R12 ;  /* 0x0000000c24001986 */ /* 0x0001e2000c101d0c */
[----:B------:R-:W-:Y:S05]  /*1d60*/  @P1 BRA `(.L_x_506) ;  /* 0x0000000000ec1947 */ /* 0x000fea0003800000 */
[C---:B------:R-:W-:Y:S01]  /*1d70*/  ISETP.GE.AND P4, PT, R0.reuse, R3, PT ;  /* 0x000000030000720c */ /* 0x040fe20003f86270 */
[C---:B0-----:R-:W-:Y:S02]  /*1d80*/  VIADD R36, R0.reuse, 0x1 ;  /* 0x0000000100247836 */ /* 0x041fe40000000000 */
[----:B------:R-:W-:-:S03]  /*1d90*/  VIADD R38, R0, 0x2 ;  /* 0x0000000200267836 */ /* 0x000fc60000000000 */
[-C--:B------:R-:W-:Y:S02]  /*1da0*/  ISETP.GE.AND P0, PT, R36, R3.reuse, PT ;  /* 0x000000032400720c */ /* 0x080fe40003f06270 */
[----:B------:R-:W-:Y:S01]  /*1db0*/  ISETP.GE.AND P2, PT, R38, R3, PT ;  /* 0x000000032600720c */ /* 0x000fe20003f46270 */
[----:B------:R-:W-:-:S04]  /*1dc0*/  VIADD R38, R0, 0x3 ;  /* 0x0000000300267836 */ /* 0x000fc80000000000 */
[----:B------:R-:W-:Y:S01]  /*1dd0*/  @!P4 R2UR UR4, R16 ;  /* 0x000000001004c2ca */ /* 0x000fe200000e0000 */
[----:B------:R-:W-:Y:S01]  /*1de0*/  @!P4 IMAD.WIDE R36, R0, 0x4, R6 ;  /* 0x000000040024c825 */ /* 0x000fe200078e0206 */
[C---:B------:R-:W-:Y:S02]  /*1df0*/  @!P4 R2UR UR5, R17.reuse ;  /* 0x000000001105c2ca */ /* 0x040fe400000e0000 */
[C---:B------:R-:W-:Y:S02]  /*1e00*/  @!P4 R2UR UR6, R16.reuse ;  /* 0x000000001006c2ca */ /* 0x040fe400000e0000 */
[C---:B------:R-:W-:Y:S02]  /*1e10*/  @!P4 R2UR UR7, R17.reuse ;  /* 0x000000001107c2ca */ /* 0x040fe400000e0000 */
[----:B------:R-:W-:Y:S02]  /*1e20*/  @!P4 R2UR UR8, R16 ;  /* 0x000000001008c2ca */ /* 0x000fe400000e0000 */
[----:B------:R-:W-:-:S02]  /*1e30*/  @!P4 R2UR UR9, R17 ;  /* 0x000000001109c2ca */ /* 0x000fc400000e0000 */
[----:B------:R-:W-:Y:S02]  /*1e40*/  @!P4 R2UR UR10, R16 ;  /* 0x00000000100ac2ca */ /* 0x000fe400000e0000 */
[C---:B------:R-:W-:Y:S01]  /*1e50*/  @!P4 R2UR UR11, R17.reuse ;  /* 0x00000000110bc2ca */ /* 0x040fe200000e0000 */
[----:B------:R-:W-:Y:S01]  /*1e60*/  @!P4 STG.E desc[UR4][R34.64], R12 ;  /* 0x0000000c2200c986 */ /* 0x000fe2000c101904 */
[----:B------:R-:W-:Y:S01]  /*1e70*/  ISETP.GE.AND P3, PT, R38, R3, PT ;  /* 0x000000032600720c */ /* 0x000fe20003f66270 */
[----:B------:R-:W-:Y:S01]  /*1e80*/  @!P2 IMAD.WIDE R38, R0, 0x4, R6 ;  /* 0x000000040026a825 */ /* 0x000fe200078e0206 */
[C---:B------:R-:W-:Y:S01]  /*1e90*/  @!P0 R2UR UR4, R16.reuse ;  /* 0x00000000100482ca */ /* 0x040fe200000e0000 */
[----:B------:R-:W-:Y:S01]  /*1ea0*/  @!P4 STG.E desc[UR6][R32.64], R20 ;  /* 0x000000142000c986 */ /* 0x000fe2000c101906 */
[C---:B------:R-:W-:Y:S02]  /*1eb0*/  @!P0 R2UR UR5, R17.reuse ;  /* 0x00000000110582ca */ /* 0x040fe400000e0000 */
[----:B------:R-:W-:Y:S01]  /*1ec0*/  @!P0 R2UR UR6, R16 ;  /* 0x00000000100682ca */ /* 0x000fe200000e0000 */
[----:B------:R-:W-:Y:S01]  /*1ed0*/  @!P4 STG.E desc[UR8][R30.64], R8 ;  /* 0x000000081e00c986 */ /* 0x000fe2000c101908 */
[----:B------:R-:W-:-:S02]  /*1ee0*/  @!P0 R2UR UR7, R17 ;  /* 0x00000000110782ca */ /* 0x000fc400000e0000 */
[----:B------:R-:W-:Y:S01]  /*1ef0*/  @!P0 R2UR UR8, R16 ;  /* 0x00000000100882ca */ /* 0x000fe200000e0000 */
[----:B------:R0:W-:Y:S01]  /*1f00*/  @!P4 STG.E desc[UR10][R36.64], R12 ;  /* 0x0000000c2400c986 */ /* 0x0001e2000c10190a */
[C---:B------:R-:W-:Y:S01]  /*1f10*/  @!P0 R2UR UR9, R17.reuse ;  /* 0x00000000110982ca */ /* 0x040fe200000e0000 */
[--C-:B------:R-:W-:Y:S01]  /*1f20*/  @!P3 IMAD.WIDE R40, R0, 0x4, R6.reuse ;  /* 0x000000040028b825 */ /* 0x100fe200078e0206 */
[C---:B------:R-:W-:Y:S02]  /*1f30*/  @!P0 R2UR UR10, R16.reuse ;  /* 0x00000000100a82ca */ /* 0x040fe400000e0000 */
[C---:B------:R-:W-:Y:S01]  /*1f40*/  @!P0 R2UR UR11, R17.reuse ;  /* 0x00000000110b82ca */ /* 0x040fe200000e0000 */
[----:B------:R1:W-:Y:S01]  /*1f50*/  @!P0 STG.E desc[UR4][R34.64+0x4], R13 ;  /* 0x0000040d22008986 */ /* 0x0003e2000c101904 */
[C---:B------:R-:W-:Y:S02]  /*1f60*/  @!P2 R2UR UR12, R16.reuse ;  /* 0x00000000100ca2ca */ /* 0x040fe400000e0000 */
[C---:B------:R-:W-:Y:S01]  /*1f70*/  @!P2 R2UR UR13, R17.reuse ;  /* 0x00000000110da2ca */ /* 0x040fe200000e0000 */
[----:B------:R1:W-:Y:S01]  /*1f80*/  @!P0 STG.E desc[UR6][R32.64+0x4], R21 ;  /* 0x0000041520008986 */ /* 0x0003e2000c101906 */
[----:B------:R-:W-:Y:S01]  /*1f90*/  @!P2 R2UR UR14, R16 ;  /* 0x00000000100ea2ca */ /* 0x000fe200000e0000 */
[----:B0-----:R-:W-:Y:S01]  /*1fa0*/  @!P0 IMAD.WIDE R36, R0, 0x4, R6 ;  /* 0x0000000400248825 */ /* 0x001fe200078e0206 */
[----:B------:R-:W-:Y:S01]  /*1fb0*/  @!P2 R2UR UR15, R17 ;  /* 0x00000000110fa2ca */ /* 0x000fe200000e0000 */
[----:B------:R1:W-:Y:S01]  /*1fc0*/  @!P0 STG.E desc[UR8][R30.64+0x4], R9 ;  /* 0x000004091e008986 */ /* 0x0003e2000c101908 */
        /* <DEDUP_REMOVED lines=15> */
[----:B------:R-:W-:Y:S02]  /*20c0*/  @!P3 R2UR UR26, R16 ;  /* 0x00000000101ab2ca */ /* 0x000fe400000e0000 */
[----:B------:R-:W-:Y:S01]  /*20d0*/  @!P3 R2UR UR27, R17 ;  /* 0x00000000111bb2ca */ /* 0x000fe200000e0000 */
[----:B------:R1:W-:Y:S04]  /*20e0*/  @!P3 STG.E desc[UR20][R34.64+0xc], R15 ;  /* 0x00000c0f2200b986 */ /* 0x0003e8000c101914 */
[----:B------:R1:W-:Y:S04]  /*20f0*/  @!P3 STG.E desc[UR22][R32.64+0xc], R23 ;  /* 0x00000c172000b986 */ /* 0x0003e8000c101916 */
[----:B------:R1:W-:Y:S04]  /*2100*/  @!P3 STG.E desc[UR24][R30.64+0xc], R11 ;  /* 0x00000c0b1e00b986 */ /* 0x0003e8000c101918 */
[----:B------:R1:W-:Y:S02]  /*2110*/  @!P3 STG.E desc[UR26][R40.64+0xc], R15 ;  /* 0x00000c0f2800b986 */ /* 0x0003e4000c10191a */
.L_x_506:
[----:B01----:R-:W0:Y:S02]  /*2120*/  LDC R9, c[0x0][0x360] ;  /* 0x0000d800ff097b82 */ /* 0x003e240000000800 */
[----:B0-----:R-:W-:-:S05]  /*2130*/  IMAD R0, R9, 0x4, R0 ;  /* 0x0000000409007824 */ /* 0x001fca00078e0200 */
[----:B------:R-:W-:-:S13]  /*2140*/  ISETP.GE.AND P0, PT, R0, R3, PT ;  /* 0x000000030000720c */ /* 0x000fda0003f06270 */
[----:B------:R-:W-:Y:S05]  /*2150*/  @!P0 BRA `(.L_x_507) ;  /* 0xfffffff0004c8947 */ /* 0x000fea000383ffff */
[----:B------:R-:W-:Y:S05]  /*2160*/  EXIT ;  /* 0x000000000000794d */ /* 0x000fea0003800000 */
.L_x_503:
[----:B------:R-:W0:Y:S02]  /*2170*/  LDC R31, c[0x0][0x360] ;  /* 0x0000d800ff1f7b82 */ /* 0x000e240000000800 */
.L_x_513:
        /* <DEDUP_REMOVED lines=12> */
[----:B------:R-:W-:Y:S01]  /*2240*/  @!P0 IMAD.WIDE R8, R0, 0x2, R18 ;  /* 0x0000000200088825 */ /* 0x000fe200078e0212 */
[C---:B------:R-:W-:Y:S02]  /*2250*/  @!P0 R2UR UR5, R17.reuse ;  /* 0x00000000110582ca */ /* 0x040fe400000e0000 */
[C---:B------:R-:W-:Y:S02]  /*2260*/  @!P2 R2UR UR6, R16.reuse ;  /* 0x000000001006a2ca */ /* 0x040fe400000e0000 */
[----:B------:R-:W-:Y:S02]  /*2270*/  @!P4 R2UR UR14, R16 ;  /* 0x00000000100ec2ca */ /* 0x000fe400000e0000 */
[C---:B------:R-:W-:Y:S02]  /*2280*/  @!P4 R2UR UR15, R17.reuse ;  /* 0x00000000110fc2ca */ /* 0x040fe400000e0000 */
[----:B------:R-:W-:-:S02]  /*2290*/  @!P2 R2UR UR7, R17 ;  /* 0x000000001107a2ca */ /* 0x000fc400000e0000 */
[C---:B------:R-:W-:Y:S02]  /*22a0*/  @!P3 R2UR UR10, R16.reuse ;  /* 0x00000000100ab2ca */ /* 0x040fe400000e0000 */
[C---:B------:R-:W-:Y:S01]  /*22b0*/  @!P3 R2UR UR11, R17.reuse ;  /* 0x00000000110bb2ca */ /* 0x040fe200000e0000 */
[----:B------:R-:W-:Y:S01]  /*22c0*/  @P2 IMAD.MOV.U32 R13, RZ, RZ, RZ ;  /* 0x000000ffff0d2224 */ /* 0x000fe200078e00ff */
[----:B------:R-:W-:Y:S01]  /*22d0*/  @!P2 R2UR UR8, R16 ;  /* 0x000000001008a2ca */ /* 0x000fe200000e0000 */
[----:B------:R-:W-:Y:S01]  /*22e0*/  @P3 IMAD.MOV.U32 R14, RZ, RZ, RZ ;  /* 0x000000ffff0e3224 */ /* 0x000fe200078e00ff */
[C---:B------:R-:W-:Y:S01]  /*22f0*/  @!P2 R2UR UR9, R17.reuse ;  /* 0x000000001109a2ca */ /* 0x040fe200000e0000 */
[----:B------:R-:W-:Y:S01]  /*2300*/  @!P4 IMAD.WIDE R10, R0, 0x2, R18 ;  /* 0x00000002000ac825 */ /* 0x000fe200078e0212 */
[----:B------:R-:W-:Y:S02]  /*2310*/  @!P3 R2UR UR12, R16 ;  /* 0x00000000100cb2ca */ /* 0x000fe400000e0000 */
[----:B------:R-:W-:Y:S01]  /*2320*/  @!P3 R2UR UR13, R17 ;  /* 0x00000000110db2ca */ /* 0x000fe200000e0000 */
[----:B------:R-:W5:Y:S01]  /*2330*/  @!P2 LDG.E R13, desc[UR6][R22.64+0x4] ;  /* 0x00000406160da981 */ /* 0x000f62000c1e1900 */
[----:B------:R-:W-:-:S02]  /*2340*/  @P4 PRMT R30, RZ, 0x7610, R30 ;  /* 0x00007610ff1e4816 */ /* 0x000fc4000000001e */
[----:B------:R-:W-:Y:S01]  /*2350*/  @P0 PRMT R39, RZ, 0x7610, R39 ;  /* 0x00007610ff270816 */ /* 0x000fe20000000027 */
[----:B------:R-:W5:Y:S01]  /*2360*/  @!P3 LDG.E R14, desc[UR10][R22.64+0x8] ;  /* 0x0000080a160eb981 */ /* 0x000f62000c1e1900 */
[----:B------:R-:W-:Y:S01]  /*2370*/  @P2 PRMT R40, RZ, 0x7610, R40 ;  /* 0x00007610ff282816 */ /* 0x000fe20000000028 */
[----:B------:R-:W-:Y:S01]  /*2380*/  @P0 IMAD.MOV.U32 R12, RZ, RZ, RZ ;  /* 0x000000ffff0c0224 */ /* 0x000fe200078e00ff */
[----:B------:R-:W-:Y:S01]  /*2390*/  @P3 PRMT R38, RZ, 0x7610, R38 ;  /* 0x00007610ff263816 */ /* 0x000fe20000000026 */
[----:B------:R-:W5:Y:S01]  /*23a0*/  @!P4 LDG.E.U16 R30, desc[UR14][R10.64+0x6] ;  /* 0x0000060e0a1ec981 */ /* 0x000f62000c1e1500 */
[----:B------:R-:W-:Y:S01]  /*23b0*/  @!P4 R2UR UR18, R16 ;  /* 0x000000001012c2ca */ /* 0x000fe200000e0000 */
[----:B------:R-:W-:Y:S01]  /*23c0*/  @!P2 IMAD.WIDE R20, R0, 0x2, R18 ;  /* 0x000000020014a825 */ /* 0x000fe200078e0212 */
[----:B------:R-:W-:Y:S01]  /*23d0*/  @!P4 R2UR UR19, R17 ;  /* 0x000000001113c2ca */ /* 0x000fe200000e0000 */
[----:B------:R1:W5:Y:S01]  /*23e0*/  @!P0 LDG.E.U16 R39, desc[UR4][R8.64] ;  /* 0x0000000408278981 */ /* 0x000362000c1e1500 */
[----:B------:R-:W-:-:S02]  /*23f0*/  @!P0 R2UR UR6, R16 ;  /* 0x00000000100682ca */ /* 0x000fc400000e0000 */
[C---:B------:R-:W-:Y:S01]  /*2400*/  @!P0 R2UR UR7, R17.reuse ;  /* 0x00000000110782ca */ /* 0x040fe200000e0000 */
[----:B------:R2:W5:Y:S01]  /*2410*/  @!P2 LDG.E.U16 R40, desc[UR8][R20.64+0x2] ;  /* 0x000002081428a981 */ /* 0x000562000c1e1500 */
[C---:B------:R-:W-:Y:S02]  /*2420*/  @!P2 R2UR UR10, R16.reuse ;  /* 0x00000000100aa2ca */ /* 0x040fe400000e0000 */
[C---:B------:R-:W-:Y:S01]  /*2430*/  @!P2 R2UR UR11, R17.reuse ;  /* 0x00000000110ba2ca */ /* 0x040fe200000e0000 */
[----:B------:R3:W5:Y:S01]  /*2440*/  @!P0 LDG.E R12, desc[UR4][R22.64] ;  /* 0x00000004160c8981 */ /* 0x000762000c1e1900 */
[----:B------:R-:W-:Y:S01]  /*2450*/  @!P3 R2UR UR14, R16 ;  /* 0x00000000100eb2ca */ /* 0x000fe200000e0000 */
[----:B-1----:R-:W-:Y:S01]  /*2460*/  @!P3 IMAD.WIDE R8, R0, 0x2, R18 ;  /* 0x000000020008b825 */ /* 0x002fe200078e0212 */
[----:B------:R-:W-:Y:S02]  /*2470*/  @!P3 R2UR UR15, R17 ;  /* 0x00000000110fb2ca */ /* 0x000fe400000e0000 */
[----:B------:R-:W-:-:S02]  /*2480*/  @!P4 R2UR UR16, R16 ;  /* 0x000000001010c2ca */ /* 0x000fc400000e0000 */
[C---:B------:R-:W-:Y:S01]  /*2490*/  @!P4 R2UR UR17, R17.reuse ;  /* 0x000000001111c2ca */ /* 0x040fe200000e0000 */
[----:B------:R1:W5:Y:S01]  /*24a0*/  @!P3 LDG.E.U16 R38, desc[UR12][R8.64+0x4] ;  /* 0x0000040c0826b981 */ /* 0x000362000c1e1500 */
[----:B------:R-:W-:Y:S02]  /*24b0*/  @!P4 R2UR UR20, R16 ;  /* 0x000000001014c2ca */ /* 0x000fe400000e0000 */
[----:B------:R-:W-:Y:S01]  /*24c0*/  @!P4 R2UR UR21, R17 ;  /* 0x000000001115c2ca */ /* 0x000fe200000e0000 */
[----:B--2---:R-:W-:Y:S02]  /*24d0*/  @P0 IMAD.MOV.U32 R20, RZ, RZ, RZ ;  /* 0x000000ffff140224 */ /* 0x004fe400078e00ff */
[----:B------:R-:W-:Y:S02]  /*24e0*/  @P2 IMAD.MOV.U32 R21, RZ, RZ, RZ ;  /* 0x000000ffff152224 */ /* 0x000fe400078e00ff */
[----:B---3--:R-:W-:Y:S02]  /*24f0*/  @P3 IMAD.MOV.U32 R22, RZ, RZ, RZ ;  /* 0x000000ffff163224 */ /* 0x008fe400078e00ff */
[----:B------:R-:W-:Y:S01]  /*2500*/  @P4 IMAD.MOV.U32 R23, RZ, RZ, RZ ;  /* 0x000000ffff174224 */ /* 0x000fe200078e00ff */
[----:B------:R2:W5:Y:S01]  /*2510*/  @!P0 LDG.E R20, desc[UR4][R36.64] ;  /* 0x0000000424148981 */ /* 0x000562000c1e1900 */
[----:B-1----:R-:W-:-:S02]  /*2520*/  @P0 IMAD.MOV.U32 R8, RZ, RZ, RZ ;  /* 0x000000ffff080224 */ /* 0x002fc400078e00ff */
[----:B------:R-:W-:Y:S01]  /*2530*/  @P2 IMAD.MOV.U32 R9, RZ, RZ, RZ ;  /* 0x000000ffff092224 */ /* 0x000fe200078e00ff */
[----:B------:R2:W5:Y:S01]  /*2540*/  @!P2 LDG.E R21, desc[UR8][R36.64+0x4] ;  /* 0x000004082415a981 */ /* 0x000562000c1e1900 */
[----:B------:R-:W-:Y:S02]  /*2550*/  @P3 IMAD.MOV.U32 R10, RZ, RZ, RZ ;  /* 0x000000ffff0a3224 */ /* 0x000fe400078e00ff */
[----:B------:R-:W-:Y:S01]  /*2560*/  @P4 IMAD.MOV.U32 R11, RZ, RZ, RZ ;  /* 0x000000ffff0b4224 */ /* 0x000fe200078e00ff */
[----:B------:R2:W5:Y:S01]  /*2570*/  @!P3 LDG.E R22, desc[UR12][R36.64+0x8] ;  /* 0x0000080c2416b981 */ /* 0x000562000c1e1900 */
[----:B------:R-:W-:Y:S02]  /*2580*/  @P4 IMAD.MOV.U32 R15, RZ, RZ, RZ ;  /* 0x000000ffff0f4224 */ /* 0x000fe400078e00ff */
[----:B------:R-:W-:Y:S01]  /*2590*/  IMAD.WIDE R34, R0, 0x4, R28 ;  /* 0x0000000400227825 */ /* 0x000fe200078e021c */
[----:B------:R2:W5:Y:S04]  /*25a0*/  @!P4 LDG.E R23, desc[UR18][R36.64+0xc] ;  /* 0x00000c122417c981 */ /* 0x000568000c1e1900 */
[----:B------:R2:W5:Y:S04]  /*25b0*/  @!P0 LDG.E R8, desc[UR6][R32.64] ;  /* 0x0000000620088981 */ /* 0x000568000c1e1900 */
[----:B------:R2:W5:Y:S04]  /*25c0*/  @!P2 LDG.E R9, desc[UR10][R32.64+0x4] ;  /* 0x0000040a2009a981 */ /* 0x000568000c1e1900 */
[----:B------:R2:W5:Y:S04]  /*25d0*/  @!P3 LDG.E R10, desc[UR14][R32.64+0x8] ;  /* 0x0000080e200ab981 */ /* 0x000568000c1e1900 */
[----:B------:R2:W5:Y:S04]  /*25e0*/  @!P4 LDG.E R11, desc[UR20][R32.64+0xc] ;  /* 0x00000c14200bc981 */ /* 0x000568000c1e1900 */
[----:B------:R2:W5:Y:S01]  /*25f0*/  @!P4 LDG.E R15, desc[UR16][R34.64+0xc] ;  /* 0x00000c10220fc981 */ /* 0x000562000c1e1900 */
[----:B------:R-:W-:Y:S05]  /*2600*/  BRA `(.L_x_509) ;  /* 0x0000000000487947 */ /* 0x000fea0003800000 */
.L_x_508:
        /* <DEDUP_REMOVED lines=15> */
[----:B------:R-:W-:Y:S02]  /*2700*/  SHF.R.U32.HI R30, RZ, 0x10, R35 ;  /* 0x00000010ff1e7819 */ /* 0x000fe40000011623 */
[----:B------:R-:W-:Y:S02]  /*2710*/  PRMT R39, R34, 0x7610, R39 ;  /* 0x0000761022277816 */ /* 0x000fe40000000027 */
[----:B-1----:R-:W-:-:S07]  /*2720*/  PRMT R38, R35, 0x7610, R38 ;  /* 0x0000761023267816 */ /* 0x002fce0000000026 */
.L_x_509:
[----:B--2---:R-:W1:Y:S01]  /*2730*/  LDC.64 R32, c[0x0][0xfa0] ;  /* 0x0003e800ff207b82 */ /* 0x004e620000000a00 */
        /* <DEDUP_REMOVED lines=9> */
[----:B----4-:R-:W-:Y:S01]  /*27d0*/  FMUL.FTZ R37, R12, UR4 ;  /* 0x000000040c257c20 */ /* 0x010fe20008410000 */
[----:B------:R-:W-:Y:S01]  /*27e0*/  FMUL.FTZ R34, R13, UR4 ;  /* 0x000000040d227c20 */ /* 0x000fe20008410000 */
[----:B------:R-:W-:Y:S01]  /*27f0*/  FMUL.FTZ R41, R14, UR4 ;  /* 0x000000040e297c20 */ /* 0x000fe20008410000 */
[----:B------:R-:W-:Y:S01]  /*2800*/  FMUL.FTZ R43, R15, UR4 ;  /* 0x000000040f2b7c20 */ /* 0x000fe20008410000 */
[C---:B------:R-:W-:Y:S01]  /*2810*/  FFMA.FTZ R35, R2.reuse, R35, R37 ;  /* 0x0000002302237223 */ /* 0x040fe20000010025 */
[----:B------:R-:W-:Y:S01]  /*2820*/  FFMA.FTZ R34, R2, R39, R34 ;  /* 0x0000002702227223 */ /* 0x000fe20000010022 */
[----:B------:R-:W-:Y:S01]  /*2830*/  IMAD.U32 R39, R38, 0x10000, RZ ;  /* 0x0001000026277824 */ /* 0x000fe200078e00ff */
[----:B------:R-:W4:Y:S01]  /*2840*/  LDCU UR4, c[0x0][0xf9c] ;  /* 0x0001f380ff0477ac */ /* 0x000f220008000800 */
[----:B-1----:R-:W-:Y:S01]  /*2850*/  FMUL.FTZ R32, R35, R35 ;  /* 0x0000002323207220 */ /* 0x002fe20000410000 */
[C---:B------:R-:W-:Y:S01]  /*2860*/  FMUL.FTZ R38, R34.reuse, R34 ;  /* 0x0000002222267220 */ /* 0x040fe20000410000 */
[----:B--2---:R-:W-:-:S02]  /*2870*/  FFMA.FTZ R34, R34, -UR6, R34 ;  /* 0x8000000622227c23 */ /* 0x004fc40008010022 */
[----:B------:R-:W-:Y:S01]  /*2880*/  FFMA.FTZ R37, R32, -UR7, R32 ;  /* 0x8000000720257c23 */ /* 0x000fe20008010020 */
[----:B------:R-:W-:Y:S01]  /*2890*/  FFMA.FTZ R38, R38, -UR7, R38 ;  /* 0x8000000726267c23 */ /* 0x000fe20008010026 */
[----:B------:R-:W-:Y:S01]  /*28a0*/  FFMA.FTZ R32, R2, R39, R41 ;  /* 0x0000002702207223 */ /* 0x000fe20000010029 */
[----:B------:R-:W-:Y:S02]  /*28b0*/  IMAD.U32 R41, R30, 0x10000, RZ ;  /* 0x000100001e297824 */ /* 0x000fe400078e00ff */
[----:B------:R-:W-:Y:S01]  /*28c0*/  FFMA.FTZ R8, R8, UR7, R37 ;  /* 0x0000000708087c23 */ /* 0x000fe20008010025 */
[----:B------:R-:W-:Y:S01]  /*28d0*/  FFMA.FTZ R9, R9, UR7, R38 ;  /* 0x0000000709097c23 */ /* 0x000fe20008010026 */
[----:B------:R-:W-:Y:S01]  /*28e0*/  FMUL.FTZ R38, R32, R32 ;  /* 0x0000002020267220 */ /* 0x000fe20000410000 */
[----:B------:R-:W-:Y:S01]  /*28f0*/  FFMA.FTZ R30, R2, R41, R43 ;  /* 0x00000029021e7223 */ /* 0x000fe2000001002b */
[-C--:B0-----:R-:W-:Y:S01]  /*2900*/  FMUL.FTZ R37, R8, R36.reuse ;  /* 0x0000002408257220 */ /* 0x081fe20000410000 */
[----:B------:R-:W-:Y:S01]  /*2910*/  FFMA.FTZ R21, R21, UR6, R34 ;  /* 0x0000000615157c23 */ /* 0x000fe20008010022 */
[----:B------:R-:W-:Y:S01]  /*2920*/  FFMA.FTZ R39, R38, -UR7, R38 ;  /* 0x8000000726277c23 */ /* 0x000fe20008010026 */
[----:B------:R-:W-:-:S03]  /*2930*/  FMUL.FTZ R38, R9, R36 ;  /* 0x0000002409267220 */ /* 0x000fc60000410000 */
[----:B------:R-:W-:Y:S01]  /*2940*/  FFMA.FTZ R10, R10, UR7, R39 ;  /* 0x000000070a0a7c23 */ /* 0x000fe20008010027 */
[C---:B------:R-:W-:Y:S01]  /*2950*/  FMUL.FTZ R39, R30.reuse, R30 ;  /* 0x0000001e1e277220 */ /* 0x040fe20000410000 */
[----:B------:R-:W4:Y:S01]  /*2960*/  MUFU.SQRT R37, R37 ;  /* 0x0000002500257308 */ /* 0x000f220000002000 */
[----:B------:R-:W-:Y:S01]  /*2970*/  FFMA.FTZ R30, R30, -UR6, R30 ;  /* 0x800000061e1e7c23 */ /* 0x000fe2000801001e */
[-C--:B------:R-:W-:Y:S01]  /*2980*/  FMUL.FTZ R41, R10, R36.reuse ;  /* 0x000000240a297220 */ /* 0x080fe20000410000 */
[----:B------:R-:W-:Y:S02]  /*2990*/  FFMA.FTZ R40, R39, -UR7, R39 ;  /* 0x8000000727287c23 */ /* 0x000fe40008010027 */
[----:B------:R-:W-:Y:S02]  /*29a0*/  FFMA.FTZ R23, R23, UR6, R30 ;  /* 0x0000000617177c23 */ /* 0x000fe4000801001e */
[----:B------:R-:W-:Y:S01]  /*29b0*/  FFMA.FTZ R11, R11, UR7, R40 ;  /* 0x000000070b0b7c23 */ /* 0x000fe20008010028 */
[----:B------:R-:W0:Y:S03]  /*29c0*/  MUFU.SQRT R38, R38 ;  /* 0x0000002600267308 */ /* 0x000e260000002000 */
[----:B------:R-:W-:-:S05]  /*29d0*/  FMUL.FTZ R40, R11, R36 ;  /* 0x000000240b287220 */ /* 0x000fca0000410000 */
[----:B------:R-:W1:Y:S01]  /*29e0*/  MUFU.SQRT R41, R41 ;  /* 0x0000002900297308 */ /* 0x000e620000002000 */
[----:B----4-:R-:W-:-:S07]  /*29f0*/  FADD.FTZ R36, R37, UR4 ;  /* 0x0000000425247e21 */ /* 0x010fce0008010000 */
[----:B------:R-:W2:Y:S01]  /*2a00*/  MUFU.SQRT R40, R40 ;  /* 0x0000002800287308 */ /* 0x000ea20000002000 */
[----:B0-----:R-:W-:-:S07]  /*2a10*/  FADD.FTZ R39, R38, UR4 ;  /* 0x0000000426277e21 */ /* 0x001fce0008010000 */
[----:B------:R-:W0:Y:S01]  /*2a20*/  MUFU.RCP R37, R5 ;  /* 0x0000000500257308 */ /* 0x000e220000001000 */
[----:B-1----:R-:W-:Y:S01]  /*2a30*/  FADD.FTZ R38, R41, UR4 ;  /* 0x0000000429267e21 */ /* 0x002fe20008010000 */
[----:B------:R-:W-:-:S04]  /*2a40*/  FFMA.FTZ R41, R35, -UR6, R35 ;  /* 0x8000000623297c23 */ /* 0x000fc80008010023 */
[----:B------:R-:W-:Y:S02]  /*2a50*/  FFMA.FTZ R20, R20, UR6, R41 ;  /* 0x0000000614147c23 */ /* 0x000fe40008010029 */
[----:B------:R-:W1:Y:S01]  /*2a60*/  MUFU.RCP R36, R36 ;  /* 0x0000002400247308 */ /* 0x000e620000001000 */
[----:B------:R-:W-:Y:S01]  /*2a70*/  FFMA.FTZ R41, R32, -UR6, R32 ;  /* 0x8000000620297c23 */ /* 0x000fe20008010020 */
[----:B--2---:R-:W-:-:S03]  /*2a80*/  FADD.FTZ R42, R40, UR4 ;  /* 0x00000004282a7e21 */ /* 0x004fc60008010000 */
[----:B------:R-:W-:-:S03]  /*2a90*/  FFMA.FTZ R22, R22, UR6, R41 ;  /* 0x0000000616167c23 */ /* 0x000fc60008010029 */
[----:B------:R-:W2:Y:S01]  /*2aa0*/  MUFU.RCP R39, R39 ;  /* 0x0000002700277308 */ /* 0x000ea20000001000 */
[-C--:B0-----:R-:W-:Y:S01]  /*2ab0*/  FMUL.FTZ R41, R20, R37.reuse ;  /* 0x0000002514297220 */ /* 0x081fe20000410000 */
[-C--:B------:R-:W-:Y:S01]  /*2ac0*/  FMUL.FTZ R30, R21, R37.reuse ;  /* 0x00000025151e7220 */ /* 0x080fe20000410000 */
[-C--:B------:R-:W-:Y:S01]  /*2ad0*/  FMUL.FTZ R43, R22, R37.reuse ;  /* 0x00000025162b7220 */ /* 0x080fe20000410000 */
[----:B------:R-:W-:-:S04]  /*2ae0*/  FMUL.FTZ R32, R23, R37 ;  /* 0x0000002517207220 */ /* 0x000fc80000410000 */
[----:B------:R-:W0:Y:S01]  /*2af0*/  MUFU.RCP R38, R38 ;  /* 0x0000002600267308 */ /* 0x000e220000001000 */
[----:B-1----:R-:W-:-:S07]  /*2b00*/  FMUL.FTZ R36, R41, R36 ;  /* 0x0000002429247220 */ /* 0x002fce0000410000 */
[----:B------:R-:W1:Y:S01]  /*2b10*/  MUFU.RCP R35, R42 ;  /* 0x0000002a00237308 */ /* 0x000e620000001000 */
[----:B--2---:R-:W-:Y:S01]  /*2b20*/  FMUL.FTZ R30, R30, R39 ;  /* 0x000000271e1e7220 */ /* 0x004fe20000410000 */
[----:B0-----:R-:W-:Y:S01]  /*2b30*/  FMUL.FTZ R43, R43, R38 ;  /* 0x000000262b2b7220 */ /* 0x001fe20000410000 */
[----:B-1----:R-:W-:Y:S01]  /*2b40*/  FMUL.FTZ R32, R32, R35 ;  /* 0x0000002320207220 */ /* 0x002fe20000410000 */
[----:B------:R-:W-:-:S04]  /*2b50*/  IMAD.WIDE R34, R0, 0x4, R26 ;  /* 0x0000000400227825 */ /* 0x000fc800078e021a */
[C---:B---3--:R-:W-:Y:S01]  /*2b60*/  FFMA.FTZ R12, -R33.reuse, R36, R12 ;  /* 0x00000024210c7223 */ /* 0x048fe2000001010c */
[C---:B------:R-:W-:Y:S01]  /*2b70*/  FFMA.FTZ R13, -R33.reuse, R30, R13 ;  /* 0x0000001e210d7223 */ /* 0x040fe2000001010d */
[C---:B------:R-:W-:Y:S01]  /*2b80*/  FFMA.FTZ R14, -R33.reuse, R43, R14 ;  /* 0x0000002b210e7223 */ /* 0x040fe2000001010e */
[----:B------:R-:W-:Y:S01]  /*2b90*/  FFMA.FTZ R15, -R33, R32, R15 ;  /* 0x00000020210f7223 */ /* 0x000fe2000001010f */
[----:B------:R-:W-:-:S04]  /*2ba0*/  IMAD.WIDE R32, R0, 0x4, R28 ;  /* 0x0000000400207825 */ /* 0x000fc800078e021c */
[----:B------:R-:W-:Y:S01]  /*2bb0*/  IMAD.WIDE R36, R0, 0x4, R24 ;  /* 0x0000000400247825 */ /* 0x000fe200078e0218 */
[----:B------:R-:W-:Y:S06]  /*2bc0*/  @P1 BRA `(.L_x_511) ;  /* 0x0000000000f41947 */ /* 0x000fec0003800000 */
        /* <DEDUP_REMOVED lines=12> */
[C---:B------:R-:W-:Y:S01]  /*2c90*/  @!P3 R2UR UR9, R17.reuse ;  /* 0x000000001109b2ca */ /* 0x040fe200000e0000 */
[----:B------:R-:W-:Y:S01]  /*2ca0*/  @!P2 IMAD.WIDE R42, R0, 0x4, R6 ;  /* 0x00000004002aa825 */ /* 0x000fe200078e0206 */
        /* <DEDUP_REMOVED lines=17> */
[----:B0-----:R-:W-:Y:S01]  /*2dc0*/  VIADD R8, R0, 0x3 ;  /* 0x0000000300087836 */ /* 0x001fe20000000000 */
        /* <DEDUP_REMOVED lines=9> */
[----:B------:R-:W-:Y:S01]  /*2e60*/  ISETP.GE.AND P0, PT, R8, R3, PT ;  /* 0x000000030800720c */ /* 0x000fe20003f06270 */
[----:B------:R1:W-:Y:S04]  /*2e70*/  @!P2 STG.E desc[UR18][R32.64+0x8], R14 ;  /* 0x0000080e2000a986 */ /* 0x0003e8000c101912 */
[----:B------:R1:W-:Y:S04]  /*2e80*/  @!P2 STG.E desc[UR20][R34.64+0x8], R22 ;  /* 0x000008162200a986 */ /* 0x0003e8000c101914 */
[----:B------:R1:W-:Y:S04]  /*2e90*/  @!P2 STG.E desc[UR22][R36.64+0x8], R10 ;  /* 0x0000080a2400a986 */ /* 0x0003e8000c101916 */
[----:B------:R1:W-:Y:S01]  /*2ea0*/  @!P2 STG.E desc[UR24][R42.64+0x8], R14 ;  /* 0x0000080e2a00a986 */ /* 0x0003e2000c101918 */
        /* <DEDUP_REMOVED lines=13> */
[----:B------:R2:W-:Y:S01]  /*2f80*/  STG.E desc[UR10][R8.64+0xc], R15 ;  /* 0x00000c0f08007986 */ /* 0x0005e2000c10190a */
[----:B------:R-:W-:Y:S05]  /*2f90*/  BRA `(.L_x_512) ;  /* 0x0000000000347947 */ /* 0x000fea0003800000 */
.L_x_511:
        /* <DEDUP_REMOVED lines=9> */
[----:B------:R0:W-:Y:S04]  /*3030*/  STG.E.128 desc[UR4][R32.64], R12 ;  /* 0x0000000c20007986 */ /* 0x0001e8000c101d04 */
[----:B------:R0:W-:Y:S04]  /*3040*/  STG.E.128 desc[UR6][R34.64], R20 ;  /* 0x0000001422007986 */ /* 0x0001e8000c101d06 */
[----:B------:R0:W-:Y:S04]  /*3050*/  STG.E.128 desc[UR8][R36.64], R8 ;  /* 0x0000000824007986 */ /* 0x0001e8000c101d08 */
[----:B------:R0:W-:Y:S02]  /*3060*/  STG.E.128 desc[UR10][R38.64], R12 ;  /* 0x0000000c26007986 */ /* 0x0001e4000c101d0a */
.L_x_512:
[----:B------:R-:W-:Y:S05]  /*3070*/  BSYNC.RECONVERGENT B0 ;  /* 0x0000000000007941 */ /* 0x000fea0003800200 */
.L_x_510:
[----:B------:R-:W-:-:S05]  /*3080*/  IMAD R0, R31, 0x4, R0 ;  /* 0x000000041f007824 */ /* 0x000fca00078e0200 */
[----:B------:R-:W-:-:S13]  /*3090*/  ISETP.GE.AND P0, PT, R0, R3, PT ;  /* 0x000000030000720c */ /* 0x000fda0003f06270 */
[----:B------:R-:W-:Y:S05]  /*30a0*/  @!P0 BRA `(.L_x_513) ;  /* 0xfffffff000348947 */ /* 0x000fea000383ffff */
[----:B------:R-:W-:Y:S05]  /*30b0*/  EXIT ;  /* 0x000000000000794d */ /* 0x000fea0003800000 */
        .type           $_Z25multi_tensor_apply_kernelI18TensorListMetadataILi5EE25DistAdamCapturableFunctorIfN3c108BFloat16EfEJPfffPiifS6_10adamMode_tfEEvlPViT_T0_DpT1_$__internal_accurate_pow,@function
        .size           $_Z25multi_tensor_apply_kernelI18TensorListMetadataILi5EE25DistAdamCapturableFunctorIfN3c108BFloat16EfEJPfffPiifS6_10adamMode_tfEEvlPViT_T0_DpT1_$__internal_accurate_pow,(.L_x_1080 - $_Z25multi_tensor_apply_kernelI18TensorListMetadataILi5EE25DistAdamCapturableFunctorIfN3c108BFloat16EfEJPfffPiifS6_10adamMode_tfEEvlPViT_T0_DpT1_$__internal_accurate_pow)
$_Z25multi_tensor_apply_kernelI18TensorListMetadataILi5EE25DistAdamCapturableFunctorIfN3c108BFloat16EfEJPfffPiifS6_10adamMode_tfEEvlPViT_T0_DpT1_$__internal_accurate_pow:
        /* <DEDUP_REMOVED lines=475> */
.L_x_514:
        /* <DEDUP_REMOVED lines=9> */
[----:B0-----:R-:W-:Y:S06]  /*4f00*/  RET.REL.NODEC R20 `(_Z25multi_tensor_apply_kernelI18TensorListMetadataILi5EE25DistAdamCapturableFunctorIfN3c108BFloat16EfEJPfffPiifS6_10adamMode_tfEEvlPViT_T0_DpT1_) ;  /* 0xffffffb0143c7950 */ /* 0x001fec0003c3ffff */
.L_x_515:
        /* <DEDUP_REMOVED lines=15> */
.L_x_1080:


//--------------------- .text._Z25multi_tensor_apply_kernelI18TensorListMetadataILi5EE25DistAdamCapturableFunctorIfN3c104HalfENS3_8BFloat16EEJPfffPiifS7_10adamMode_tfEEvlPViT_T0_DpT1_ --------------------------
	.section	.text._Z25multi_tensor_apply_kernelI18TensorListMetadataILi5EE25DistAdamCapturableFunctorIfN3c104HalfENS3_8BFloat16EEJPfffPiifS7_10adamMode_tfEEvlPViT_T0_DpT1_,"ax",@progbits
	.align	128
        .global         _Z25multi_tensor_apply_kernelI18TensorListMetadataILi5EE25DistAdamCapturableFunctorIfN3c104HalfENS3_8BFloat16EEJPfffPiifS7_10adamMode_tfEEvlPViT_T0_DpT1_
        .type           _Z25multi_tensor_apply_kernelI18TensorListMetadataILi5EE25DistAdamCapturableFunctorIfN3c104HalfENS3_8BFloat16EEJPfffPiifS7_10adamMode_tfEEvlPViT_T0_DpT1_,@function
        .size           _Z25multi_tensor_apply_kernelI18TensorListMetadataILi5EE25DistAdamCapturableFunctorIfN3c104HalfENS3_8BFloat16EEJPfffPiifS7_10adamMode_tfEEvlPViT_T0_DpT1_,(.L_x_1081 - _Z25multi_tensor_apply_kernelI18TensorListMetadataILi5EE25DistAdamCapturableFunctorIfN3c104HalfENS3_8BFloat16EEJPfffPiifS7_10adamMode_tfEEvlPViT_T0_DpT1_)
        .other          _Z25multi_tensor_apply_kernelI18TensorListMetadataILi5EE25DistAdamCapturableFunctorIfN3c104HalfENS3_8BFloat16EEJPfffPiifS7_10adamMode_tfEEvlPViT_T0_DpT1_,@"STO_CUDA_ENTRY STV_DEFAULT"
_Z25multi_tensor_apply_kernelI18TensorListMetadataILi5EE25DistAdamCapturableFunctorIfN3c104HalfENS3_8BFloat16EEJPfffPiifS7_10adamMode_tfEEvlPViT_T0_DpT1_:
.text._Z25multi_tensor_apply_kernelI18TensorListMetadataILi5EE25DistAdamCapturableFunctorIfN3c104HalfENS3_8BFloat16EEJPfffPiifS7_10adamMode_tfEEvlPViT_T0_DpT1_:
        /* <DEDUP_REMOVED lines=21> */
.L_x_516:
        /* <DEDUP_REMOVED lines=20> */
.L_x_517:
        /* <DEDUP_REMOVED lines=20> */
.L_x_518:
        /* <DEDUP_REMOVED lines=21> */
.L_x_519:
        /* <DEDUP_REMOVED lines=40> */
[----:B0-----:R-:W-:Y:S05]  /*07a0*/  CALL.REL.NOINC `($_Z25multi_tensor_apply_kernelI18TensorListMetadataILi5EE25DistAdamCapturableFunctorIfN3c104HalfENS3_8BFloat16EEJPfffPiifS7_10adamMode_tfEEvlPViT_T0_DpT1_$__internal_accurate_pow) ;  /* 0x0000002800387944 */ /* 0x001fea0003c00000 */
        /* <DEDUP_REMOVED lines=23> */
.L_x_521:
        /* <DEDUP_REMOVED lines=14> */
.L_x_522:
        /* <DEDUP_REMOVED lines=36> */
[----:B------:R-:W-:Y:S05]  /*0c40*/  CALL.REL.NOINC `($_Z25multi_tensor_apply_kernelI18TensorListMetadataILi5EE25DistAdamCapturableFunctorIfN3c104HalfENS3_8BFloat16EEJPfffPiifS7_10adamMode_tfEEvlPViT_T0_DpT1_$__internal_accurate_pow) ;  /* 0x0000002400107944 */ /* 0x000fea0003c00000 */
        /* <DEDUP_REMOVED lines=22> */
.L_x_523:
        /* <DEDUP_REMOVED lines=14> */
.L_x_524:
        /* <DEDUP_REMOVED lines=18> */
.L_x_520:
        /* <DEDUP_REMOVED lines=46> */
.L_x_530:
        /* <DEDUP_REMOVED lines=24> */
.L_x_526:
        /* <DEDUP_REMOVED lines=59> */
.L_x_527:
[----:B------:R-:W0:Y:S01]  /*17c0*/  LDC.64 R34, c[0x0][0xfa0] ;  /* 0x0003e800ff227b82 */ /* 0x000e220000000a00 */
[----:B------:R-:W-:Y:S01]  /*17d0*/  R2UR UR4, R16 ;  /* 0x00000000100472ca */ /* 0x000fe200000e0000 */
[----:B------:R-:W1:Y:S01]  /*17e0*/  LDCU.64 UR6, c[0x0][0xf88] ;  /* 0x0001f100ff0677ac */ /* 0x000e620008000a00 */
[----:B------:R-:W-:-:S13]  /*17f0*/  R2UR UR5, R17 ;  /* 0x00000000110572ca */ /* 0x000fda00000e0000 */
[----:B0-----:R0:W2:Y:S01]  /*1800*/  LDG.E R35, desc[UR4][R34.64] ;  /* 0x0000000422237981 */ /* 0x0010a2000c1e1900 */
[----:B-----5:R-:W-:Y:S01]  /*1810*/  HADD2.F32 R39, -RZ, R39.H0_H0 ;  /* 0x20000027ff277230 */ /* 0x020fe20000004100 */
[----:B------:R-:W3:Y:S01]  /*1820*/  LDCU UR4, c[0x0][0xf9c] ;  /* 0x0001f380ff0477ac */ /* 0x000ee20008000800 */
[----:B------:R-:W-:Y:S02]  /*1830*/  HADD2.F32 R43, -RZ, R36.H0_H0 ;  /* 0x20000024ff2b7230 */ /* 0x000fe40000004100 */
[----:B------:R-:W-:Y:S02]  /*1840*/  HADD2.F32 R37, -RZ, R37.H0_H0 ;  /* 0x20000025ff257230 */ /* 0x000fe40000004100 */
[C---:B------:R-:W-:Y:S01]  /*1850*/  FMUL.FTZ R39, R2.reuse, R39 ;  /* 0x0000002702277220 */ /* 0x040fe20000410000 */
[----:B------:R-:W4:Y:S01]  /*1860*/  LDCU UR5, c[0x0][0xfac] ;  /* 0x0001f580ff0577ac */ /* 0x000f220008000800 */
[----:B------:R-:W-:Y:S02]  /*1870*/  FMUL.FTZ R36, R2, R43 ;  /* 0x0000002b02247220 */ /* 0x000fe40000410000 */
[C---:B-1----:R-:W-:Y:S01]  /*1880*/  FFMA.FTZ R41, R39.reuse, -UR6, R39 ;  /* 0x8000000627297c23 */ /* 0x042fe20008010027 */
[----:B------:R-:W-:Y:S01]  /*1890*/  FMUL.FTZ R39, R39, R39 ;  /* 0x0000002727277220 */ /* 0x000fe20000410000 */
[----:B0-----:R-:W-:Y:S01]  /*18a0*/  FMUL.FTZ R34, R36, R36 ;  /* 0x0000002424227220 */ /* 0x001fe20000410000 */
[----:B------:R-:W-:Y:S01]  /*18b0*/  FMUL.FTZ R37, R2, R37 ;  /* 0x0000002502257220 */ /* 0x000fe20000410000 */
[----:B------:R-:W-:Y:S01]  /*18c0*/  FFMA.FTZ R12, R12, UR6, R41 ;  /* 0x000000060c0c7c23 */ /* 0x000fe20008010029 */
[----:B------:R-:W-:-:S02]  /*18d0*/  HADD2.F32 R41, -RZ, R38.H0_H0 ;  /* 0x20000026ff297230 */ /* 0x000fc40000004100 */
[----:B------:R-:W-:Y:S01]  /*18e0*/  FFMA.FTZ R40, R34, -UR7, R34 ;  /* 0x8000000722287c23 */ /* 0x000fe20008010022 */
[----:B------:R-:W0:Y:S01]  /*18f0*/  MUFU.RCP R38, R4 ;  /* 0x0000000400267308 */ /* 0x000e220000001000 */
[----:B------:R-:W-:Y:S01]  /*1900*/  FFMA.FTZ R39, R39, -UR7, R39 ;  /* 0x8000000727277c23 */ /* 0x000fe20008010027 */
[----:B------:R-:W-:Y:S01]  /*1910*/  FFMA.FTZ R36, R36, -UR6, R36 ;  /* 0x8000000624247c23 */ /* 0x000fe20008010024 */
[----:B------:R-:W-:Y:S01]  /*1920*/  FMUL.FTZ R34, R2, R41 ;  /* 0x0000002902227220 */ /* 0x000fe20000410000 */
[----:B------:R-:W-:Y:S01]  /*1930*/  FFMA.FTZ R21, R21, UR7, R40 ;  /* 0x0000000715157c23 */ /* 0x000fe20008010028 */
[----:B------:R-:W-:Y:S01]  /*1940*/  FFMA.FTZ R20, R20, UR7, R39 ;  /* 0x0000000714147c23 */ /* 0x000fe20008010027 */
[----:B------:R-:W-:Y:S01]  /*1950*/  FMUL.FTZ R40, R37, R37 ;  /* 0x0000002525287220 */ /* 0x000fe20000410000 */
[C---:B------:R-:W-:Y:S01]  /*1960*/  FMUL.FTZ R39, R34.reuse, R34 ;  /* 0x0000002222277220 */ /* 0x040fe20000410000 */
[----:B------:R-:W-:Y:S01]  /*1970*/  FFMA.FTZ R13, R13, UR6, R36 ;  /* 0x000000060d0d7c23 */ /* 0x000fe20008010024 */
[----:B------:R-:W-:Y:S01]  /*1980*/  FFMA.FTZ R43, R34, -UR6, R34 ;  /* 0x80000006222b7c23 */ /* 0x000fe20008010022 */
[----:B------:R-:W-:Y:S01]  /*1990*/  FFMA.FTZ R40, R40, -UR7, R40 ;  /* 0x8000000728287c23 */ /* 0x000fe20008010028 */
[----:B------:R-:W-:Y:S01]  /*19a0*/  FFMA.FTZ R39, R39, -UR7, R39 ;  /* 0x8000000727277c23 */ /* 0x000fe20008010027 */
[----:B------:R-:W1:Y:S01]  /*19b0*/  MUFU.RCP R36, R5 ;  /* 0x0000000500247308 */ /* 0x000e620000001000 */
[----:B------:R-:W-:Y:S01]  /*19c0*/  FFMA.FTZ R14, R14, UR6, R43 ;  /* 0x000000060e0e7c23 */ /* 0x000fe2000801002b */
[----:B------:R-:W-:Y:S01]  /*19d0*/  FFMA.FTZ R23, R23, UR7, R40 ;  /* 0x0000000717177c23 */ /* 0x000fe20008010028 */
[----:B------:R-:W-:Y:S01]  /*19e0*/  FFMA.FTZ R22, R22, UR7, R39 ;  /* 0x0000000716167c23 */ /* 0x000fe20008010027 */
[-C--:B0-----:R-:W-:Y:S01]  /*19f0*/  FMUL.FTZ R41, R20, R38.reuse ;  /* 0x0000002614297220 */ /* 0x081fe20000410000 */
[----:B------:R-:W-:-:S02]  /*1a00*/  FMUL.FTZ R40, R21, R38 ;  /* 0x0000002615287220 */ /* 0x000fc40000410000 */
[-C--:B------:R-:W-:Y:S01]  /*1a10*/  FMUL.FTZ R39, R22, R38.reuse ;  /* 0x0000002616277220 */ /* 0x080fe20000410000 */
[----:B------:R-:W-:Y:S02]  /*1a20*/  FMUL.FTZ R38, R23, R38 ;  /* 0x0000002617267220 */ /* 0x000fe40000410000 */
        /* <DEDUP_REMOVED lines=54> */
.L_x_528:
        /* <DEDUP_REMOVED lines=59> */
.L_x_529:
[----:B012---:R-:W0:Y:S02]  /*2140*/  LDC R9, c[0x0][0x360] ;  /* 0x0000d800ff097b82 */ /* 0x007e240000000800 */
[----:B0-----:R-:W-:-:S05]  /*2150*/  IMAD R0, R9, 0x4, R0 ;  /* 0x0000000409007824 */ /* 0x001fca00078e0200 */
[----:B------:R-:W-:-:S13]  /*2160*/  ISETP.GE.AND P0, PT, R0, R3, PT ;  /* 0x000000030000720c */ /* 0x000fda0003f06270 */
[----:B------:R-:W-:Y:S05]  /*2170*/  @!P0 BRA `(.L_x_530) ;  /* 0xfffffff000448947 */ /* 0x000fea000383ffff */
[----:B------:R-:W-:Y:S05]  /*2180*/  EXIT ;  /* 0x000000000000794d */ /* 0x000fea0003800000 */
.L_x_525:
[----:B------:R-:W0:Y:S02]  /*2190*/  LDC R31, c[0x0][0x360] ;  /* 0x0000d800ff1f7b82 */ /* 0x000e240000000800 */
.L_x_536:
        /* <DEDUP_REMOVED lines=64> */
.L_x_531:
        /* <DEDUP_REMOVED lines=18> */
.L_x_532:
[----:B--2---:R-:W1:Y:S01]  /*26c0*/  LDC.64 R32, c[0x0][0xfa0] ;  /* 0x0003e800ff207b82 */ /* 0x004e620000000a00 */
[----:B------:R-:W-:Y:S01]  /*26d0*/  R2UR UR4, R16 ;  /* 0x00000000100472ca */ /* 0x000fe200000e0000 */
[----:B------:R-:W2:Y:S01]  /*26e0*/  LDCU.64 UR6, c[0x0][0xf88] ;  /* 0x0001f100ff0677ac */ /* 0x000ea20008000a00 */
[----:B------:R-:W-:-:S13]  /*26f0*/  R2UR UR5, R17 ;  /* 0x00000000110572ca */ /* 0x000fda00000e0000 */
[----:B-1----:R1:W3:Y:S01]  /*2700*/  LDG.E R33, desc[UR4][R32.64] ;  /* 0x0000000420217981 */ /* 0x0022e2000c1e1900 */
[----:B------:R-:W4:Y:S01]  /*2710*/  LDCU UR4, c[0x0][0xfac] ;  /* 0x0001f580ff0477ac */ /* 0x000f220008000800 */
[----:B-----5:R-:W-:Y:S01]  /*2720*/  HADD2.F32 R35, -RZ, R37.H0_H0 ;  /* 0x20000025ff237230 */ /* 0x020fe20000004100 */
[----:B------:R-:W-:Y:S01]  /*2730*/  BSSY.RECONVERGENT B0, `(.L_x_533) ;  /* 0x0000091000007945 */ /* 0x000fe20003800200 */
[----:B------:R-:W-:Y:S02]  /*2740*/  HADD2.F32 R41, -RZ, R36.H0_H0 ;  /* 0x20000024ff297230 */ /* 0x000fe40000004100 */
[----:B------:R-:W-:Y:S02]  /*2750*/  HADD2.F32 R45, -RZ, R38.H0_H0 ;  /* 0x20000026ff2d7230 */ /* 0x000fe40000004100 */
[----:B----4-:R-:W-:Y:S01]  /*2760*/  FMUL.FTZ R37, R12, UR4 ;  /* 0x000000040c257c20 */ /* 0x010fe20008410000 */
[----:B------:R-:W-:Y:S01]  /*2770*/  FMUL.FTZ R43, R13, UR4 ;  /* 0x000000040d2b7c20 */ /* 0x000fe20008410000 */
[----:B-1----:R-:W-:-:S02]  /*2780*/  FMUL.FTZ R32, R14, UR4 ;  /* 0x000000040e207c20 */ /* 0x002fc40008410000 */
[C---:B------:R-:W-:Y:S01]  /*2790*/  FFMA.FTZ R35, R2.reuse, R35, R37 ;  /* 0x0000002302237223 */ /* 0x040fe20000010025 */
[----:B------:R-:W-:Y:S01]  /*27a0*/  FFMA.FTZ R36, R2, R41, R43 ;  /* 0x0000002902247223 */ /* 0x000fe2000001002b */
[----:B------:R-:W1:Y:S01]  /*27b0*/  MUFU.RCP R37, R4 ;  /* 0x0000000400257308 */ /* 0x000e620000001000 */
[----:B------:R-:W-:Y:S02]  /*27c0*/  HADD2.F32 R41, -RZ, R30.H0_H0 ;  /* 0x2000001eff297230 */ /* 0x000fe40000004100 */
        /* <DEDUP_REMOVED lines=120> */
.L_x_534:
        /* <DEDUP_REMOVED lines=15> */
.L_x_535:
[----:B------:R-:W-:Y:S05]  /*3040*/  BSYNC.RECONVERGENT B0 ;  /* 0x0000000000007941 */ /* 0x000fea0003800200 */
.L_x_533:
[----:B0-----:R-:W-:-:S05]  /*3050*/  IMAD R0, R31, 0x4, R0 ;  /* 0x000000041f007824 */ /* 0x001fca00078e0200 */
[----:B------:R-:W-:-:S13]  /*3060*/  ISETP.GE.AND P0, PT, R0, R3, PT ;  /* 0x000000030000720c */ /* 0x000fda0003f06270 */
[----:B------:R-:W-:Y:S05]  /*3070*/  @!P0 BRA `(.L_x_536) ;  /* 0xfffffff000488947 */ /* 0x000fea000383ffff */
[----:B------:R-:W-:Y:S05]  /*3080*/  EXIT ;  /* 0x000000000000794d */ /* 0x000fea0003800000 */
        .type           $_Z25multi_tensor_apply_kernelI18TensorListMetadataILi5EE25DistAdamCapturableFunctorIfN3c104HalfENS3_8BFloat16EEJPfffPiifS7_10adamMode_tfEEvlPViT_T0_DpT1_$__internal_accurate_pow,@function
        .size           $_Z25multi_tensor_apply_kernelI18TensorListMetadataILi5EE25DistAdamCapturableFunctorIfN3c104HalfENS3_8BFloat16EEJPfffPiifS7_10adamMode_tfEEvlPViT_T0_DpT1_$__internal_accurate_pow,(.L_x_1081 - $_Z25multi_tensor_apply_kernelI18TensorListMetadataILi5EE25DistAdamCapturableFunctorIfN3c104HalfENS3_8BFloat16EEJPfffPiifS7_10adamMode_tfEEvlPViT_T0_DpT1_$__internal_accurate_pow)
$_Z25multi_tensor_apply_kernelI18TensorListMetadataILi5EE25DistAdamCapturableFunctorIfN3c104HalfENS3_8BFloat16EEJPfffPiifS7_10adamMode_tfEEvlPViT_T0_DpT1_$__internal_accurate_pow:
        /* <DEDUP_REMOVED lines=475> */
.L_x_537:
        /* <DEDUP_REMOVED lines=9> */
[----:B0-----:R-:W-:Y:S06]  /*4ed0*/  RET.REL.NODEC R20 `(_Z25multi_tensor_apply_kernelI18TensorListMetadataILi5EE25DistAdamCapturableFunctorIfN3c104HalfENS3_8BFloat16EEJPfffPiifS7_10adamMode_tfEEvlPViT_T0_DpT1_) ;  /* 0xffffffb014487950 */ /* 0x001fec0003c3ffff */
.L_x_538:
        /* <DEDUP_REMOVED lines=10> */
.L_x_1081:


//--------------------- .text._Z25multi_tensor_apply_kernelI18TensorListMetadataILi5EE25DistAdamCapturableFunctorIfN3c104HalfES4_EJPfffPiifS6_10adamMode_tfEEvlPViT_T0_DpT1_ --------------------------
	.section	.text._Z25multi_tensor_apply_kernelI18TensorListMetadataILi5EE25DistAdamCapturableFunctorIfN3c104HalfES4_EJPfffPiifS6_10adamMode_tfEEvlPViT_T0_DpT1_,"ax",@progbits
	.align	128
        .global         _Z25multi_tensor_apply_kernelI18TensorListMetadataILi5EE25DistAdamCapturableFunctorIfN3c104HalfES4_EJPfffPiifS6_10adamMode_tfEEvlPViT_T0_DpT1_
        .type           _Z25multi_tensor_apply_kernelI18TensorListMetadataILi5EE25DistAdamCapturableFunctorIfN3c104HalfES4_EJPfffPiifS6_10adamMode_tfEEvlPViT_T0_DpT1_,@function
        .size           _Z25multi_tensor_apply_kernelI18TensorListMetadataILi5EE25DistAdamCapturableFunctorIfN3c104HalfES4_EJPfffPiifS6_10adamMode_tfEEvlPViT_T0_DpT1_,(.L_x_1082 - _Z25multi_tensor_apply_kernelI18TensorListMetadataILi5EE25DistAdamCapturableFunctorIfN3c104HalfES4_EJPfffPiifS6_10adamMode_tfEEvlPViT_T0_DpT1_)
        .other          _Z25multi_tensor_apply_kernelI18TensorListMetadataILi5EE25DistAdamCapturableFunctorIfN3c104HalfES4_EJPfffPiifS6_10adamMode_tfEEvlPViT_T0_DpT1_,@"STO_CUDA_ENTRY STV_DEFAULT"
_Z25multi_tensor_apply_kernelI18TensorListMetadataILi5EE25DistAdamCapturableFunctorIfN3c104HalfES4_EJPfffPiifS6_10adamMode_tfEEvlPViT_T0_DpT1_:
.text._Z25multi_tensor_apply_kernelI18TensorListMetadataILi5EE25DistAdamCapturableFunctorIfN3c104HalfES4_EJPfffPiifS6_10adamMode_tfEEvlPViT_T0_DpT1_:
        /* <DEDUP_REMOVED lines=21> */
.L_x_539:
        /* <DEDUP_REMOVED lines=20> */
.L_x_540:
        /* <DEDUP_REMOVED lines=20> */
.L_x_541:
        /* <DEDUP_REMOVED lines=21> */
.L_x_542:
        /* <DEDUP_REMOVED lines=40> */
[----:B0-----:R-:W-:Y:S05]  /*07a0*/  CALL.REL.NOINC `($_Z25multi_tensor_apply_kernelI18TensorListMetadataILi5EE25DistAdamCapturableFunctorIfN3c104HalfES4_EJPfffPiifS6_10adamMode_tfEEvlPViT_T0_DpT1_$__internal_accurate_pow) ;  /* 0x0000002800387944 */ /* 0x001fea0003c00000 */
        /* <DEDUP_REMOVED lines=23> */
.L_x_544:
        /* <DEDUP_REMOVED lines=14> */
.L_x_545:
        /* <DEDUP_REMOVED lines=36> */
[----:B------:R-:W-:Y:S05]  /*0c40*/  CALL.REL.NOINC `($_Z25multi_tensor_apply_kernelI18TensorListMetadataILi5EE25DistAdamCapturableFunctorIfN3c104HalfES4_EJPfffPiifS6_10adamMode_tfEEvlPViT_T0_DpT1_$__internal_accurate_pow) ;  /* 0x0000002400107944 */ /* 0x000fea0003c00000 */
        /* <DEDUP_REMOVED lines=22> */
.L_x_546:
        /* <DEDUP_REMOVED lines=14> */
.L_x_547:
        /* <DEDUP_REMOVED lines=18> */
.L_x_543:
        /* <DEDUP_REMOVED lines=46> */
.L_x_553:
        /* <DEDUP_REMOVED lines=24> */
.L_x_549:
        /* <DEDUP_REMOVED lines=59> */
.L_x_550:
        /* <DEDUP_REMOVED lines=93> */
.L_x_551:
        /* <DEDUP_REMOVED lines=59> */
.L_x_552:
[----:B012---:R-:W0:Y:S02]  /*2140*/  LDC R9, c[0x0][0x360] ;  /* 0x0000d800ff097b82 */ /* 0x007e240000000800 */
[----:B0-----:R-:W-:-:S05]  /*2150*/  IMAD R0, R9, 0x4, R0 ;  /* 0x0000000409007824 */ /* 0x001fca00078e0200 */
[----:B------:R-:W-:-:S13]  /*2160*/  ISETP.GE.AND P0, PT, R0, R3, PT ;  /* 0x000000030000720c */ /* 0x000fda0003f06270 */
[----:B------:R-:W-:Y:S05]  /*2170*/  @!P0 BRA `(.L_x_553) ;  /* 0xfffffff000448947 */ /* 0x000fea000383ffff */
[----:B------:R-:W-:Y:S05]  /*2180*/  EXIT ;  /* 0x000000000000794d */ /* 0x000fea0003800000 */
.L_x_548:
[----:B------:R-:W0:Y:S02]  /*2190*/  LDC R31, c[0x0][0x360] ;  /* 0x0000d800ff1f7b82 */ /* 0x000e240000000800 */
.L_x_559:
        /* <DEDUP_REMOVED lines=64> */
.L_x_554:
        /* <DEDUP_REMOVED lines=18> */
.L_x_555:
        /* <DEDUP_REMOVED lines=137> */
.L_x_557:
        /* <DEDUP_REMOVED lines=15> */
.L_x_558:
[----:B------:R-:W-:Y:S05]  /*3040*/  BSYNC.RECONVERGENT B0 ;  /* 0x0000000000007941 */ /* 0x000fea0003800200 */
.L_x_556:
[----:B0-----:R-:W-:-:S05]  /*3050*/  IMAD R0, R31, 0x4, R0 ;  /* 0x000000041f007824 */ /* 0x001fca00078e0200 */
[----:B------:R-:W-:-:S13]  /*3060*/  ISETP.GE.AND P0, PT, R0, R3, PT ;  /* 0x000000030000720c */ /* 0x000fda0003f06270 */
[----:B------:R-:W-:Y:S05]  /*3070*/  @!P0 BRA `(.L_x_559) ;  /* 0xfffffff000488947 */ /* 0x000fea000383ffff */
[----:B------:R-:W-:Y:S05]  /*3080*/  EXIT ;  /* 0x000000000000794d */ /* 0x000fea0003800000 */
        .type           $_Z25multi_tensor_apply_kernelI18TensorListMetadataILi5EE25DistAdamCapturableFunctorIfN3c104HalfES4_EJPfffPiifS6_10adamMode_tfEEvlPViT_T0_DpT1_$__internal_accurate_pow,@function
        .size           $_Z25multi_tensor_apply_kernelI18TensorListMetadataILi5EE25DistAdamCapturableFunctorIfN3c104HalfES4_EJPfffPiifS6_10adamMode_tfEEvlPViT_T0_DpT1_$__internal_accurate_pow,(.L_x_1082 - $_Z25multi_tensor_apply_kernelI18TensorListMetadataILi5EE25DistAdamCapturableFunctorIfN3c104HalfES4_EJPfffPiifS6_10adamMode_tfEEvlPViT_T0_DpT1_$__internal_accurate_pow)
$_Z25multi_tensor_apply_kernelI18TensorListMetadataILi5EE25DistAdamCapturableFunctorIfN3c104HalfES4_EJPfffPiifS6_10adamMode_tfEEvlPViT_T0_DpT1_$__internal_accurate_pow:
        /* <DEDUP_REMOVED lines=475> */
.L_x_560:
        /* <DEDUP_REMOVED lines=9> */
[----:B0-----:R-:W-:Y:S06]  /*4ed0*/  RET.REL.NODEC R20 `(_Z25multi_tensor_apply_kernelI18TensorListMetadataILi5EE25DistAdamCapturableFunctorIfN3c104HalfES4_EJPfffPiifS6_10adamMode_tfEEvlPViT_T0_DpT1_) ;  /* 0xffffffb014487950 */ /* 0x001fec0003c3ffff */
.L_x_561:
        /* <DEDUP_REMOVED lines=10> */
.L_x_1082:


//--------------------- .text._Z25multi_tensor_apply_kernelI18TensorListMetadataILi5EE25DistAdamCapturableFunctorIfN3c104HalfEfEJPfffPiifS6_10adamMode_tfEEvlPViT_T0_DpT1_ --------------------------
	.section	.text._Z25multi_tensor_apply_kernelI18TensorListMetadataILi5EE25DistAdamCapturableFunctorIfN3c104HalfEfEJPfffPiifS6_10adamMode_tfEEvlPViT_T0_DpT1_,"ax",@progbits
	.align	128
        .global         _Z25multi_tensor_apply_kernelI18TensorListMetadataILi5EE25DistAdamCapturableFunctorIfN3c104HalfEfEJPfffPiifS6_10adamMode_tfEEvlPViT_T0_DpT1_
        .type           _Z25multi_tensor_apply_kernelI18TensorListMetadataILi5EE25DistAdamCapturableFunctorIfN3c104HalfEfEJPfffPiifS6_10adamMode_tfEEvlPViT_T0_DpT1_,@function
        .size           _Z25multi_tensor_apply_kernelI18TensorListMetadataILi5EE25DistAdamCapturableFunctorIfN3c104HalfEfEJPfffPiifS6_10adamMode_tfEEvlPViT_T0_DpT1_,(.L_x_1083 - _Z25multi_tensor_apply_kernelI18TensorListMetadataILi5EE25DistAdamCapturableFunctorIfN3c104HalfEfEJPfffPiifS6_10adamMode_tfEEvlPViT_T0_DpT1_)
        .other          _Z25multi_tensor_apply_kernelI18TensorListMetadataILi5EE25DistAdamCapturableFunctorIfN3c104HalfEfEJPfffPiifS6_10adamMode_tfEEvlPViT_T0_DpT1_,@"STO_CUDA_ENTRY STV_DEFAULT"
_Z25multi_tensor_apply_kernelI18TensorListMetadataILi5EE25DistAdamCapturableFunctorIfN3c104HalfEfEJPfffPiifS6_10adamMode_tfEEvlPViT_T0_DpT1_:
.text._Z25multi_tensor_apply_kernelI18TensorListMetadataILi5EE25DistAdamCapturableFunctorIfN3c104HalfEfEJPfffPiifS6_10adamMode_tfEEvlPViT_T0_DpT1_:
        /* <DEDUP_REMOVED lines=21> */
.L_x_562:
        /* <DEDUP_REMOVED lines=20> */
.L_x_563:
        /* <DEDUP_REMOVED lines=20> */
.L_x_564:
        /* <DEDUP_REMOVED lines=21> */
.L_x_565:
        /* <DEDUP_REMOVED lines=40> */
[----:B0-----:R-:W-:Y:S05]  /*07a0*/  CALL.REL.NOINC `($_Z25multi_tensor_apply_kernelI18TensorListMetadataILi5EE25DistAdamCapturableFunctorIfN3c104HalfEfEJPfffPiifS6_10adamMode_tfEEvlPViT_T0_DpT1_$__internal_accurate_pow) ;  /* 0x0000002800447944 */ /* 0x001fea0003c00000 */
        /* <DEDUP_REMOVED lines=23> */
.L_x_567:
        /* <DEDUP_REMOVED lines=14> */
.L_x_568:
        /* <DEDUP_REMOVED lines=36> */
[----:B------:R-:W-:Y:S05]  /*0c40*/  CALL.REL.NOINC `($_Z25multi_tensor_apply_kernelI18TensorListMetadataILi5EE25DistAdamCapturableFunctorIfN3c104HalfEfEJPfffPiifS6_10adamMode_tfEEvlPViT_T0_DpT1_$__internal_accurate_pow) ;  /* 0x00000024001c7944 */ /* 0x000fea0003c00000 */
        /* <DEDUP_REMOVED lines=22> */
.L_x_569:
        /* <DEDUP_REMOVED lines=14> */
.L_x_570:
        /* <DEDUP_REMOVED lines=18> */
.L_x_566:
        /* <DEDUP_REMOVED lines=46> */
.L_x_575:
        /* <DEDUP_REMOVED lines=24> */
.L_x_572:
        /* <DEDUP_REMOVED lines=66> */
.L_x_573:
[----:B------:R-:W0:Y:S01]  /*1830*/  LDC.64 R40, c[0x0][0xfa0] ;  /* 0x0003e800ff287b82 */ /* 0x000e220000000a00 */
[----:B------:R-:W-:Y:S01]  /*1840*/  R2UR UR4, R16 ;  /* 0x00000000100472ca */ /* 0x000fe200000e0000 */
[----:B------:R-:W1:Y:S01]  /*1850*/  LDCU.64 UR6, c[0x0][0xf88] ;  /* 0x0001f100ff0677ac */ /* 0x000e620008000a00 */
[----:B------:R-:W-:-:S13]  /*1860*/  R2UR UR5, R17 ;  /* 0x00000000110572ca */ /* 0x000fda00000e0000 */
[----:B0-----:R0:W2:Y:S01]  /*1870*/  LDG.E R35, desc[UR4][R40.64] ;  /* 0x0000000428237981 */ /* 0x0010a2000c1e1900 */
[----:B-----5:R-:W-:Y:S01]  /*1880*/  HADD2.F32 R37, -RZ, R37.H0_H0 ;  /* 0x20000025ff257230 */ /* 0x020fe20000004100 */
[----:B------:R-:W3:Y:S01]  /*1890*/  LDCU UR4, c[0x0][0xf9c] ;  /* 0x0001f380ff0477ac */ /* 0x000ee20008000800 */
[----:B------:R-:W-:Y:S01]  /*18a0*/  HADD2.F32 R43, -RZ, R39.H0_H0 ;  /* 0x20000027ff2b7230 */ /* 0x000fe20000004100 */
[----:B------:R-:W-:Y:S02]  /*18b0*/  @P1 R2UR UR8, R16 ;  /* 0x00000000100812ca */ /* 0x000fe400000e0000 */
        /* <DEDUP_REMOVED lines=8> */
[----:B------:R-:W-:Y:S02]  /*1940*/  HADD2.F32 R43, -RZ, R36.H0_H0 ;  /* 0x20000024ff2b7230 */ /* 0x000fe40000004100 */
[----:B------:R-:W-:Y:S01]  /*1950*/  FFMA.FTZ R20, R20, UR6, R37 ;  /* 0x0000000614147c23 */ /* 0x000fe20008010025 */
[----:B------:R-:W-:Y:S01]  /*1960*/  FFMA.FTZ R8, R8, UR7, R39 ;  /* 0x0000000708087c23 */ /* 0x000fe20008010027 */
[----:B------:R-:W-:Y:S01]  /*1970*/  FMUL.FTZ R36, R34, R34 ;  /* 0x0000002222247220 */ /* 0x000fe20000410000 */
[----:B------:R-:W1:Y:S01]  /*1980*/  MUFU.RCP R39, R4 ;  /* 0x0000000400277308 */ /* 0x000e620000001000 */
[----:B------:R-:W-:Y:S02]  /*1990*/  @P1 R2UR UR12, R16 ;  /* 0x00000000100c12ca */ /* 0x000fe400000e0000 */
[----:B0-----:R-:W-:Y:S01]  /*19a0*/  FFMA.FTZ R40, R36, -UR7, R36 ;  /* 0x8000000724287c23 */ /* 0x001fe20008010024 */
[----:B------:R-:W-:Y:S01]  /*19b0*/  FMUL.FTZ R36, R2, R43 ;  /* 0x0000002b02247220 */ /* 0x000fe20000410000 */
[----:B------:R-:W-:Y:S01]  /*19c0*/  HADD2.F32 R43, -RZ, R38.H0_H0 ;  /* 0x20000026ff2b7230 */ /* 0x000fe20000004100 */
        /* <DEDUP_REMOVED lines=117> */
.L_x_574:
[----:B01----:R-:W0:Y:S02]  /*2120*/  LDC R9, c[0x0][0x360] ;  /* 0x0000d800ff097b82 */ /* 0x003e240000000800 */
[----:B0-----:R-:W-:-:S05]  /*2130*/  IMAD R0, R9, 0x4, R0 ;  /* 0x0000000409007824 */ /* 0x001fca00078e0200 */
[----:B------:R-:W-:-:S13]  /*2140*/  ISETP.GE.AND P0, PT, R0, R3, PT ;  /* 0x000000030000720c */ /* 0x000fda0003f06270 */
[----:B------:R-:W-:Y:S05]  /*2150*/  @!P0 BRA `(.L_x_575) ;  /* 0xfffffff0004c8947 */ /* 0x000fea000383ffff */
[----:B------:R-:W-:Y:S05]  /*2160*/  EXIT ;  /* 0x000000000000794d */ /* 0x000fea0003800000 */
.L_x_571:
[----:B------:R-:W0:Y:S02]  /*2170*/  LDC R31, c[0x0][0x360] ;  /* 0x0000d800ff1f7b82 */ /* 0x000e240000000800 */
.L_x_581:
        /* <DEDUP_REMOVED lines=73> */
.L_x_576:
        /* <DEDUP_REMOVED lines=18> */
.L_x_577:
[----:B--2---:R-:W1:Y:S01]  /*2730*/  LDC.64 R32, c[0x0][0xfa0] ;  /* 0x0003e800ff207b82 */ /* 0x004e620000000a00 */
        /* <DEDUP_REMOVED lines=9> */
[----:B----4-:R-:W-:Y:S01]  /*27d0*/  FMUL.FTZ R37, R12, UR4 ;  /* 0x000000040c257c20 */ /* 0x010fe20008410000 */
[----:B------:R-:W-:Y:S01]  /*27e0*/  FMUL.FTZ R34, R13, UR4 ;  /* 0x000000040d227c20 */ /* 0x000fe20008410000 */
[----:B------:R-:W-:Y:S01]  /*27f0*/  FMUL.FTZ R41, R14, UR4 ;  /* 0x000000040e297c20 */ /* 0x000fe20008410000 */
[----:B------:R-:W-:Y:S01]  /*2800*/  FMUL.FTZ R43, R15, UR4 ;  /* 0x000000040f2b7c20 */ /* 0x000fe20008410000 */
[C---:B------:R-:W-:Y:S01]  /*2810*/  FFMA.FTZ R35, R2.reuse, R35, R37 ;  /* 0x0000002302237223 */ /* 0x040fe20000010025 */
[----:B------:R-:W-:Y:S01]  /*2820*/  FFMA.FTZ R34, R2, R39, R34 ;  /* 0x0000002702227223 */ /* 0x000fe20000010022 */
[----:B------:R-:W-:Y:S01]  /*2830*/  HADD2.F32 R39, -RZ, R38.H0_H0 ;  /* 0x20000026ff277230 */ /* 0x000fe20000004100 */
[----:B------:R-:W4:Y:S01]  /*2840*/  LDCU UR4, c[0x0][0xf9c] ;  /* 0x0001f380ff0477ac */ /* 0x000f220008000800 */
[----:B-1----:R-:W-:Y:S01]  /*2850*/  FMUL.FTZ R32, R35, R35 ;  /* 0x0000002323207220 */ /* 0x002fe20000410000 */
[C---:B------:R-:W-:Y:S01]  /*2860*/  FMUL.FTZ R38, R34.reuse, R34 ;  /* 0x0000002222267220 */ /* 0x040fe20000410000 */
[----:B--2---:R-:W-:-:S02]  /*2870*/  FFMA.FTZ R34, R34, -UR6, R34 ;  /* 0x8000000622227c23 */ /* 0x004fc40008010022 */
[----:B------:R-:W-:Y:S01]  /*2880*/  FFMA.FTZ R37, R32, -UR7, R32 ;  /* 0x8000000720257c23 */ /* 0x000fe20008010020 */
[----:B------:R-:W-:Y:S01]  /*2890*/  FFMA.FTZ R38, R38, -UR7, R38 ;  /* 0x8000000726267c23 */ /* 0x000fe20008010026 */
[----:B------:R-:W-:Y:S01]  /*28a0*/  FFMA.FTZ R32, R2, R39, R41 ;  /* 0x0000002702207223 */ /* 0x000fe20000010029 */
[----:B------:R-:W-:Y:S02]  /*28b0*/  HADD2.F32 R41, -RZ, R30.H0_H0 ;  /* 0x2000001eff297230 */ /* 0x000fe40000004100 */
[----:B------:R-:W-:Y:S01]  /*28c0*/  FFMA.FTZ R8, R8, UR7, R37 ;  /* 0x0000000708087c23 */ /* 0x000fe20008010025 */
[----:B------:R-:W-:Y:S01]  /*28d0*/  FFMA.FTZ R9, R9, UR7, R38 ;  /* 0x0000000709097c23 */ /* 0x000fe20008010026 */
[----:B------:R-:W-:Y:S01]  /*28e0*/  FMUL.FTZ R38, R32, R32 ;  /* 0x0000002020267220 */ /* 0x000fe20000410000 */
[----:B------:R-:W-:Y:S01]  /*28f0*/  FFMA.FTZ R21, R21, UR6, R34 ;  /* 0x0000000615157c23 */ /* 0x000fe20008010022 */
[----:B------:R-:W-:Y:S01]  /*2900*/  FFMA.FTZ R30, R2, R41, R43 ;  /* 0x00000029021e7223 */ /* 0x000fe2000001002b */
[-C--:B0-----:R-:W-:Y:S01]  /*2910*/  FMUL.FTZ R37, R8, R36.reuse ;  /* 0x0000002408257220 */ /* 0x081fe20000410000 */
        /* <DEDUP_REMOVED lines=104> */
.L_x_579:
        /* <DEDUP_REMOVED lines=13> */
.L_x_580:
[----:B------:R-:W-:Y:S05]  /*3070*/  BSYNC.RECONVERGENT B0 ;  /* 0x0000000000007941 */ /* 0x000fea0003800200 */
.L_x_578:
[----:B------:R-:W-:-:S05]  /*3080*/  IMAD R0, R31, 0x4, R0 ;  /* 0x000000041f007824 */ /* 0x000fca00078e0200 */
[----:B------:R-:W-:-:S13]  /*3090*/  ISETP.GE.AND P0, PT, R0, R3, PT ;  /* 0x000000030000720c */ /* 0x000fda0003f06270 */
[----:B------:R-:W-:Y:S05]  /*30a0*/  @!P0 BRA `(.L_x_581) ;  /* 0xfffffff000348947 */ /* 0x000fea000383ffff */
[----:B------:R-:W-:Y:S05]  /*30b0*/  EXIT ;  /* 0x000000000000794d */ /* 0x000fea0003800000 */
        .type           $_Z25multi_tensor_apply_kernelI18TensorListMetadataILi5EE25DistAdamCapturableFunctorIfN3c104HalfEfEJPfffPiifS6_10adamMode_tfEEvlPViT_T0_DpT1_$__internal_accurate_pow,@function
        .size           $_Z25multi_tensor_apply_kernelI18TensorListMetadataILi5EE25DistAdamCapturableFunctorIfN3c104HalfEfEJPfffPiifS6_10adamMode_tfEEvlPViT_T0_DpT1_$__internal_accurate_pow,(.L_x_1083 - $_Z25multi_tensor_apply_kernelI18TensorListMetadataILi5EE25DistAdamCapturableFunctorIfN3c104HalfEfEJPfffPiifS6_10adamMode_tfEEvlPViT_T0_DpT1_$__internal_accurate_pow)
$_Z25multi_tensor_apply_kernelI18TensorListMetadataILi5EE25DistAdamCapturableFunctorIfN3c104HalfEfEJPfffPiifS6_10adamMode_tfEEvlPViT_T0_DpT1_$__internal_accurate_pow:
        /* <DEDUP_REMOVED lines=475> */
.L_x_582:
        /* <DEDUP_REMOVED lines=9> */
[----:B0-----:R-:W-:Y:S06]  /*4f00*/  RET.REL.NODEC R20 `(_Z25multi_tensor_apply_kernelI18TensorListMetadataILi5EE25DistAdamCapturableFunctorIfN3c104HalfEfEJPfffPiifS6_10adamMode_tfEEvlPViT_T0_DpT1_) ;  /* 0xffffffb0143c7950 */ /* 0x001fec0003c3ffff */
.L_x_583:
        /* <DEDUP_REMOVED lines=15> */
.L_x_1083:


//--------------------- .text._Z25multi_tensor_apply_kernelI18TensorListMetadataILi5EE25DistAdamCapturableFunctorIffN3c108BFloat16EEJPfffPiifS6_10adamMode_tfEEvlPViT_T0_DpT1_ --------------------------
	.section	.text._Z25multi_tensor_apply_kernelI18TensorListMetadataILi5EE25DistAdamCapturableFunctorIffN3c108BFloat16EEJPfffPiifS6_10adamMode_tfEEvlPViT_T0_DpT1_,"ax",@progbits
	.align	128
        .global         _Z25multi_tensor_apply_kernelI18TensorListMetadataILi5EE25DistAdamCapturableFunctorIffN3c108BFloat16EEJPfffPiifS6_10adamMode_tfEEvlPViT_T0_DpT1_
        .type           _Z25multi_tensor_apply_kernelI18TensorListMetadataILi5EE25DistAdamCapturableFunctorIffN3c108BFloat16EEJPfffPiifS6_10adamMode_tfEEvlPViT_T0_DpT1_,@function
        .size           _Z25multi_tensor_apply_kernelI18TensorListMetadataILi5EE25DistAdamCapturableFunctorIffN3c108BFloat16EEJPfffPiifS6_10adamMode_tfEEvlPViT_T0_DpT1_,(.L_x_1084 - _Z25multi_tensor_apply_kernelI18TensorListMetadataILi5EE25DistAdamCapturableFunctorIffN3c108BFloat16EEJPfffPiifS6_10adamMode_tfEEvlPViT_T0_DpT1_)
        .other          _Z25multi_tensor_apply_kernelI18TensorListMetadataILi5EE25DistAdamCapturableFunctorIffN3c108BFloat16EEJPfffPiifS6_10adamMode_tfEEvlPViT_T0_DpT1_,@"STO_CUDA_ENTRY STV_DEFAULT"
_Z25multi_tensor_apply_kernelI18TensorListMetadataILi5EE25DistAdamCapturableFunctorIffN3c108BFloat16EEJPfffPiifS6_10adamMode_tfEEvlPViT_T0_DpT1_:
.text._Z25multi_tensor_apply_kernelI18TensorListMetadataILi5EE25DistAdamCapturableFunctorIffN3c108BFloat16EEJPfffPiifS6_10adamMode_tfEEvlPViT_T0_DpT1_:
        /* <DEDUP_REMOVED lines=21> */
.L_x_584:
        /* <DEDUP_REMOVED lines=20> */
.L_x_585:
        /* <DEDUP_REMOVED lines=20> */
.L_x_586:
        /* <DEDUP_REMOVED lines=21> */
.L_x_587:
        /* <DEDUP_REMOVED lines=40> */
[----:B0-----:R-:W-:Y:S05]  /*07a0*/  CALL.REL.NOINC `($_Z25multi_tensor_apply_kernelI18TensorListMetadataILi5EE25DistAdamCapturableFunctorIffN3c108BFloat16EEJPfffPiifS6_10adamMode_tfEEvlPViT_T0_DpT1_$__internal_accurate_pow) ;  /* 0x0000002800087944 */ /* 0x001fea0003c00000 */
        /* <DEDUP_REMOVED lines=23> */
.L_x_589:
        /* <DEDUP_REMOVED lines=14> */
.L_x_590:
        /* <DEDUP_REMOVED lines=36> */
[----:B------:R-:W-:Y:S05]  /*0c40*/  CALL.REL.NOINC `($_Z25multi_tensor_apply_kernelI18TensorListMetadataILi5EE25DistAdamCapturableFunctorIffN3c108BFloat16EEJPfffPiifS6_10adamMode_tfEEvlPViT_T0_DpT1_$__internal_accurate_pow) ;  /* 0x0000002000e07944 */ /* 0x000fea0003c00000 */
        /* <DEDUP_REMOVED lines=22> */
.L_x_591:
        /* <DEDUP_REMOVED lines=14> */
.L_x_592:
        /* <DEDUP_REMOVED lines=18> */
.L_x_588:
        /* <DEDUP_REMOVED lines=46> */
.L_x_598:
[----:B------:R-:W-:-:S04]  /*1290*/  IMAD.WIDE R32, R0, 0x4, R36 ;  /* 0x0000000400207825 */ /* 0x000fc800078e0224 */
[----:B------:R-:W-:-:S04]  /*12a0*/  IMAD.WIDE R38, R0, 0x4, R30 ;  /* 0x0000000400267825 */ /* 0x000fc800078e021e */
[----:B------:R-:W-:Y:S01]  /*12b0*/  IMAD.WIDE R34, R0, 0x4, R28 ;  /* 0x0000000400227825 */ /* 0x000fe200078e021c */
[----:B0-----:R-:W-:Y:S06]  /*12c0*/  @!P1 BRA `(.L_x_594) ;  /* 0x0000000000389947 */ /* 0x001fec0003800000 */
        /* <DEDUP_REMOVED lines=9> */
[----:B------:R0:W5:Y:S04]  /*1360*/  LDG.E.128 R12, desc[UR4][R32.64] ;  /* 0x00000004200c7981 */ /* 0x000168000c1e1d00 */
[----:B------:R-:W5:Y:S04]  /*1370*/  LDG.E.128 R24, desc[UR10][R24.64] ;  /* 0x0000000a18187981 */ /* 0x000f68000c1e1d00 */
[----:B------:R0:W5:Y:S04]  /*1380*/  LDG.E.128 R8, desc[UR6][R38.64] ;  /* 0x0000000626087981 */ /* 0x000168000c1e1d00 */
[----:B------:R0:W5:Y:S01]  /*1390*/  LDG.E.128 R20, desc[UR8][R34.64] ;  /* 0x0000000822147981 */ /* 0x000162000c1e1d00 */
[----:B------:R-:W-:Y:S05]  /*13a0*/  BRA `(.L_x_595) ;  /* 0x0000000000e47947 */ /* 0x000fea0003800000 */
.L_x_594:
[C---:B------:R-:W-:Y:S01]  /*13b0*/  VIADD R8, R0.reuse, 0x1 ;  /* 0x0000000100087836 */ /* 0x040fe20000000000 */
[CC--:B------:R-:W-:Y:S01]  /*13c0*/  ISETP.GE.AND P0, PT, R0.reuse, R3.reuse, PT ;  /* 0x000000030000720c */ /* 0x0c0fe20003f06270 */
[C---:B------:R-:W-:Y:S01]  /*13d0*/  VIADD R10, R0.reuse, 0x2 ;  /* 0x00000002000a7836 */ /* 0x040fe20000000000 */
[----:B------:R-:W-:Y:S01]  /*13e0*/  CS2R R24, SRZ ;  /* 0x0000000000187805 */ /* 0x000fe2000001ff00 */
[----:B------:R-:W-:Y:S01]  /*13f0*/  VIADD R12, R0, 0x3 ;  /* 0x00000003000c7836 */ /* 0x000fe20000000000 */
[-C--:B------:R-:W-:Y:S02]  /*1400*/  ISETP.GE.AND P2, PT, R8, R3.reuse, PT ;  /* 0x000000030800720c */ /* 0x080fe40003f46270 */
[-C--:B------:R-:W-:Y:S02]  /*1410*/  ISETP.GE.AND P3, PT, R10, R3.reuse, PT ;  /* 0x000000030a00720c */ /* 0x080fe40003f66270 */
[----:B------:R-:W-:Y:S02]  /*1420*/  ISETP.GE.AND P4, PT, R12, R3, PT ;  /* 0x000000030c00720c */ /* 0x000fe40003f86270 */
[----:B------:R-:W-:-:S02]  /*1430*/  CS2R R12, SRZ ;  /* 0x00000000000c7805 */ /* 0x000fc4000001ff00 */
[----:B------:R-:W-:Y:S02]  /*1440*/  CS2R R14, SRZ ;  /* 0x00000000000e7805 */ /* 0x000fe4000001ff00 */
[----:B------:R-:W-:Y:S02]  /*1450*/  @!P0 R2UR UR4, R16 ;  /* 0x00000000100482ca */ /* 0x000fe400000e0000 */
[----:B------:R-:W-:Y:S02]  /*1460*/  CS2R R26, SRZ ;  /* 0x00000000001a7805 */ /* 0x000fe4000001ff00 */
[C---:B------:R-:W-:Y:S01]  /*1470*/  @!P0 R2UR UR5, R17.reuse ;  /* 0x00000000110582ca */ /* 0x040fe200000e0000 */
[----:B------:R-:W-:Y:S01]  /*1480*/  @!P0 IMAD.WIDE R8, R0, 0x4, R18 ;  /* 0x0000000400088825 */ /* 0x000fe200078e0212 */
[----:B------:R-:W-:Y:S02]  /*1490*/  @!P2 R2UR UR6, R16 ;  /* 0x000000001006a2ca */ /* 0x000fe400000e0000 */
[----:B------:R-:W-:-:S02]  /*14a0*/  @!P2 R2UR UR7, R17 ;  /* 0x000000001107a2ca */ /* 0x000fc400000e0000 */
[C---:B------:R-:W-:Y:S02]  /*14b0*/  @!P3 R2UR UR10, R16.reuse ;  /* 0x00000000100ab2ca */ /* 0x040fe400000e0000 */
[C---:B------:R-:W-:Y:S02]  /*14c0*/  @!P3 R2UR UR11, R17.reuse ;  /* 0x00000000110bb2ca */ /* 0x040fe400000e0000 */
[C---:B------:R-:W-:Y:S02]  /*14d0*/  @!P4 R2UR UR14, R16.reuse ;  /* 0x00000000100ec2ca */ /* 0x040fe400000e0000 */
[C---:B------:R-:W-:Y:S02]  /*14e0*/  @!P4 R2UR UR15, R17.reuse ;  /* 0x00000000110fc2ca */ /* 0x040fe400000e0000 */
[C---:B------:R-:W-:Y:S02]  /*14f0*/  @!P2 R2UR UR8, R16.reuse ;  /* 0x000000001008a2ca */ /* 0x040fe400000e0000 */
[----:B------:R-:W-:Y:S01]  /*1500*/  @!P2 R2UR UR9, R17 ;  /* 0x000000001109a2ca */ /* 0x000fe200000e0000 */
[----:B------:R-:W5:Y:S01]  /*1510*/  @!P2 LDG.E R13, desc[UR6][R32.64+0x4] ;  /* 0x00000406200da981 */ /* 0x000f62000c1e1900 */
[----:B------:R-:W-:-:S02]  /*1520*/  @!P3 R2UR UR12, R16 ;  /* 0x00000000100cb2ca */ /* 0x000fc400000e0000 */
[C---:B------:R-:W-:Y:S01]  /*1530*/  @!P3 R2UR UR13, R17.reuse ;  /* 0x00000000110db2ca */ /* 0x040fe200000e0000 */
[----:B------:R-:W5:Y:S01]  /*1540*/  @!P3 LDG.E R14, desc[UR10][R32.64+0x8] ;  /* 0x0000080a200eb981 */ /* 0x000f62000c1e1900 */
[----:B------:R-:W-:Y:S01]  /*1550*/  @!P4 R2UR UR16, R16 ;  /* 0x000000001010c2ca */ /* 0x000fe200000e0000 */
[--C-:B------:R-:W-:Y:S01]  /*1560*/  @!P2 IMAD.WIDE R10, R0, 0x4, R18.reuse ;  /* 0x00000004000aa825 */ /* 0x100fe200078e0212 */
[C---:B------:R-:W-:Y:S01]  /*1570*/  @!P4 R2UR UR17, R17.reuse ;  /* 0x000000001111c2ca */ /* 0x040fe200000e0000 */
[----:B------:R-:W5:Y:S01]  /*1580*/  @!P4 LDG.E R15, desc[UR14][R32.64+0xc] ;  /* 0x00000c0e200fc981 */ /* 0x000f62000c1e1900 */
[----:B------:R-:W-:Y:S01]  /*1590*/  @!P0 R2UR UR6, R16 ;  /* 0x00000000100682ca */ /* 0x000fe200000e0000 */
[----:B------:R-:W-:Y:S01]  /*15a0*/  @!P3 IMAD.WIDE R22, R0, 0x4, R18 ;  /* 0x000000040016b825 */ /* 0x000fe200078e0212 */
[----:B------:R-:W-:Y:S01]  /*15b0*/  @!P0 R2UR UR7, R17 ;  /* 0x00000000110782ca */ /* 0x000fe200000e0000 */
[----:B------:R0:W5:Y:S01]  /*15c0*/  @!P0 LDG.E R24, desc[UR4][R8.64] ;  /* 0x0000000408188981 */ /* 0x000162000c1e1900 */
[----:B------:R-:W-:-:S02]  /*15d0*/  @!P2 R2UR UR10, R16 ;  /* 0x00000000100aa2ca */ /* 0x000fc400000e0000 */
[----:B------:R-:W-:Y:S02]  /*15e0*/  CS2R R20, SRZ ;  /* 0x0000000000147805 */ /* 0x000fe4000001ff00 */
[C---:B------:R-:W-:Y:S01]  /*15f0*/  @!P2 R2UR UR11, R17.reuse ;  /* 0x00000000110ba2ca */ /* 0x040fe200000e0000 */
[----:B------:R1:W5:Y:S01]  /*1600*/  @!P2 LDG.E R25, desc[UR8][R10.64+0x4] ;  /* 0x000004080a19a981 */ /* 0x000362000c1e1900 */
[----:B------:R-:W-:Y:S01]  /*1610*/  @!P3 R2UR UR14, R16 ;  /* 0x00000000100eb2ca */ /* 0x000fe200000e0000 */
[----:B------:R-:W-:Y:S01]  /*1620*/  @!P4 IMAD.WIDE R40, R0, 0x4, R18 ;  /* 0x000000040028c825 */ /* 0x000fe200078e0212 */
[C---:B------:R-:W-:Y:S01]  /*1630*/  @!P3 R2UR UR15, R17.reuse ;  /* 0x00000000110fb2ca */ /* 0x040fe200000e0000 */
[----:B------:R2:W5:Y:S01]  /*1640*/  @!P3 LDG.E R26, desc[UR12][R22.64+0x8] ;  /* 0x0000080c161ab981 */ /* 0x000562000c1e1900 */
[----:B------:R-:W-:Y:S02]  /*1650*/  @!P4 R2UR UR18, R16 ;  /* 0x000000001012c2ca */ /* 0x000fe400000e0000 */
[----:B------:R-:W-:-:S02]  /*1660*/  @!P4 R2UR UR19, R17 ;  /* 0x000000001113c2ca */ /* 0x000fc400000e0000 */
[----:B0-----:R-:W-:Y:S01]  /*1670*/  CS2R R8, SRZ ;  /* 0x0000000000087805 */ /* 0x001fe2000001ff00 */
[----:B------:R3:W5:Y:S01]  /*1680*/  @!P0 LDG.E R12, desc[UR4][R32.64] ;  /* 0x00000004200c8981 */ /* 0x000762000c1e1900 */
[----:B-1----:R-:W-:-:S03]  /*1690*/  CS2R R10, SRZ ;  /* 0x00000000000a7805 */ /* 0x002fc6000001ff00 */
[----:B------:R3:W5:Y:S01]  /*16a0*/  @!P4 LDG.E R27, desc[UR16][R40.64+0xc] ;  /* 0x00000c10281bc981 */ /* 0x000762000c1e1900 */
[----:B--2---:R-:W-:-:S03]  /*16b0*/  CS2R R22, SRZ ;  /* 0x0000000000167805 */ /* 0x004fc6000001ff00 */
        /* <DEDUP_REMOVED lines=8> */
.L_x_595:
[----:B0--3--:R-:W0:Y:S01]  /*1740*/  LDC.64 R32, c[0x0][0xfa0] ;  /* 0x0003e800ff207b82 */ /* 0x009e220000000a00 */
[----:B------:R-:W-:Y:S01]  /*1750*/  R2UR UR4, R16 ;  /* 0x00000000100472ca */ /* 0x000fe200000e0000 */
[----:B------:R-:W1:Y:S01]  /*1760*/  LDCU.64 UR6, c[0x0][0xf88] ;  /* 0x0001f100ff0677ac */ /* 0x000e620008000a00 */
[----:B------:R-:W-:-:S13]  /*1770*/  R2UR UR5, R17 ;  /* 0x00000000110572ca */ /* 0x000fda00000e0000 */
[----:B0-----:R0:W2:Y:S01]  /*1780*/  LDG.E R33, desc[UR4][R32.64] ;  /* 0x0000000420217981 */ /* 0x0010a2000c1e1900 */
[C---:B-----5:R-:W-:Y:S01]  /*1790*/  FMUL.FTZ R40, R2.reuse, R24 ;  /* 0x0000001802287220 */ /* 0x060fe20000410000 */
[C---:B------:R-:W-:Y:S01]  /*17a0*/  FMUL.FTZ R25, R2.reuse, R25 ;  /* 0x0000001902197220 */ /* 0x040fe20000410000 */
[----:B------:R-:W3:Y:S01]  /*17b0*/  MUFU.RCP R24, R4 ;  /* 0x0000000400187308 */ /* 0x000ee20000001000 */
[----:B------:R-:W-:Y:S01]  /*17c0*/  FMUL.FTZ R26, R2, R26 ;  /* 0x0000001a021a7220 */ /* 0x000fe20000410000 */
[C---:B-1----:R-:W-:Y:S01]  /*17d0*/  FFMA.FTZ R41, R40.reuse, -UR6, R40 ;  /* 0x8000000628297c23 */ /* 0x042fe20008010028 */
[----:B------:R-:W-:Y:S01]  /*17e0*/  FMUL.FTZ R40, R40, R40 ;  /* 0x0000002828287220 */ /* 0x000fe20000410000 */
[----:B------:R-:W-:Y:S01]  /*17f0*/  FMUL.FTZ R42, R25, R25 ;  /* 0x00000019192a7220 */ /* 0x000fe20000410000 */
[----:B------:R-:W-:Y:S01]  /*1800*/  FMUL.FTZ R27, R2, R27 ;  /* 0x0000001b021b7220 */ /* 0x000fe20000410000 */
[----:B------:R-:W-:Y:S01]  /*1810*/  FFMA.FTZ R8, R8, UR6, R41 ;  /* 0x0000000608087c23 */ /* 0x000fe20008010029 */
[----:B------:R-:W-:Y:S01]  /*1820*/  FFMA.FTZ R41, R40, -UR7, R40 ;  /* 0x8000000728297c23 */ /* 0x000fe20008010028 */
[----:B------:R-:W-:Y:S01]  /*1830*/  FFMA.FTZ R42, R42, -UR7, R42 ;  /* 0x800000072a2a7c23 */ /* 0x000fe2000801002a */
[----:B0-----:R-:W-:Y:S01]  /*1840*/  FMUL.FTZ R32, R26, R26 ;  /* 0x0000001a1a207220 */ /* 0x001fe20000410000 */
[----:B------:R-:W0:Y:S01]  /*1850*/  LDCU UR4, c[0x0][0xf9c] ;  /* 0x0001f380ff0477ac */ /* 0x000e220008000800 */
[----:B------:R-:W-:Y:S01]  /*1860*/  FFMA.FTZ R20, R20, UR7, R41 ;  /* 0x0000000714147c23 */ /* 0x000fe20008010029 */
[----:B------:R-:W-:Y:S01]  /*1870*/  FFMA.FTZ R21, R21, UR7, R42 ;  /* 0x0000000715157c23 */ /* 0x000fe2000801002a */
[----:B------:R-:W-:Y:S01]  /*1880*/  FFMA.FTZ R41, R32, -UR7, R32 ;  /* 0x8000000720297c23 */ /* 0x000fe20008010020 */
[----:B------:R-:W-:Y:S01]  /*1890*/  FMUL.FTZ R32, R27, R27 ;  /* 0x0000001b1b207220 */ /* 0x000fe20000410000 */
[----:B------:R-:W1:Y:S02]  /*18a0*/  LDCU UR5, c[0x0][0xfac] ;  /* 0x0001f580ff0577ac */ /* 0x000e640008000800 */
[----:B------:R-:W-:Y:S01]  /*18b0*/  FFMA.FTZ R22, R22, UR7, R41 ;  /* 0x0000000716167c23 */ /* 0x000fe20008010029 */
[-C--:B---3--:R-:W-:Y:S01]  /*18c0*/  FMUL.FTZ R42, R20, R24.reuse ;  /* 0x00000018142a7220 */ /* 0x088fe20000410000 */
[----:B------:R-:W-:Y:S01]  /*18d0*/  FFMA.FTZ R32, R32, -UR7, R32 ;  /* 0x8000000720207c23 */ /* 0x000fe20008010020 */
[-C--:B------:R-:W-:Y:S01]  /*18e0*/  FMUL.FTZ R41, R21, R24.reuse ;  /* 0x0000001815297220 */ /* 0x080fe20000410000 */
[----:B------:R-:W-:-:S02]  /*18f0*/  FMUL.FTZ R40, R22, R24 ;  /* 0x0000001816287220 */ /* 0x000fc40000410000 */
[----:B------:R-:W-:Y:S01]  /*1900*/  FFMA.FTZ R23, R23, UR7, R32 ;  /* 0x0000000717177c23 */ /* 0x000fe20008010020 */
[----:B------:R-:W0:Y:S03]  /*1910*/  MUFU.SQRT R42, R42 ;  /* 0x0000002a002a7308 */ /* 0x000e260000002000 */
[----:B------:R-:W-:Y:S01]  /*1920*/  FMUL.FTZ R32, R23, R24 ;  /* 0x0000001817207220 */ /* 0x000fe20000410000 */
[----:B------:R-:W-:Y:S01]  /*1930*/  FFMA.FTZ R24, R25, -UR6, R25 ;  /* 0x8000000619187c23 */ /* 0x000fe20008010019 */
[----:B------:R-:W-:-:S03]  /*1940*/  FFMA.FTZ R25, R26, -UR6, R26 ;  /* 0x800000061a197c23 */ /* 0x000fc6000801001a */
[----:B------:R-:W3:Y:S01]  /*1950*/  MUFU.SQRT R41, R41 ;  /* 0x0000002900297308 */ /* 0x000ee20000002000 */
[----:B------:R-:W-:Y:S01]  /*1960*/  FFMA.FTZ R9, R9, UR6, R24 ;  /* 0x0000000609097c23 */ /* 0x000fe20008010018 */
[----:B------:R-:W-:-:S06]  /*1970*/  FFMA.FTZ R10, R10, UR6, R25 ;  /* 0x000000060a0a7c23 */ /* 0x000fcc0008010019 */
[----:B------:R-:W4:Y:S01]  /*1980*/  MUFU.SQRT R32, R32 ;  /* 0x0000002000207308 */ /* 0x000f220000002000 */
[----:B0-----:R-:W-:-:S07]  /*1990*/  FADD.FTZ R42, R42, UR4 ;  /* 0x000000042a2a7e21 */ /* 0x001fce0008010000 */
[----:B------:R-:W0:Y:S01]  /*19a0*/  MUFU.SQRT R40, R40 ;  /* 0x0000002800287308 */ /* 0x000e220000002000 */
[----:B---3--:R-:W-:-:S07]  /*19b0*/  FADD.FTZ R41, R41, UR4 ;  /* 0x0000000429297e21 */ /* 0x008fce0008010000 */
[----:B------:R-:W3:Y:S01]  /*19c0*/  MUFU.RCP R24, R5 ;  /* 0x0000000500187308 */ /* 0x000ee20000001000 */
[----:B----4-:R-:W-:-:S07]  /*19d0*/  FADD.FTZ R26, R32, UR4 ;  /* 0x00000004201a7e21 */ /* 0x010fce0008010000 */
[----:B------:R-:W4:Y:S01]  /*19e0*/  MUFU.RCP R42, R42 ;  /* 0x0000002a002a7308 */ /* 0x000f220000001000 */
[----:B0-----:R-:W-:-:S07]  /*19f0*/  FADD.FTZ R40, R40, UR4 ;  /* 0x0000000428287e21 */ /* 0x001fce0008010000 */
[----:B------:R-:W0:Y:S01]  /*1a00*/  MUFU.RCP R41, R41 ;  /* 0x0000002900297308 */ /* 0x000e220000001000 */
[-C--:B---3--:R-:W-:Y:S01]  /*1a10*/  FMUL.FTZ R43, R8, R24.reuse ;  /* 0x00000018082b7220 */ /* 0x088fe20000410000 */
[----:B------:R-:W-:-:S06]  /*1a20*/  FMUL.FTZ R32, R9, R24 ;  /* 0x0000001809207220 */ /* 0x000fcc0000410000 */
[----:B------:R3:W0:Y:S01]  /*1a30*/  MUFU.RCP R25, R40 ;  /* 0x0000002800197308 */ /* 0x0006220000001000 */
[----:B----4-:R-:W-:Y:S01]  /*1a40*/  FMUL.FTZ R43, R43, R42 ;  /* 0x0000002a2b2b7220 */ /* 0x010fe20000410000 */
[----:B------:R-:W-:-:S03]  /*1a50*/  FFMA.FTZ R42, R27, -UR6, R27 ;  /* 0x800000061b2a7c23 */ /* 0x000fc6000801001b */
[----:B-1----:R-:W-:Y:S01]  /*1a60*/  FFMA.FTZ R43, R12, UR5, R43 ;  /* 0x000000050c2b7c23 */ /* 0x002fe2000801002b */
[----:B------:R-:W-:Y:S02]  /*1a70*/  FFMA.FTZ R11, R11, UR6, R42 ;  /* 0x000000060b0b7c23 */ /* 0x000fe4000801002a */
[----:B------:R-:W1:Y:S01]  /*1a80*/  MUFU.RCP R26, R26 ;  /* 0x0000001a001a7308 */ /* 0x000e620000001000 */
[-C--:B---3--:R-:W-:Y:S01]  /*1a90*/  FMUL.FTZ R40, R10, R24.reuse ;  /* 0x000000180a287220 */ /* 0x088fe20000410000 */
[----:B0-----:R-:W-:Y:S01]  /*1aa0*/  FMUL.FTZ R32, R32, R41 ;  /* 0x0000002920207220 */ /* 0x001fe20000410000 */
[----:B------:R-:W-:-:S03]  /*1ab0*/  FMUL.FTZ R27, R11, R24 ;  /* 0x000000180b1b7220 */ /* 0x000fc60000410000 */
[----:B------:R-:W-:Y:S01]  /*1ac0*/  FFMA.FTZ R32, R13, UR5, R32 ;  /* 0x000000050d207c23 */ /* 0x000fe20008010020 */
[----:B------:R-:W-:-:S04]  /*1ad0*/  FMUL.FTZ R25, R40, R25 ;  /* 0x0000001928197220 */ /* 0x000fc80000410000 */
[----:B------:R-:W-:Y:S01]  /*1ae0*/  FFMA.FTZ R25, R14, UR5, R25 ;  /* 0x000000050e197c23 */ /* 0x000fe20008010019 */
[----:B-1----:R-:W-:-:S04]  /*1af0*/  FMUL.FTZ R26, R27, R26 ;  /* 0x0000001a1b1a7220 */ /* 0x002fc80000410000 */
        /* <DEDUP_REMOVED lines=13> */
[----:B------:R-:W-:Y:S02]  /*1bd0*/  R2UR UR5, R17 ;  /* 0x00000000110572ca */ /* 0x000fe400000e0000 */
[C---:B------:R-:W-:Y:S01]  /*1be0*/  R2UR UR6, R16.reuse ;  /* 0x00000000100672ca */ /* 0x040fe200000e0000 */
[----:B----4-:R-:W-:Y:S01]  /*1bf0*/  IMAD.U32 R33, R33, 0x10000, RZ ;  /* 0x0001000021217824 */ /* 0x010fe200078e00ff */
[C---:B------:R-:W-:Y:S02]  /*1c00*/  R2UR UR7, R17.reuse ;  /* 0x00000000110772ca */ /* 0x040fe400000e0000 */
[----:B------:R-:W-:Y:S02]  /*1c10*/  R2UR UR8, R16 ;  /* 0x00000000100872ca */ /* 0x000fe400000e0000 */
[----:B------:R-:W-:-:S02]  /*1c20*/  R2UR UR9, R17 ;  /* 0x00000000110972ca */ /* 0x000fc400000e0000 */
[----:B------:R-:W-:Y:S02]  /*1c30*/  R2UR UR10, R16 ;  /* 0x00000000100a72ca */ /* 0x000fe400000e0000 */
[----:B------:R-:W-:Y:S01]  /*1c40*/  R2UR UR11, R17 ;  /* 0x00000000110b72ca */ /* 0x000fe200000e0000 */
[----:B------:R1:W-:Y:S01]  /*1c50*/  STG.E.128 desc[UR4][R24.64], R12 ;  /* 0x0000000c18007986 */ /* 0x0003e2000c101d04 */
[----:B---3--:R-:W-:Y:S01]  /*1c60*/  LOP3.LUT R27, R27, R33, R43, 0xfe, !PT ;  /* 0x000000211b1b7212 */ /* 0x008fe200078efe2b */
[----:B------:R-:W-:Y:S01]  /*1c70*/  IMAD.WIDE R32, R0, 0x2, R6 ;  /* 0x0000000200207825 */ /* 0x000fe200078e0206 */
[----:B------:R-:W-:Y:S01]  /*1c80*/  LOP3.LUT R26, R26, R41, RZ, 0xfc, !PT ;  /* 0x000000291a1a7212 */ /* 0x000fe200078efcff */
[----:B------:R1:W-:Y:S04]  /*1c90*/  STG.E.128 desc[UR6][R38.64], R8 ;  /* 0x0000000826007986 */ /* 0x0003e8000c101d06 */
[----:B------:R1:W-:Y:S04]  /*1ca0*/  STG.E.128 desc[UR8][R34.64], R20 ;  /* 0x0000001422007986 */ /* 0x0003e8000c101d08 */
[----:B------:R1:W-:Y:S01]  /*1cb0*/  STG.E.64 desc[UR10][R32.64], R26 ;  /* 0x0000001a20007986 */ /* 0x0003e2000c101b0a */
[----:B------:R-:W-:Y:S05]  /*1cc0*/  BRA `(.L_x_597) ;  /* 0x0000000000ec7947 */ /* 0x000fea0003800000 */
.L_x_596:
        /* <DEDUP_REMOVED lines=26> */
[C---:B------:R-:W-:Y:S01]  /*1e70*/  @!P2 R2UR UR8, R16.reuse ;  /* 0x000000001008a2ca */ /* 0x040fe200000e0000 */
[----:B------:R0:W-:Y:S01]  /*1e80*/  @!P2 STG.E desc[UR12][R24.64+0x4], R13 ;  /* 0x0000040d1800a986 */ /* 0x0001e2000c10190c */
[C---:B------:R-:W-:Y:S02]  /*1e90*/  @!P2 R2UR UR9, R17.reuse ;  /* 0x000000001109a2ca */ /* 0x040fe400000e0000 */
        /* <DEDUP_REMOVED lines=8> */
[--C-:B0-----:R-:W-:Y:S01]  /*1f20*/  @!P3 IMAD.WIDE R12, R0, 0x2, R6.reuse ;  /* 0x00000002000cb825 */ /* 0x101fe200078e0206 */
[C---:B------:R-:W-:Y:S01]  /*1f30*/  @!P3 R2UR UR15, R17.reuse ;  /* 0x00000000110fb2ca */ /* 0x040fe200000e0000 */
[----:B------:R2:W-:Y:S01]  /*1f40*/  @!P2 STG.E.U16 desc[UR8][R26.64+0x2], R32 ;  /* 0x000002201a00a986 */ /* 0x0005e2000c101508 */
[----:B------:R-:W-:Y:S01]  /*1f50*/  @!P3 R2UR UR16, R16 ;  /* 0x000000001010b2ca */ /* 0x000fe200000e0000 */
[----:B------:R-:W-:Y:S01]  /*1f60*/  @!P4 IMAD.WIDE R40, R0, 0x2, R6 ;  /* 0x000000020028c825 */ /* 0x000fe200078e0206 */
        /* <DEDUP_REMOVED lines=10> */
[----:B---3--:R2:W-:Y:S01]  /*2010*/  @!P3 STG.E.U16 desc[UR16][R12.64+0x4], R43 ;  /* 0x0000042b0c00b986 */ /* 0x0085e2000c101510 */
[----:B------:R-:W-:-:S02]  /*2020*/  @!P4 R2UR UR24, R16 ;  /* 0x000000001018c2ca */ /* 0x000fc400000e0000 */
[----:B------:R-:W-:Y:S01]  /*2030*/  @!P4 R2UR UR25, R17 ;  /* 0x000000001119c2ca */ /* 0x000fe200000e0000 */
[----:B------:R2:W-:Y:S04]  /*2040*/  @!P4 STG.E desc[UR18][R24.64+0xc], R15 ;  /* 0x00000c0f1800c986 */ /* 0x0005e8000c101912 */
[----:B------:R2:W-:Y:S04]  /*2050*/  @!P4 STG.E desc[UR20][R38.64+0xc], R11 ;  /* 0x00000c0b2600c986 */ /* 0x0005e8000c101914 */
[----:B------:R2:W-:Y:S04]  /*2060*/  @!P4 STG.E desc[UR22][R34.64+0xc], R23 ;  /* 0x00000c172200c986 */ /* 0x0005e8000c101916 */
[----:B----4-:R2:W-:Y:S02]  /*2070*/  @!P4 STG.E.U16 desc[UR24][R40.64+0x6], R33 ;  /* 0x000006212800c986 */ /* 0x0105e4000c101518 */
.L_x_597:
[----:B-12---:R-:W1:Y:S02]  /*2080*/  LDC R9, c[0x0][0x360] ;  /* 0x0000d800ff097b82 */ /* 0x006e640000000800 */
[----:B-1----:R-:W-:-:S05]  /*2090*/  IMAD R0, R9, 0x4, R0 ;  /* 0x0000000409007824 */ /* 0x002fca00078e0200 */
[----:B------:R-:W-:-:S13]  /*20a0*/  ISETP.GE.AND P0, PT, R0, R3, PT ;  /* 0x000000030000720c */ /* 0x000fda0003f06270 */
[----:B------:R-:W-:Y:S05]  /*20b0*/  @!P0 BRA `(.L_x_598) ;  /* 0xfffffff000748947 */ /* 0x000fea000383ffff */
[----:B------:R-:W-:Y:S05]  /*20c0*/  EXIT ;  /* 0x000000000000794d */ /* 0x000fea0003800000 */
.L_x_593:
[----:B------:R-:W0:Y:S02]  /*20d0*/  LDC R33, c[0x0][0x360] ;  /* 0x0000d800ff217b82 */ /* 0x000e240000000800 */
.L_x_605:
[----:B------:R-:W-:Y:S01]  /*20e0*/  BSSY.RECONVERGENT B0, `(.L_x_599) ;  /* 0x0000055000007945 */ /* 0x000fe20003800200 */
[----:B--234-:R-:W-:-:S04]  /*20f0*/  IMAD.WIDE R42, R0, 0x4, R36 ;  /* 0x00000004002a7825 */ /* 0x01cfc800078e0224 */
[----:B-1----:R-:W-:-:S04]  /*2100*/  IMAD.WIDE R40, R0, 0x4, R30 ;  /* 0x0000000400287825 */ /* 0x002fc800078e021e */
[----:B------:R-:W-:Y:S01]  /*2110*/  IMAD.WIDE R34, R0, 0x4, R28 ;  /* 0x0000000400227825 */ /* 0x000fe200078e021c */
[----:B0-----:R-:W-:Y:S06]  /*2120*/  @P1 BRA `(.L_x_600) ;  /* 0x00000004000c1947 */ /* 0x001fec0003800000 */
[C---:B------:R-:W-:Y:S01]  /*2130*/  VIADD R8, R0.reuse, 0x1 ;  /* 0x0000000100087836 */ /* 0x040fe20000000000 */
[CC--:B------:R-:W-:Y:S01]  /*2140*/  ISETP.GE.AND P0, PT, R0.reuse, R3.reuse, PT ;  /* 0x000000030000720c */ /* 0x0c0fe20003f06270 */
[----:B------:R-:W-:Y:S01]  /*2150*/  VIADD R10, R0, 0x2 ;  /* 0x00000002000a7836 */ /* 0x000fe20000000000 */
[----:B------:R-:W-:Y:S02]  /*2160*/  CS2R R24, SRZ ;  /* 0x0000000000187805 */ /* 0x000fe4000001ff00 */
[----:B------:R-:W-:Y:S02]  /*2170*/  CS2R R26, SRZ ;  /* 0x00000000001a7805 */ /* 0x000fe4000001ff00 */
[-C--:B------:R-:W-:Y:S02]  /*2180*/  ISETP.GE.AND P2, PT, R8, R3.reuse, PT ;  /* 0x000000030800720c */ /* 0x080fe40003f46270 */
[----:B------:R-:W-:-:S05]  /*2190*/  ISETP.GE.AND P3, PT, R10, R3, PT ;  /* 0x000000030a00720c */ /* 0x000fca0003f66270 */
[C---:B------:R-:W-:Y:S02]  /*21a0*/  @!P0 R2UR UR4, R16.reuse ;  /* 0x00000000100482ca */ /* 0x040fe400000e0000 */
[C---:B------:R-:W-:Y:S02]  /*21b0*/  @!P0 R2UR UR5, R17.reuse ;  /* 0x00000000110582ca */ /* 0x040fe400000e0000 */
[----:B------:R-:W-:Y:S02]  /*21c0*/  CS2R R8, SRZ ;  /* 0x0000000000087805 */ /* 0x000fe4000001ff00 */
[----:B------:R-:W-:Y:S01]  /*21d0*/  @!P2 R2UR UR6, R16 ;  /* 0x000000001006a2ca */ /* 0x000fe200000e0000 */
[--C-:B------:R-:W-:Y:S01]  /*21e0*/  @!P2 IMAD.WIDE R14, R0, 0x4, R18.reuse ;  /* 0x00000004000ea825 */ /* 0x100fe200078e0212 */
[C---:B------:R-:W-:Y:S02]  /*21f0*/  @!P2 R2UR UR7, R17.reuse ;  /* 0x000000001107a2ca */ /* 0x040fe400000e0000 */
[----:B------:R-:W-:Y:S01]  /*2200*/  @!P3 R2UR UR8, R16 ;  /* 0x000000001008b2ca */ /* 0x000fe200000e0000 */
[----:B------:R-:W-:Y:S01]  /*2210*/  @!P3 IMAD.WIDE R22, R0, 0x4, R18 ;  /* 0x000000040016b825 */ /* 0x000fe200078e0212 */
[----:B------:R-:W-:-:S02]  /*2220*/  @!P3 R2UR UR9, R17 ;  /* 0x000000001109b2ca */ /* 0x000fc400000e0000 */
[----:B------:R-:W-:Y:S02]  /*2230*/  CS2R R12, SRZ ;  /* 0x00000000000c7805 */ /* 0x000fe4000001ff00 */
[----:B------:R-:W-:Y:S01]  /*2240*/  CS2R R20, SRZ ;  /* 0x0000000000147805 */ /* 0x000fe2000001ff00 */
[----:B------:R-:W-:-:S04]  /*2250*/  @!P0 IMAD.WIDE R10, R0, 0x4, R18 ;  /* 0x00000004000a8825 */ /* 0x000fc800078e0212 */
[----:B------:R-:W-:Y:S01]  /*2260*/  VIADD R32, R0, 0x3 ;  /* 0x0000000300207836 */ /* 0x000fe20000000000 */
[----:B------:R1:W5:Y:S04]  /*2270*/  @!P0 LDG.E R24, desc[UR4][R10.64] ;  /* 0x000000040a188981 */ /* 0x000368000c1e1900 */
[----:B------:R2:W5:Y:S01]  /*2280*/  @!P2 LDG.E R25, desc[UR6][R14.64+0x4] ;  /* 0x000004060e19a981 */ /* 0x000562000c1e1900 */
[C---:B------:R-:W-:Y:S02]  /*2290*/  @!P0 R2UR UR6, R16.reuse ;  /* 0x00000000100682ca */ /* 0x040fe400000e0000 */
[----:B------:R-:W-:Y:S01]  /*22a0*/  @!P0 R2UR UR7, R17 ;  /* 0x00000000110782ca */ /* 0x000fe200000e0000 */
[----:B------:R3:W5:Y:S01]  /*22b0*/  @!P3 LDG.E R26, desc[UR8][R22.64+0x8] ;  /* 0x00000808161ab981 */ /* 0x000762000c1e1900 */
[----:B------:R-:W-:-:S02]  /*22c0*/  @!P0 R2UR UR8, R16 ;  /* 0x00000000100882ca */ /* 0x000fc400000e0000 */
[----:B-1----:R-:W-:Y:S02]  /*22d0*/  CS2R R10, SRZ ;  /* 0x00000000000a7805 */ /* 0x002fe4000001ff00 */
[C---:B------:R-:W-:Y:S01]  /*22e0*/  @!P0 R2UR UR9, R17.reuse ;  /* 0x00000000110982ca */ /* 0x040fe200000e0000 */
[----:B------:R4:W5:Y:S01]  /*22f0*/  @!P0 LDG.E R8, desc[UR4][R42.64] ;  /* 0x000000042a088981 */ /* 0x000962000c1e1900 */
[C---:B------:R-:W-:Y:S02]  /*2300*/  @!P2 R2UR UR10, R16.reuse ;  /* 0x00000000100aa2ca */ /* 0x040fe400000e0000 */
[----:B--2---:R-:W-:Y:S02]  /*2310*/  CS2R R14, SRZ ;  /* 0x00000000000e7805 */ /* 0x004fe4000001ff00 */
[----:B------:R-:W-:Y:S02]  /*2320*/  @!P2 R2UR UR11, R17 ;  /* 0x00000000110ba2ca */ /* 0x000fe400000e0000 */
[----:B------:R-:W-:-:S02]  /*2330*/  @!P2 R2UR UR12, R16 ;  /* 0x00000000100ca2ca */ /* 0x000fc400000e0000 */
[----:B---3--:R-:W-:Y:S02]  /*2340*/  CS2R R22, SRZ ;  /* 0x0000000000167805 */ /* 0x008fe4000001ff00 */
[C---:B------:R-:W-:Y:S01]  /*2350*/  @!P2 R2UR UR13, R17.reuse ;  /* 0x00000000110da2ca */ /* 0x040fe200000e0000 */
[----:B------:R4:W5:Y:S01]  /*2360*/  @!P0 LDG.E R12, desc[UR6][R40.64] ;  /* 0x00000006280c8981 */ /* 0x000962000c1e1900 */
[C---:B------:R-:W-:Y:S02]  /*2370*/  @!P2 R2UR UR14, R16.reuse ;  /* 0x00000000100ea2ca */ /* 0x040fe400000e0000 */
[C---:B------:R-:W-:Y:S01]  /*2380*/  @!P2 R2UR UR15, R17.reuse ;  /* 0x00000000110fa2ca */ /* 0x040fe200000e0000 */
[----:B------:R4:W5:Y:S01]  /*2390*/  @!P0 LDG.E R20, desc[UR8][R34.64] ;  /* 0x0000000822148981 */ /* 0x000962000c1e1900 */
[C---:B------:R-:W-:Y:S02]  /*23a0*/  @!P3 R2UR UR16, R16.reuse ;  /* 0x000000001010b2ca */ /* 0x040fe400000e0000 */
[----:B------:R-:W-:Y:S01]  /*23b0*/  @!P3 R2UR UR17, R17 ;  /* 0x000000001111b2ca */ /* 0x000fe200000e0000 */
[----:B------:R4:W5:Y:S01]  /*23c0*/  @!P2 LDG.E R9, desc[UR10][R42.64+0x4] ;  /* 0x0000040a2a09a981 */ /* 0x000962000c1e1900 */
[----:B------:R-:W-:-:S02]  /*23d0*/  @!P3 R2UR UR18, R16 ;  /* 0x000000001012b2ca */ /* 0x000fc400000e0000 */
[C---:B------:R-:W-:Y:S01]  /*23e0*/  @!P3 R2UR UR19, R17.reuse ;  /* 0x000000001113b2ca */ /* 0x040fe200000e0000 */
[----:B------:R4:W5:Y:S01]  /*23f0*/  @!P2 LDG.E R13, desc[UR12][R40.64+0x4] ;  /* 0x0000040c280da981 */ /* 0x000962000c1e1900 */
[----:B------:R-:W-:Y:S02]  /*2400*/  @!P3 R2UR UR20, R16 ;  /* 0x000000001014b2ca */ /* 0x000fe400000e0000 */
[----:B------:R-:W-:Y:S01]  /*2410*/  @!P3 R2UR UR21, R17 ;  /* 0x000000001115b2ca */ /* 0x000fe200000e0000 */
[----:B------:R4:W5:Y:S01]  /*2420*/  @!P2 LDG.E R21, desc[UR14][R34.64+0x4] ;  /* 0x0000040e2215a981 */ /* 0x000962000c1e1900 */
[----:B------:R-:W-:-:S03]  /*2430*/  ISETP.GE.AND P0, PT, R32, R3, PT ;  /* 0x000000032000720c */ /* 0x000fc60003f06270 */
[----:B------:R4:W5:Y:S04]  /*2440*/  @!P3 LDG.E R10, desc[UR16][R42.64+0x8] ;  /* 0x000008102a0ab981 */ /* 0x000968000c1e1900 */
[----:B------:R4:W5:Y:S04]  /*2450*/  @!P3 LDG.E R14, desc[UR18][R40.64+0x8] ;  /* 0x00000812280eb981 */ /* 0x000968000c1e1900 */
[----:B------:R4:W5:Y:S02]  /*2460*/  @!P3 LDG.E R22, desc[UR20][R34.64+0x8] ;  /* 0x000008142216b981 */ /* 0x000964000c1e1900 */
[----:B------:R-:W-:Y:S05]  /*2470*/  @P0 BRA `(.L_x_601) ;  /* 0x00000000006c0947 */ /* 0x000fea0003800000 */
        /* <DEDUP_REMOVED lines=9> */
[----:B------:R2:W5:Y:S04]  /*2510*/  LDG.E R11, desc[UR4][R42.64+0xc] ;  /* 0x00000c042a0b7981 */ /* 0x000568000c1e1900 */
[----:B------:R2:W5:Y:S04]  /*2520*/  LDG.E R15, desc[UR6][R40.64+0xc] ;  /* 0x00000c06280f7981 */ /* 0x000568000c1e1900 */
[----:B------:R2:W5:Y:S04]  /*2530*/  LDG.E R23, desc[UR8][R34.64+0xc] ;  /* 0x00000c0822177981 */ /* 0x000568000c1e1900 */
[----:B------:R2:W5:Y:S01]  /*2540*/  LDG.E R27, desc[UR10][R38.64+0xc] ;  /* 0x00000c0a261b7981 */ /* 0x000562000c1e1900 */
[----:B------:R-:W-:Y:S05]  /*2550*/  BRA `(.L_x_601) ;  /* 0x0000000000347947 */ /* 0x000fea0003800000 */
.L_x_600:
        /* <DEDUP_REMOVED lines=10> */
[----:B------:R1:W5:Y:S04]  /*2600*/  LDG.E.128 R12, desc[UR6][R40.64] ;  /* 0x00000006280c7981 */ /* 0x000368000c1e1d00 */
[----:B------:R1:W5:Y:S04]  /*2610*/  LDG.E.128 R20, desc[UR8][R34.64] ;  /* 0x0000000822147981 */ /* 0x000368000c1e1d00 */
[----:B------:R-:W5:Y:S02]  /*2620*/  LDG.E.128 R24, desc[UR10][R24.64] ;  /* 0x0000000a18187981 */ /* 0x000f64000c1e1d00 */
.L_x_601:
[----:B------:R-:W-:Y:S05]  /*2630*/  BSYNC.RECONVERGENT B0 ;  /* 0x0000000000007941 */ /* 0x000fea0003800200 */
.L_x_599:
[----:B--2---:R-:W1:Y:S01]  /*2640*/  LDC.64 R38, c[0x0][0xfa0] ;  /* 0x0003e800ff267b82 */ /* 0x004e620000000a00 */
[----:B------:R-:W-:Y:S01]  /*2650*/  R2UR UR4, R16 ;  /* 0x00000000100472ca */ /* 0x000fe200000e0000 */
[----:B------:R-:W2:Y:S01]  /*2660*/  LDCU.64 UR6, c[0x0][0xf88] ;  /* 0x0001f100ff0677ac */ /* 0x000ea20008000a00 */
[----:B------:R-:W-:-:S13]  /*2670*/  R2UR UR5, R17 ;  /* 0x00000000110572ca */ /* 0x000fda00000e0000 */
[----:B-1--4-:R1:W3:Y:S01]  /*2680*/  LDG.E R35, desc[UR4][R38.64] ;  /* 0x0000000426237981 */ /* 0x0122e2000c1e1900 */
[----:B------:R-:W4:Y:S01]  /*2690*/  LDCU UR4, c[0x0][0xfac] ;  /* 0x0001f580ff0477ac */ /* 0x000f220008000800 */
[----:B------:R-:W0:Y:S01]  /*26a0*/  MUFU.RCP R34, R4 ;  /* 0x0000000400227308 */ /* 0x000e220000001000 */
[----:B------:R-:W-:Y:S01]  /*26b0*/  BSSY.RECONVERGENT B0, `(.L_x_602) ;  /* 0x000008d000007945 */ /* 0x000fe20003800200 */
[----:B----45:R-:W-:Y:S01]  /*26c0*/  FMUL.FTZ R41, R8, UR4 ;  /* 0x0000000408297c20 */ /* 0x030fe20008410000 */
[----:B------:R-:W-:-:S03]  /*26d0*/  FMUL.FTZ R43, R10, UR4 ;  /* 0x000000040a2b7c20 */ /* 0x000fc60008410000 */
[C---:B------:R-:W-:Y:S01]  /*26e0*/  FFMA.FTZ R32, R2.reuse, R24, R41 ;  /* 0x0000001802207223 */ /* 0x040fe20000010029 */
[----:B------:R-:W-:Y:S01]  /*26f0*/  FMUL.FTZ R41, R9, UR4 ;  /* 0x0000000409297c20 */ /* 0x000fe20008410000 */
[----:B------:R-:W-:Y:S02]  /*2700*/  FFMA.FTZ R26, R2, R26, R43 ;  /* 0x0000001a021a7223 */ /* 0x000fe4000001002b */
[----:B------:R-:W-:Y:S01]  /*2710*/  FMUL.FTZ R24, R32, R32 ;  /* 0x0000002020187220 */ /* 0x000fe20000410000 */
[----:B------:R-:W-:Y:S01]  /*2720*/  FFMA.FTZ R25, R2, R25, R41 ;  /* 0x0000001902197223 */ /* 0x000fe20000010029 */
[----:B-1----:R-:W-:Y:S02]  /*2730*/  FMUL.FTZ R39, R26, R26 ;  /* 0x0000001a1a277220 */ /* 0x002fe40000410000 */
[----:B--2---:R-:W-:Y:S01]  /*2740*/  FFMA.FTZ R41, R24, -UR7, R24 ;  /* 0x8000000718297c23 */ /* 0x004fe20008010018 */
[----:B------:R-:W-:Y:S01]  /*2750*/  FMUL.FTZ R24, R25, R25 ;  /* 0x0000001919187220 */ /* 0x000fe20000410000 */
[----:B------:R-:W-:-:S02]  /*2760*/  FFMA.FTZ R39, R39, -UR7, R39 ;  /* 0x8000000727277c23 */ /* 0x000fc40008010027 */
[----:B------:R-:W-:Y:S01]  /*2770*/  FFMA.FTZ R20, R20, UR7, R41 ;  /* 0x0000000714147c23 */ /* 0x000fe20008010029 */
[----:B------:R-:W-:Y:S01]  /*2780*/  FMUL.FTZ R41, R11, UR4 ;  /* 0x000000040b297c20 */ /* 0x000fe20008410000 */
[----:B------:R-:W-:Y:S01]  /*2790*/  FFMA.FTZ R24, R24, -UR7, R24 ;  /* 0x8000000718187c23 */ /* 0x000fe20008010018 */
[----:B------:R-:W1:Y:S01]  /*27a0*/  LDCU UR4, c[0x0][0xf9c] ;  /* 0x0001f380ff0477ac */ /* 0x000e620008000800 */
[-C--:B0-----:R-:W-:Y:S01]  /*27b0*/  FMUL.FTZ R38, R20, R34.reuse ;  /* 0x0000002214267220 */ /* 0x081fe20000410000 */
[----:B------:R-:W-:Y:S01]  /*27c0*/  FFMA.FTZ R27, R2, R27, R41 ;  /* 0x0000001b021b7223 */ /* 0x000fe20000010029 */
[----:B------:R-:W-:Y:S01]  /*27d0*/  FFMA.FTZ R21, R21, UR7, R24 ;  /* 0x0000000715157c23 */ /* 0x000fe20008010018 */
[----:B------:R-:W-:Y:S01]  /*27e0*/  FFMA.FTZ R22, R22, UR7, R39 ;  /* 0x0000000716167c23 */ /* 0x000fe20008010027 */
[----:B------:R-:W-:Y:S01]  /*27f0*/  FFMA.FTZ R41, R32, -UR6, R32 ;  /* 0x8000000620297c23 */ /* 0x000fe20008010020 */
[----:B------:R-:W-:Y:S01]  /*2800*/  FMUL.FTZ R24, R27, R27 ;  /* 0x0000001b1b187220 */ /* 0x000fe20000410000 */
[----:B------:R-:W1:Y:S01]  /*2810*/  MUFU.SQRT R38, R38 ;  /* 0x0000002600267308 */ /* 0x000e620000002000 */
[-C--:B------:R-:W-:Y:S01]  /*2820*/  FMUL.FTZ R40, R21, R34.reuse ;  /* 0x0000002215287220 */ /* 0x080fe20000410000 */
[----:B------:R-:W-:Y:S01]  /*2830*/  FMUL.FTZ R39, R22, R34 ;  /* 0x0000002216277220 */ /* 0x000fe20000410000 */
[----:B------:R-:W-:Y:S01]  /*2840*/  FFMA.FTZ R24, R24, -UR7, R24 ;  /* 0x8000000718187c23 */ /* 0x000fe20008010018 */
[----:B------:R-:W-:Y:S01]  /*2850*/  FFMA.FTZ R12, R12, UR6, R41 ;  /* 0x000000060c0c7c23 */ /* 0x000fe20008010029 */
[----:B------:R-:W-:-:S02]  /*2860*/  FFMA.FTZ R41, R26, -UR6, R26 ;  /* 0x800000061a297c23 */ /* 0x000fc4000801001a */
[----:B------:R-:W-:Y:S01]  /*2870*/  FFMA.FTZ R23, R23, UR7, R24 ;  /* 0x0000000717177c23 */ /* 0x000fe20008010018 */
[----:B------:R-:W0:Y:S01]  /*2880*/  MUFU.SQRT R40, R40 ;  /* 0x0000002800287308 */ /* 0x000e220000002000 */
[----:B------:R-:W-:Y:S02]  /*2890*/  FFMA.FTZ R14, R14, UR6, R41 ;  /* 0x000000060e0e7c23 */ /* 0x000fe40008010029 */
[----:B------:R-:W-:-:S05]  /*28a0*/  FMUL.FTZ R34, R23, R34 ;  /* 0x0000002217227220 */ /* 0x000fca0000410000 */
[----:B------:R-:W2:Y:S01]  /*28b0*/  MUFU.SQRT R39, R39 ;  /* 0x0000002700277308 */ /* 0x000ea20000002000 */
[----:B-1----:R-:W-:-:S07]  /*28c0*/  FADD.FTZ R38, R38, UR4 ;  /* 0x0000000426267e21 */ /* 0x002fce0008010000 */
        /* <DEDUP_REMOVED lines=8> */
[----:B------:R-:W1:Y:S01]  /*2950*/  MUFU.RCP R32, R42 ;  /* 0x0000002a00207308 */ /* 0x000e620000001000 */
[-C--:B0-----:R-:W-:Y:S01]  /*2960*/  FMUL.FTZ R39, R12, R24.reuse ;  /* 0x000000180c277220 */ /* 0x081fe20000410000 */
[----:B------:R-:W-:-:S06]  /*2970*/  FMUL.FTZ R26, R14, R24 ;  /* 0x000000180e1a7220 */ /* 0x000fcc0000410000 */
[----:B------:R-:W0:Y:S01]  /*2980*/  MUFU.RCP R25, R43 ;  /* 0x0000002b00197308 */ /* 0x000e220000001000 */
[----:B--2---:R-:W-:Y:S01]  /*2990*/  FMUL.FTZ R38, R39, R38 ;  /* 0x0000002627267220 */ /* 0x004fe20000410000 */
[----:B------:R-:W-:-:S06]  /*29a0*/  FMUL.FTZ R39, R13, R24 ;  /* 0x000000180d277220 */ /* 0x000fcc0000410000 */
[----:B------:R-:W2:Y:S01]  /*29b0*/  MUFU.RCP R34, R34 ;  /* 0x0000002200227308 */ /* 0x000ea20000001000 */
[----:B-1----:R-:W-:Y:S01]  /*29c0*/  FMUL.FTZ R32, R39, R32 ;  /* 0x0000002027207220 */ /* 0x002fe20000410000 */
[----:B0-----:R-:W-:Y:S01]  /*29d0*/  FMUL.FTZ R25, R26, R25 ;  /* 0x000000191a197220 */ /* 0x001fe20000410000 */
[----:B---3--:R-:W-:Y:S01]  /*29e0*/  FFMA.FTZ R8, -R35, R38, R8 ;  /* 0x0000002623087223 */ /* 0x008fe20000010108 */
[----:B------:R-:W-:Y:S01]  /*29f0*/  FFMA.FTZ R38, R27, -UR6, R27 ;  /* 0x800000061b267c23 */ /* 0x000fe2000801001b */
[C---:B------:R-:W-:Y:S01]  /*2a00*/  FFMA.FTZ R9, -R35.reuse, R32, R9 ;  /* 0x0000002023097223 */ /* 0x040fe20000010109 */
[----:B------:R-:W-:Y:S02]  /*2a10*/  FFMA.FTZ R10, -R35, R25, R10 ;  /* 0x00000019230a7223 */ /* 0x000fe4000001010a */
[----:B------:R0:W1:Y:S01]  /*2a20*/  F2F.BF16.F32 R45, R8 ;  /* 0x00000008002d7304 */ /* 0x0000620000202000 */
[----:B------:R-:W-:-:S04]  /*2a30*/  FFMA.FTZ R15, R15, UR6, R38 ;  /* 0x000000060f0f7c23 */ /* 0x000fc80008010026 */
[----:B------:R-:W-:Y:S01]  /*2a40*/  FMUL.FTZ R27, R15, R24 ;  /* 0x000000180f1b7220 */ /* 0x000fe20000410000 */
[C---:B------:R-:W-:Y:S02]  /*2a50*/  IMAD.WIDE R24, R0.reuse, 0x4, R36 ;  /* 0x0000000400187825 */ /* 0x040fe400078e0224 */
[----:B------:R0:W3:Y:S02]  /*2a60*/  F2F.BF16.F32 R43, R9 ;  /* 0x00000009002b7304 */ /* 0x0000e40000202000 */
[----:B--2---:R-:W-:Y:S01]  /*2a70*/  FMUL.FTZ R34, R27, R34 ;  /* 0x000000221b227220 */ /* 0x004fe20000410000 */
[----:B------:R-:W-:-:S04]  /*2a80*/  IMAD.WIDE R26, R0, 0x4, R30 ;  /* 0x00000004001a7825 */ /* 0x000fc800078e021e */
[----:B------:R-:W-:Y:S01]  /*2a90*/  FFMA.FTZ R11, -R35, R34, R11 ;  /* 0x00000022230b7223 */ /* 0x000fe2000001010b */
[----:B------:R-:W-:Y:S01]  /*2aa0*/  IMAD.WIDE R34, R0, 0x4, R28 ;  /* 0x0000000400227825 */ /* 0x000fe200078e021c */
[----:B------:R0:W2:Y:S08]  /*2ab0*/  F2F.BF16.F32 R32, R10 ;  /* 0x0000000a00207304 */ /* 0x0000b00000202000 */
[----:B------:R0:W4:Y:S01]  /*2ac0*/  F2F.BF16.F32 R42, R11 ;  /* 0x0000000b002a7304 */ /* 0x0001220000202000 */
[----:B-1-3--:R-:W-:Y:S05]  /*2ad0*/  @P1 BRA `(.L_x_603) ;  /* 0x0000000000ec1947 */ /* 0x00afea0003800000 */
        /* <DEDUP_REMOVED lines=18> */
[----:B------:R1:W-:Y:S01]  /*2c00*/  @!P0 STG.E desc[UR6][R26.64], R12 ;  /* 0x0000000c1a008986 */ /* 0x0003e2000c101906 */
[----:B------:R-:W-:-:S02]  /*2c10*/  @!P2 R2UR UR6, R16 ;  /* 0x000000001006a2ca */ /* 0x000fc400000e0000 */
[C---:B------:R-:W-:Y:S01]  /*2c20*/  @!P2 R2UR UR7, R17.reuse ;  /* 0x000000001107a2ca */ /* 0x040fe200000e0000 */
[----:B------:R-:W-:Y:S01]  /*2c30*/  @!P0 STG.E desc[UR4][R34.64], R20 ;  /* 0x0000001422008986 */ /* 0x000fe2000c101904 */
[C---:B------:R-:W-:Y:S02]  /*2c40*/  @!P2 R2UR UR14, R16.reuse ;  /* 0x00000000100ea2ca */ /* 0x040fe400000e0000 */
[C---:B------:R-:W-:Y:S01]  /*2c50*/  @!P2 R2UR UR15, R17.reuse ;  /* 0x00000000110fa2ca */ /* 0x040fe200000e0000 */
[----:B------:R-:W-:Y:S01]  /*2c60*/  @!P0 STG.E.U16 desc[UR8][R38.64], R45 ;  /* 0x0000002d26008986 */ /* 0x000fe2000c101508 */
[----:B------:R-:W-:Y:S02]  /*2c70*/  @!P3 R2UR UR16, R16 ;  /* 0x000000001010b2ca */ /* 0x000fe400000e0000 */
[----:B------:R-:W-:Y:S01]  /*2c80*/  @!P3 R2UR UR17, R17 ;  /* 0x000000001111b2ca */ /* 0x000fe200000e0000 */
[----:B-1----:R-:W-:Y:S01]  /*2c90*/  VIADD R12, R0, 0x3 ;  /* 0x00000003000c7836 */ /* 0x002fe20000000000 */
        /* <DEDUP_REMOVED lines=8> */
[----:B------:R3:W-:Y:S01]  /*2d20*/  @!P2 STG.E desc[UR12][R34.64+0x4], R21 ;  /* 0x000004152200a986 */ /* 0x0007e2000c10190c */
[----:B------:R-:W-:Y:S01]  /*2d30*/  ISETP.GE.AND P0, PT, R12, R3, PT ;  /* 0x000000030c00720c */ /* 0x000fe20003f06270 */
[----:B0-----:R-:W-:-:S02]  /*2d40*/  @!P3 IMAD.WIDE R8, R0, 0x2, R6 ;  /* 0x000000020008b825 */ /* 0x001fc400078e0206 */
[----:B------:R3:W-:Y:S04]  /*2d50*/  @!P2 STG.E.U16 desc[UR14][R40.64+0x2], R43 ;  /* 0x0000022b2800a986 */ /* 0x0007e8000c10150e */
[----:B------:R3:W-:Y:S04]  /*2d60*/  @!P3 STG.E desc[UR16][R24.64+0x8], R10 ;  /* 0x0000080a1800b986 */ /* 0x0007e8000c101910 */
[----:B------:R3:W-:Y:S04]  /*2d70*/  @!P3 STG.E desc[UR18][R26.64+0x8], R14 ;  /* 0x0000080e1a00b986 */ /* 0x0007e8000c101912 */
[----:B------:R3:W-:Y:S04]  /*2d80*/  @!P3 STG.E desc[UR20][R34.64+0x8], R22 ;  /* 0x000008162200b986 */ /* 0x0007e8000c101914 */
[----:B--2---:R3:W-:Y:S01]  /*2d90*/  @!P3 STG.E.U16 desc[UR22][R8.64+0x4], R32 ;  /* 0x000004200800b986 */ /* 0x0047e2000c101516 */
        /* <DEDUP_REMOVED lines=13> */
[----:B----4-:R2:W-:Y:S01]  /*2e70*/  STG.E.U16 desc[UR10][R8.64+0x6], R42 ;  /* 0x0000062a08007986 */ /* 0x0105e2000c10150a */
[----:B------:R-:W-:Y:S05]  /*2e80*/  BRA `(.L_x_604) ;  /* 0x00000000003c7947 */ /* 0x000fea0003800000 */
.L_x_603:
[C---:B------:R-:W-:Y:S01]  /*2e90*/  R2UR UR4, R16.reuse ;  /* 0x00000000100472ca */ /* 0x040fe200000e0000 */
[----:B------:R-:W-:Y:S01]  /*2ea0*/  IMAD.WIDE.U32 R38, R43, 0x10000, RZ ;  /* 0x000100002b267825 */ /* 0x000fe200078e00ff */
[C---:B------:R-:W-:Y:S02]  /*2eb0*/  R2UR UR5, R17.reuse ;  /* 0x00000000110572ca */ /* 0x040fe400000e0000 */
[----:B------:R-:W-:Y:S01]  /*2ec0*/  R2UR UR6, R16 ;  /* 0x00000000100672ca */ /* 0x000fe200000e0000 */
[----:B----4-:R-:W-:Y:S01]  /*2ed0*/  IMAD.U32 R41, R42, 0x10000, RZ ;  /* 0x000100002a297824 */ /* 0x010fe200078e00ff */
[C---:B------:R-:W-:Y:S02]  /*2ee0*/  R2UR UR7, R17.reuse ;  /* 0x00000000110772ca */ /* 0x040fe400000e0000 */
[----:B------:R-:W-:Y:S02]  /*2ef0*/  R2UR UR8, R16 ;  /* 0x00000000100872ca */ /* 0x000fe400000e0000 */
[----:B------:R-:W-:-:S02]  /*2f00*/  R2UR UR9, R17 ;  /* 0x00000000110972ca */ /* 0x000fc400000e0000 */
[----:B--2---:R-:W-:Y:S01]  /*2f10*/  LOP3.LUT R39, R39, R41, R32, 0xfe, !PT ;  /* 0x0000002927277212 */ /* 0x004fe200078efe20 */
[----:B------:R-:W-:Y:S01]  /*2f20*/  IMAD.WIDE R40, R0, 0x2, R6 ;  /* 0x0000000200287825 */ /* 0x000fe200078e0206 */
[----:B------:R-:W-:Y:S01]  /*2f30*/  LOP3.LUT R38, R38, R45, RZ, 0xfc, !PT ;  /* 0x0000002d26267212 */ /* 0x000fe200078efcff */
[----:B------:R1:W-:Y:S04]  /*2f40*/  STG.E.128 desc[UR4][R24.64], R8 ;  /* 0x0000000818007986 */ /* 0x0003e8000c101d04 */
[----:B------:R1:W-:Y:S04]  /*2f50*/  STG.E.128 desc[UR4][R26.64], R12 ;  /* 0x0000000c1a007986 */ /* 0x0003e8000c101d04 */
[----:B------:R1:W-:Y:S04]  /*2f60*/  STG.E.128 desc[UR6][R34.64], R20 ;  /* 0x0000001422007986 */ /* 0x0003e8000c101d06 */
[----:B------:R1:W-:Y:S02]  /*2f70*/  STG.E.64 desc[UR8][R40.64], R38 ;  /* 0x0000002628007986 */ /* 0x0003e4000c101b08 */
.L_x_604:
[----:B------:R-:W-:Y:S05]  /*2f80*/  BSYNC.RECONVERGENT B0 ;  /* 0x0000000000007941 */ /* 0x000fea0003800200 */
.L_x_602:
[----:B------:R-:W-:-:S05]  /*2f90*/  IMAD R0, R33, 0x4, R0 ;  /* 0x0000000421007824 */ /* 0x000fca00078e0200 */
[----:B------:R-:W-:-:S13]  /*2fa0*/  ISETP.GE.AND P0, PT, R0, R3, PT ;  /* 0x000000030000720c */ /* 0x000fda0003f06270 */
[----:B------:R-:W-:Y:S05]  /*2fb0*/  @!P0 BRA `(.L_x_605) ;  /* 0xfffffff000488947 */ /* 0x000fea000383ffff */
[----:B------:R-:W-:Y:S05]  /*2fc0*/  EXIT ;  /* 0x000000000000794d */ /* 0x000fea0003800000 */
        .type           $_Z25multi_tensor_apply_kernelI18TensorListMetadataILi5EE25DistAdamCapturableFunctorIffN3c108BFloat16EEJPfffPiifS6_10adamMode_tfEEvlPViT_T0_DpT1_$__internal_accurate_pow,@function
        .size           $_Z25multi_tensor_apply_kernelI18TensorListMetadataILi5EE25DistAdamCapturableFunctorIffN3c108BFloat16EEJPfffPiifS6_10adamMode_tfEEvlPViT_T0_DpT1_$__internal_accurate_pow,(.L_x_1084 - $_Z25multi_tensor_apply_kernelI18TensorListMetadataILi5EE25DistAdamCapturableFunctorIffN3c108BFloat16EEJPfffPiifS6_10adamMode_tfEEvlPViT_T0_DpT1_$__internal_accurate_pow)
$_Z25multi_tensor_apply_kernelI18TensorListMetadataILi5EE25DistAdamCapturableFunctorIffN3c108BFloat16EEJPfffPiifS6_10adamMode_tfEEvlPViT_T0_DpT1_$__internal_accurate_pow:
        /* <DEDUP_REMOVED lines=475> */
.L_x_606:
        /* <DEDUP_REMOVED lines=9> */
[----:B0-----:R-:W-:Y:S06]  /*4e10*/  RET.REL.NODEC R20 `(_Z25multi_tensor_apply_kernelI18TensorListMetadataILi5EE25DistAdamCapturableFunctorIffN3c108BFloat16EEJPfffPiifS6_10adamMode_tfEEvlPViT_T0_DpT1_) ;  /* 0xffffffb014787950 */ /* 0x001fec0003c3ffff */
.L_x_607:
        /* <DEDUP_REMOVED lines=14> */
.L_x_1084:


//--------------------- .text._Z25multi_tensor_apply_kernelI18TensorListMetadataILi5EE25DistAdamCapturableFunctorIffN3c104HalfEEJPfffPiifS6_10adamMode_tfEEvlPViT_T0_DpT1_ --------------------------
	.section	.text._Z25multi_tensor_apply_kernelI18TensorListMetadataILi5EE25DistAdamCapturableFunctorIffN3c104HalfEEJPfffPiifS6_10adamMode_tfEEvlPViT_T0_DpT1_,"ax",@progbits
	.align	128
        .global         _Z25multi_tensor_apply_kernelI18TensorListMetadataILi5EE25DistAdamCapturableFunctorIffN3c104HalfEEJPfffPiifS6_10adamMode_tfEEvlPViT_T0_DpT1_
        .type           _Z25multi_tensor_apply_kernelI18TensorListMetadataILi5EE25DistAdamCapturableFunctorIffN3c104HalfEEJPfffPiifS6_10adamMode_tfEEvlPViT_T0_DpT1_,@function
        .size           _Z25multi_tensor_apply_kernelI18TensorListMetadataILi5EE25DistAdamCapturableFunctorIffN3c104HalfEEJPfffPiifS6_10adamMode_tfEEvlPViT_T0_DpT1_,(.L_x_1085 - _Z25multi_tensor_apply_kernelI18TensorListMetadataILi5EE25DistAdamCapturableFunctorIffN3c104HalfEEJPfffPiifS6_10adamMode_tfEEvlPViT_T0_DpT1_)
        .other          _Z25multi_tensor_apply_kernelI18TensorListMetadataILi5EE25DistAdamCapturableFunctorIffN3c104HalfEEJPfffPiifS6_10adamMode_tfEEvlPViT_T0_DpT1_,@"STO_CUDA_ENTRY STV_DEFAULT"
_Z25multi_tensor_apply_kernelI18TensorListMetadataILi5EE25DistAdamCapturableFunctorIffN3c104HalfEEJPfffPiifS6_10adamMode_tfEEvlPViT_T0_DpT1_:
.text._Z25multi_tensor_apply_kernelI18TensorListMetadataILi5EE25DistAdamCapturableFunctorIffN3c104HalfEEJPfffPiifS6_10adamMode_tfEEvlPViT_T0_DpT1_:
        /* <DEDUP_REMOVED lines=21> */
.L_x_608:
        /* <DEDUP_REMOVED lines=20> */
.L_x_609:
        /* <DEDUP_REMOVED lines=20> */
.L_x_610:
        /* <DEDUP_REMOVED lines=21> */
.L_x_611:
        /* <DEDUP_REMOVED lines=40> */
[----:B0-----:R-:W-:Y:S05]  /*07a0*/  CALL.REL.NOINC `($_Z25multi_tensor_apply_kernelI18TensorListMetadataILi5EE25DistAdamCapturableFunctorIffN3c104HalfEEJPfffPiifS6_10adamMode_tfEEvlPViT_T0_DpT1_$__internal_accurate_pow) ;  /* 0x0000002800087944 */ /* 0x001fea0003c00000 */
        /* <DEDUP_REMOVED lines=23> */
.L_x_613:
        /* <DEDUP_REMOVED lines=14> */
.L_x_614:
        /* <DEDUP_REMOVED lines=36> */
[----:B------:R-:W-:Y:S05]  /*0c40*/  CALL.REL.NOINC `($_Z25multi_tensor_apply_kernelI18TensorListMetadataILi5EE25DistAdamCapturableFunctorIffN3c104HalfEEJPfffPiifS6_10adamMode_tfEEvlPViT_T0_DpT1_$__internal_accurate_pow) ;  /* 0x0000002000e07944 */ /* 0x000fea0003c00000 */
        /* <DEDUP_REMOVED lines=22> */
.L_x_615:
        /* <DEDUP_REMOVED lines=14> */
.L_x_616:
        /* <DEDUP_REMOVED lines=18> */
.L_x_612:
        /* <DEDUP_REMOVED lines=46> */
.L_x_622:
        /* <DEDUP_REMOVED lines=18> */
.L_x_618:
        /* <DEDUP_REMOVED lines=57> */
.L_x_619:
        /* <DEDUP_REMOVED lines=89> */
.L_x_620:
        /* <DEDUP_REMOVED lines=59> */
.L_x_621:
[----:B-12---:R-:W1:Y:S02]  /*2080*/  LDC R9, c[0x0][0x360] ;  /* 0x0000d800ff097b82 */ /* 0x006e640000000800 */
[----:B-1----:R-:W-:-:S05]  /*2090*/  IMAD R0, R9, 0x4, R0 ;  /* 0x0000000409007824 */ /* 0x002fca00078e0200 */
[----:B------:R-:W-:-:S13]  /*20a0*/  ISETP.GE.AND P0, PT, R0, R3, PT ;  /* 0x000000030000720c */ /* 0x000fda0003f06270 */
[----:B------:R-:W-:Y:S05]  /*20b0*/  @!P0 BRA `(.L_x_622) ;  /* 0xfffffff000748947 */ /* 0x000fea000383ffff */
[----:B------:R-:W-:Y:S05]  /*20c0*/  EXIT ;  /* 0x000000000000794d */ /* 0x000fea0003800000 */
.L_x_617:
[----:B------:R-:W0:Y:S02]  /*20d0*/  LDC R33, c[0x0][0x360] ;  /* 0x0000d800ff217b82 */ /* 0x000e240000000800 */
.L_x_629:
        /* <DEDUP_REMOVED lines=72> */
.L_x_624:
        /* <DEDUP_REMOVED lines=13> */
.L_x_625:
[----:B------:R-:W-:Y:S05]  /*2630*/  BSYNC.RECONVERGENT B0 ;  /* 0x0000000000007941 */ /* 0x000fea0003800200 */
.L_x_623:
        /* <DEDUP_REMOVED lines=62> */
[----:B------:R0:W1:Y:S01]  /*2a20*/  F2F.F16.F32 R45, R8 ;  /* 0x00000008002d7304 */ /* 0x0000620000200800 */
[----:B------:R-:W-:-:S04]  /*2a30*/  FFMA.FTZ R15, R15, UR6, R38 ;  /* 0x000000060f0f7c23 */ /* 0x000fc80008010026 */
[----:B------:R-:W-:Y:S01]  /*2a40*/  FMUL.FTZ R27, R15, R24 ;  /* 0x000000180f1b7220 */ /* 0x000fe20000410000 */
[C---:B------:R-:W-:Y:S02]  /*2a50*/  IMAD.WIDE R24, R0.reuse, 0x4, R36 ;  /* 0x0000000400187825 */ /* 0x040fe400078e0224 */
[----:B------:R0:W3:Y:S02]  /*2a60*/  F2F.F16.F32 R43, R9 ;  /* 0x00000009002b7304 */ /* 0x0000e40000200800 */
[----:B--2---:R-:W-:Y:S01]  /*2a70*/  FMUL.FTZ R34, R27, R34 ;  /* 0x000000221b227220 */ /* 0x004fe20000410000 */
[----:B------:R-:W-:-:S04]  /*2a80*/  IMAD.WIDE R26, R0, 0x4, R30 ;  /* 0x00000004001a7825 */ /* 0x000fc800078e021e */
[----:B------:R-:W-:Y:S01]  /*2a90*/  FFMA.FTZ R11, -R35, R34, R11 ;  /* 0x00000022230b7223 */ /* 0x000fe2000001010b */
[----:B------:R-:W-:Y:S01]  /*2aa0*/  IMAD.WIDE R34, R0, 0x4, R28 ;  /* 0x0000000400227825 */ /* 0x000fe200078e021c */
[----:B------:R0:W2:Y:S08]  /*2ab0*/  F2F.F16.F32 R32, R10 ;  /* 0x0000000a00207304 */ /* 0x0000b00000200800 */
[----:B------:R0:W4:Y:S01]  /*2ac0*/  F2F.F16.F32 R42, R11 ;  /* 0x0000000b002a7304 */ /* 0x0001220000200800 */
        /* <DEDUP_REMOVED lines=60> */
.L_x_627:
        /* <DEDUP_REMOVED lines=15> */
.L_x_628:
[----:B------:R-:W-:Y:S05]  /*2f80*/  BSYNC.RECONVERGENT B0 ;  /* 0x0000000000007941 */ /* 0x000fea0003800200 */
.L_x_626:
[----:B------:R-:W-:-:S05]  /*2f90*/  IMAD R0, R33, 0x4, R0 ;  /* 0x0000000421007824 */ /* 0x000fca00078e0200 */
[----:B------:R-:W-:-:S13]  /*2fa0*/  ISETP.GE.AND P0, PT, R0, R3, PT ;  /* 0x000000030000720c */ /* 0x000fda0003f06270 */
[----:B------:R-:W-:Y:S05]  /*2fb0*/  @!P0 BRA `(.L_x_629) ;  /* 0xfffffff000488947 */ /* 0x000fea000383ffff */
[----:B------:R-:W-:Y:S05]  /*2fc0*/  EXIT ;  /* 0x000000000000794d */ /* 0x000fea0003800000 */
        .type           $_Z25multi_tensor_apply_kernelI18TensorListMetadataILi5EE25DistAdamCapturableFunctorIffN3c104HalfEEJPfffPiifS6_10adamMode_tfEEvlPViT_T0_DpT1_$__internal_accurate_pow,@function
        .size           $_Z25multi_tensor_apply_kernelI18TensorListMetadataILi5EE25DistAdamCapturableFunctorIffN3c104HalfEEJPfffPiifS6_10adamMode_tfEEvlPViT_T0_DpT1_$__internal_accurate_pow,(.L_x_1085 - $_Z25multi_tensor_apply_kernelI18TensorListMetadataILi5EE25DistAdamCapturableFunctorIffN3c104HalfEEJPfffPiifS6_10adamMode_tfEEvlPViT_T0_DpT1_$__internal_accurate_pow)
$_Z25multi_tensor_apply_kernelI18TensorListMetadataILi5EE25DistAdamCapturableFunctorIffN3c104HalfEEJPfffPiifS6_10adamMode_tfEEvlPViT_T0_DpT1_$__internal_accurate_pow:
        /* <DEDUP_REMOVED lines=475> */
.L_x_630:
        /* <DEDUP_REMOVED lines=9> */
[----:B0-----:R-:W-:Y:S06]  /*4e10*/  RET.REL.NODEC R20 `(_Z25multi_tensor_apply_kernelI18TensorListMetadataILi5EE25DistAdamCapturableFunctorIffN3c104HalfEEJPfffPiifS6_10adamMode_tfEEvlPViT_T0_DpT1_) ;  /* 0xffffffb014787950 */ /* 0x001fec0003c3ffff */
.L_x_631:
        /* <DEDUP_REMOVED lines=14> */
.L_x_1085:


//--------------------- .text._Z25multi_tensor_apply_kernelI18TensorListMetadataILi5EE25DistAdamCapturableFunctorIfffEJPfffPiifS4_10adamMode_tfEEvlPViT_T0_DpT1_ --------------------------
	.section	.text._Z25multi_tensor_apply_kernelI18TensorListMetadataILi5EE25DistAdamCapturableFunctorIfffEJPfffPiifS4_10adamMode_tfEEvlPViT_T0_DpT1_,"ax",@progbits
	.align	128
        .global         _Z25multi_tensor_apply_kernelI18TensorListMetadataILi5EE25DistAdamCapturableFunctorIfffEJPfffPiifS4_10adamMode_tfEEvlPViT_T0_DpT1_
        .type           _Z25multi_tensor_apply_kernelI18TensorListMetadataILi5EE25DistAdamCapturableFunctorIfffEJPfffPiifS4_10adamMode_tfEEvlPViT_T0_DpT1_,@function
        .size           _Z25multi_tensor_apply_kernelI18TensorListMetadataILi5EE25DistAdamCapturableFunctorIfffEJPfffPiifS4_10adamMode_tfEEvlPViT_T0_DpT1_,(.L_x_1086 - _Z25multi_tensor_apply_kernelI18TensorListMetadataILi5EE25DistAdamCapturableFunctorIfffEJPfffPiifS4_10adamMode_tfEEvlPViT_T0_DpT1_)
        .other          _Z25multi_tensor_apply_kernelI18TensorListMetadataILi5EE25DistAdamCapturableFunctorIfffEJPfffPiifS4_10adamMode_tfEEvlPViT_T0_DpT1_,@"STO_CUDA_ENTRY STV_DEFAULT"
_Z25multi_tensor_apply_kernelI18TensorListMetadataILi5EE25DistAdamCapturableFunctorIfffEJPfffPiifS4_10adamMode_tfEEvlPViT_T0_DpT1_:
.text._Z25multi_tensor_apply_kernelI18TensorListMetadataILi5EE25DistAdamCapturableFunctorIfffEJPfffPiifS4_10adamMode_tfEEvlPViT_T0_DpT1_:
        /* <DEDUP_REMOVED lines=21> */
.L_x_632:
        /* <DEDUP_REMOVED lines=20> */
.L_x_633:
        /* <DEDUP_REMOVED lines=20> */
.L_x_634:
        /* <DEDUP_REMOVED lines=21> */
.L_x_635:
        /* <DEDUP_REMOVED lines=40> */
[----:B0-----:R-:W-:Y:S05]  /*07a0*/  CALL.REL.NOINC `($_Z25multi_tensor_apply_kernelI18TensorListMetadataILi5EE25DistAdamCapturableFunctorIfffEJPfffPiifS4_10adamMode_tfEEvlPViT_T0_DpT1_$__internal_accurate_pow) ;  /* 0x0000002400d87944 */ /* 0x001fea0003c00000 */
        /* <DEDUP_REMOVED lines=23> */
.L_x_637:
        /* <DEDUP_REMOVED lines=14> */
.L_x_638:
        /* <DEDUP_REMOVED lines=36> */
[----:B------:R-:W-:Y:S05]  /*0c40*/  CALL.REL.NOINC `($_Z25multi_tensor_apply_kernelI18TensorListMetadataILi5EE25DistAdamCapturableFunctorIfffEJPfffPiifS4_10adamMode_tfEEvlPViT_T0_DpT1_$__internal_accurate_pow) ;  /* 0x0000002000b07944 */ /* 0x000fea0003c00000 */
        /* <DEDUP_REMOVED lines=22> */
.L_x_639:
        /* <DEDUP_REMOVED lines=14> */
.L_x_640:
        /* <DEDUP_REMOVED lines=18> */
.L_x_636:
        /* <DEDUP_REMOVED lines=46> */
.L_x_645:
        /* <DEDUP_REMOVED lines=18> */
.L_x_642:
[C---:B------:R-:W-:Y:S01]  /*13b0*/  VIADD R8, R0.reuse, 0x1 ;  /* 0x0000000100087836 */ /* 0x040fe20000000000 */
[CC--:B------:R-:W-:Y:S01]  /*13c0*/  ISETP.GE.AND P0, PT, R0.reuse, R3.reuse, PT ;  /* 0x000000030000720c */ /* 0x0c0fe20003f06270 */
[----:B------:R-:W-:Y:S01]  /*13d0*/  VIADD R10, R0, 0x2 ;  /* 0x00000002000a7836 */ /* 0x000fe20000000000 */
[----:B------:R-:W-:Y:S02]  /*13e0*/  CS2R R12, SRZ ;  /* 0x00000000000c7805 */ /* 0x000fe4000001ff00 */
        /* <DEDUP_REMOVED lines=13> */
[----:B------:R-:W-:Y:S02]  /*14c0*/  CS2R R8, SRZ ;  /* 0x0000000000087805 */ /* 0x000fe4000001ff00 */
[----:B------:R-:W-:Y:S02]  /*14d0*/  CS2R R10, SRZ ;  /* 0x00000000000a7805 */ /* 0x000fe4000001ff00 */
[----:B------:R-:W-:Y:S01]  /*14e0*/  @!P2 R2UR UR8, R16 ;  /* 0x000000001008a2ca */ /* 0x000fe200000e0000 */
[----:B------:R-:W-:Y:S01]  /*14f0*/  IMAD.WIDE R42, R0, 0x4, R36 ;  /* 0x00000004002a7825 */ /* 0x000fe200078e0224 */
[C---:B------:R-:W-:Y:S01]  /*1500*/  @!P2 R2UR UR9, R17.reuse ;  /* 0x000000001109a2ca */ /* 0x040fe200000e0000 */
[----:B------:R0:W5:Y:S01]  /*1510*/  @!P0 LDG.E R12, desc[UR4][R14.64] ;  /* 0x000000040e0c8981 */ /* 0x000162000c1e1900 */
[----:B------:R-:W-:Y:S01]  /*1520*/  @!P3 R2UR UR12, R16 ;  /* 0x00000000100cb2ca */ /* 0x000fe200000e0000 */
[--C-:B------:R-:W-:Y:S01]  /*1530*/  @!P2 IMAD.WIDE R22, R0, 0x4, R18.reuse ;  /* 0x000000040016a825 */ /* 0x100fe200078e0212 */
[C---:B------:R-:W-:Y:S01]  /*1540*/  @!P3 R2UR UR13, R17.reuse ;  /* 0x00000000110db2ca */ /* 0x040fe200000e0000 */
[----:B------:R-:W5:Y:S01]  /*1550*/  @!P2 LDG.E R9, desc[UR6][R32.64+0x4] ;  /* 0x000004062009a981 */ /* 0x000f62000c1e1900 */
[----:B------:R-:W-:Y:S01]  /*1560*/  @!P4 R2UR UR16, R16 ;  /* 0x000000001010c2ca */ /* 0x000fe200000e0000 */
[----:B------:R-:W-:Y:S01]  /*1570*/  @!P3 IMAD.WIDE R26, R0, 0x4, R18 ;  /* 0x00000004001ab825 */ /* 0x000fe200078e0212 */
[----:B------:R-:W-:Y:S01]  /*1580*/  @!P4 R2UR UR17, R17 ;  /* 0x000000001111c2ca */ /* 0x000fe200000e0000 */
[----:B------:R-:W5:Y:S01]  /*1590*/  @!P3 LDG.E R10, desc[UR10][R32.64+0x8] ;  /* 0x0000080a200ab981 */ /* 0x000f62000c1e1900 */
[----:B------:R-:W-:-:S02]  /*15a0*/  @!P0 R2UR UR6, R16 ;  /* 0x00000000100682ca */ /* 0x000fc400000e0000 */
[----:B0-----:R-:W-:Y:S02]  /*15b0*/  CS2R R14, SRZ ;  /* 0x00000000000e7805 */ /* 0x001fe4000001ff00 */
[C---:B------:R-:W-:Y:S01]  /*15c0*/  @!P0 R2UR UR7, R17.reuse ;  /* 0x00000000110782ca */ /* 0x040fe200000e0000 */
[----:B------:R-:W5:Y:S01]  /*15d0*/  @!P4 LDG.E R11, desc[UR14][R42.64+0xc] ;  /* 0x00000c0e2a0bc981 */ /* 0x000f62000c1e1900 */
[C---:B------:R-:W-:Y:S02]  /*15e0*/  @!P2 R2UR UR10, R16.reuse ;  /* 0x00000000100aa2ca */ /* 0x040fe400000e0000 */
[----:B------:R-:W-:Y:S02]  /*15f0*/  CS2R R20, SRZ ;  /* 0x0000000000147805 */ /* 0x000fe4000001ff00 */
        /* <DEDUP_REMOVED lines=8> */
[----:B------:R-:W-:Y:S01]  /*1680*/  @!P4 R2UR UR19, R17 ;  /* 0x000000001113c2ca */ /* 0x000fe200000e0000 */
[----:B------:R2:W5:Y:S01]  /*1690*/  @!P0 LDG.E R8, desc[UR4][R32.64] ;  /* 0x0000000420088981 */ /* 0x000562000c1e1900 */
[----:B0-----:R-:W-:-:S03]  /*16a0*/  CS2R R22, SRZ ;  /* 0x0000000000167805 */ /* 0x001fc6000001ff00 */
[----:B------:R2:W5:Y:S01]  /*16b0*/  @!P4 LDG.E R15, desc[UR16][R40.64+0xc] ;  /* 0x00000c10280fc981 */ /* 0x000562000c1e1900 */
[----:B-1----:R-:W-:-:S03]  /*16c0*/  CS2R R26, SRZ ;  /* 0x00000000001a7805 */ /* 0x002fc6000001ff00 */
        /* <DEDUP_REMOVED lines=8> */
.L_x_643:
[----:B--2---:R-:W0:Y:S01]  /*1750*/  LDC.64 R40, c[0x0][0xfa0] ;  /* 0x0003e800ff287b82 */ /* 0x004e220000000a00 */
[----:B------:R-:W-:Y:S01]  /*1760*/  R2UR UR4, R16 ;  /* 0x00000000100472ca */ /* 0x000fe200000e0000 */
[----:B------:R-:W1:Y:S01]  /*1770*/  LDCU.64 UR6, c[0x0][0xf88] ;  /* 0x0001f100ff0677ac */ /* 0x000e620008000a00 */
[----:B------:R-:W-:-:S13]  /*1780*/  R2UR UR5, R17 ;  /* 0x00000000110572ca */ /* 0x000fda00000e0000 */
[----:B0-----:R0:W2:Y:S01]  /*1790*/  LDG.E R33, desc[UR4][R40.64] ;  /* 0x0000000428217981 */ /* 0x0010a2000c1e1900 */
[C---:B-----5:R-:W-:Y:S01]  /*17a0*/  FMUL.FTZ R12, R2.reuse, R12 ;  /* 0x0000000c020c7220 */ /* 0x060fe20000410000 */
[----:B------:R-:W3:Y:S01]  /*17b0*/  MUFU.RCP R32, R4 ;  /* 0x0000000400207308 */ /* 0x000ee20000001000 */
[C---:B------:R-:W-:Y:S01]  /*17c0*/  FMUL.FTZ R13, R2.reuse, R13 ;  /* 0x0000000d020d7220 */ /* 0x040fe20000410000 */
[----:B------:R-:W-:Y:S01]  /*17d0*/  FMUL.FTZ R14, R2, R14 ;  /* 0x0000000e020e7220 */ /* 0x000fe20000410000 */
[----:B------:R-:W-:Y:S01]  /*17e0*/  FMUL.FTZ R42, R12, R12 ;  /* 0x0000000c0c2a7220 */ /* 0x000fe20000410000 */
[----:B------:R-:W4:Y:S01]  /*17f0*/  LDCU UR4, c[0x0][0xf9c] ;  /* 0x0001f380ff0477ac */ /* 0x000f220008000800 */
[----:B------:R-:W-:Y:S02]  /*1800*/  @P1 R2UR UR8, R16 ;  /* 0x00000000100812ca */ /* 0x000fe400000e0000 */
[----:B-1----:R-:W-:Y:S01]  /*1810*/  FFMA.FTZ R43, R42, -UR7, R42 ;  /* 0x800000072a2b7c23 */ /* 0x002fe2000801002a */
[----:B------:R-:W-:Y:S01]  /*1820*/  FMUL.FTZ R42, R13, R13 ;  /* 0x0000000d0d2a7220 */ /* 0x000fe20000410000 */
[----:B0-----:R-:W-:Y:S01]  /*1830*/  FMUL.FTZ R40, R2, R15 ;  /* 0x0000000f02287220 */ /* 0x001fe20000410000 */
[----:B------:R-:W-:Y:S01]  /*1840*/  @P1 R2UR UR9, R17 ;  /* 0x00000000110912ca */ /* 0x000fe200000e0000 */
[----:B------:R-:W-:Y:S01]  /*1850*/  FFMA.FTZ R24, R24, UR7, R43 ;  /* 0x0000000718187c23 */ /* 0x000fe2000801002b */
[----:B------:R-:W-:Y:S01]  /*1860*/  FMUL.FTZ R43, R14, R14 ;  /* 0x0000000e0e2b7220 */ /* 0x000fe20000410000 */
[----:B------:R-:W-:Y:S01]  /*1870*/  FFMA.FTZ R42, R42, -UR7, R42 ;  /* 0x800000072a2a7c23 */ /* 0x000fe2000801002a */
[C---:B------:R-:W-:Y:S01]  /*1880*/  FMUL.FTZ R41, R40.reuse, R40 ;  /* 0x0000002828297220 */ /* 0x040fe20000410000 */
[----:B------:R-:W-:Y:S01]  /*1890*/  FFMA.FTZ R40, R40, -UR6, R40 ;  /* 0x8000000628287c23 */ /* 0x000fe20008010028 */
[----:B------:R-:W-:Y:S01]  /*18a0*/  FFMA.FTZ R43, R43, -UR7, R43 ;  /* 0x800000072b2b7c23 */ /* 0x000fe2000801002b */
[----:B------:R-:W-:Y:S01]  /*18b0*/  FFMA.FTZ R25, R25, UR7, R42 ;  /* 0x0000000719197c23 */ /* 0x000fe2000801002a */
[----:B------:R-:W-:Y:S01]  /*18c0*/  FFMA.FTZ R42, R41, -UR7, R41 ;  /* 0x80000007292a7c23 */ /* 0x000fe20008010029 */
[-C--:B---3--:R-:W-:Y:S01]  /*18d0*/  FMUL.FTZ R44, R24, R32.reuse ;  /* 0x00000020182c7220 */ /* 0x088fe20000410000 */
[----:B------:R-:W-:Y:S01]  /*18e0*/  FFMA.FTZ R26, R26, UR7, R43 ;  /* 0x000000071a1a7c23 */ /* 0x000fe2000801002b */
[-C--:B------:R-:W-:Y:S01]  /*18f0*/  FMUL.FTZ R45, R25, R32.reuse ;  /* 0x00000020192d7220 */ /* 0x080fe20000410000 */
[----:B------:R-:W-:Y:S01]  /*1900*/  FFMA.FTZ R27, R27, UR7, R42 ;  /* 0x000000071b1b7c23 */ /* 0x000fe2000801002a */
[----:B------:R-:W4:Y:S01]  /*1910*/  MUFU.SQRT R15, R44 ;  /* 0x0000002c000f7308 */ /* 0x000f220000002000 */
[-C--:B------:R-:W-:Y:S01]  /*1920*/  FMUL.FTZ R42, R26, R32.reuse ;  /* 0x000000201a2a7220 */ /* 0x080fe20000410000 */
[----:B------:R-:W-:Y:S01]  /*1930*/  FFMA.FTZ R23, R23, UR6, R40 ;  /* 0x0000000617177c23 */ /* 0x000fe20008010028 */
[----:B------:R-:W-:Y:S01]  /*1940*/  FMUL.FTZ R41, R27, R32 ;  /* 0x000000201b297220 */ /* 0x000fe20000410000 */
[----:B------:R-:W-:-:S02]  /*1950*/  @P1 R2UR UR7, R17 ;  /* 0x00000000110712ca */ /* 0x000fc400000e0000 */
[C---:B------:R-:W-:Y:S02]  /*1960*/  @P1 R2UR UR10, R16.reuse ;  /* 0x00000000100a12ca */ /* 0x040fe400000e0000 */
[----:B------:R-:W0:Y:S01]  /*1970*/  MUFU.SQRT R43, R45 ;  /* 0x0000002d002b7308 */ /* 0x000e220000002000 */
[C---:B------:R-:W-:Y:S02]  /*1980*/  @P1 R2UR UR11, R17.reuse ;  /* 0x00000000110b12ca */ /* 0x040fe400000e0000 */
[----:B------:R-:W-:Y:S02]  /*1990*/  @P1 R2UR UR12, R16 ;  /* 0x00000000100c12ca */ /* 0x000fe400000e0000 */
[----:B------:R-:W-:-:S03]  /*19a0*/  @P1 R2UR UR13, R17 ;  /* 0x00000000110d12ca */ /* 0x000fc600000e0000 */
[----:B------:R-:W1:Y:S01]  /*19b0*/  MUFU.SQRT R42, R42 ;  /* 0x0000002a002a7308 */ /* 0x000e620000002000 */
[----:B----4-:R-:W-:-:S07]  /*19c0*/  FADD.FTZ R15, R15, UR4 ;  /* 0x000000040f0f7e21 */ /* 0x010fce0008010000 */
[----:B------:R-:W3:Y:S01]  /*19d0*/  MUFU.SQRT R41, R41 ;  /* 0x0000002900297308 */ /* 0x000ee20000002000 */
[----:B0-----:R-:W-:Y:S01]  /*19e0*/  FADD.FTZ R32, R43, UR4 ;  /* 0x000000042b207e21 */ /* 0x001fe20008010000 */
[----:B------:R-:W-:-:S04]  /*19f0*/  FFMA.FTZ R43, R12, -UR6, R12 ;  /* 0x800000060c2b7c23 */ /* 0x000fc8000801000c */
[----:B------:R-:W-:Y:S02]  /*1a00*/  FFMA.FTZ R20, R20, UR6, R43 ;  /* 0x0000000614147c23 */ /* 0x000fe4000801002b */
[----:B------:R-:W0:Y:S01]  /*1a10*/  MUFU.RCP R12, R5 ;  /* 0x00000005000c7308 */ /* 0x000e220000001000 */
[----:B-1----:R-:W-:Y:S01]  /*1a20*/  FADD.FTZ R43, R42, UR4 ;  /* 0x000000042a2b7e21 */ /* 0x002fe20008010000 */
[----:B------:R-:W-:-:S04]  /*1a30*/  FFMA.FTZ R42, R13, -UR6, R13 ;  /* 0x800000060d2a7c23 */ /* 0x000fc8000801000d */
[----:B------:R-:W-:Y:S02]  /*1a40*/  FFMA.FTZ R21, R21, UR6, R42 ;  /* 0x0000000615157c23 */ /* 0x000fe4000801002a */
[----:B------:R-:W1:Y:S01]  /*1a50*/  MUFU.RCP R15, R15 ;  /* 0x0000000f000f7308 */ /* 0x000e620000001000 */
[----:B---3--:R-:W-:Y:S01]  /*1a60*/  FADD.FTZ R42, R41, UR4 ;  /* 0x00000004292a7e21 */ /* 0x008fe20008010000 */
[----:B------:R-:W-:Y:S01]  /*1a70*/  FFMA.FTZ R41, R14, -UR6, R14 ;  /* 0x800000060e297c23 */ /* 0x000fe2000801000e */
[----:B------:R-:W3:Y:S03]  /*1a80*/  LDCU UR4, c[0x0][0xfac] ;  /* 0x0001f580ff0477ac */ /* 0x000ee60008000800 */
[----:B------:R-:W-:Y:S02]  /*1a90*/  FFMA.FTZ R22, R22, UR6, R41 ;  /* 0x0000000616167c23 */ /* 0x000fe40008010029 */
[----:B------:R-:W4:Y:S01]  /*1aa0*/  MUFU.RCP R32, R32 ;  /* 0x0000002000207308 */ /* 0x000f220000001000 */
[----:B------:R-:W-:Y:S01]  /*1ab0*/  @P1 R2UR UR6, R16 ;  /* 0x00000000100612ca */ /* 0x000fe200000e0000 */
[-C--:B0-----:R-:W-:Y:S01]  /*1ac0*/  FMUL.FTZ R40, R20, R12.reuse ;  /* 0x0000000c14287220 */ /* 0x081fe20000410000 */
[----:B------:R-:W-:-:S05]  /*1ad0*/  FMUL.FTZ R41, R21, R12 ;  /* 0x0000000c15297220 */ /* 0x000fca0000410000 */
[----:B------:R-:W0:Y:S01]  /*1ae0*/  MUFU.RCP R13, R43 ;  /* 0x0000002b000d7308 */ /* 0x000e220000001000 */
[----:B-1----:R-:W-:Y:S01]  /*1af0*/  FMUL.FTZ R15, R40, R15 ;  /* 0x0000000f280f7220 */ /* 0x002fe20000410000 */
[----:B------:R-:W-:-:S03]  /*1b00*/  FMUL.FTZ R40, R22, R12 ;  /* 0x0000000c16287220 */ /* 0x000fc60000410000 */
[----:B---3--:R-:W-:-:S03]  /*1b10*/  FFMA.FTZ R15, R8, UR4, R15 ;  /* 0x00000004080f7c23 */ /* 0x008fc6000801000f */
[----:B------:R-:W1:Y:S01]  /*1b20*/  MUFU.RCP R14, R42 ;  /* 0x0000002a000e7308 */ /* 0x000e620000001000 */
[----:B----4-:R-:W-:Y:S01]  /*1b30*/  FMUL.FTZ R32, R41, R32 ;  /* 0x0000002029207220 */ /* 0x010fe20000410000 */
[----:B------:R-:W-:-:S03]  /*1b40*/  FMUL.FTZ R41, R23, R12 ;  /* 0x0000000c17297220 */ /* 0x000fc60000410000 */
[----:B------:R-:W-:Y:S01]  /*1b50*/  FFMA.FTZ R32, R9, UR4, R32 ;  /* 0x0000000409207c23 */ /* 0x000fe20008010020 */
[----:B0-----:R-:W-:-:S04]  /*1b60*/  FMUL.FTZ R13, R40, R13 ;  /* 0x0000000d280d7220 */ /* 0x001fc80000410000 */
[----:B------:R-:W-:Y:S01]  /*1b70*/  FFMA.FTZ R13, R10, UR4, R13 ;  /* 0x000000040a0d7c23 */ /* 0x000fe2000801000d */
[----:B-1----:R-:W-:-:S04]  /*1b80*/  FMUL.FTZ R14, R41, R14 ;  /* 0x0000000e290e7220 */ /* 0x002fc80000410000 */
        /* <DEDUP_REMOVED lines=71> */
.L_x_644:
[----:B01----:R-:W0:Y:S02]  /*2000*/  LDC R9, c[0x0][0x360] ;  /* 0x0000d800ff097b82 */ /* 0x003e240000000800 */
[----:B0-----:R-:W-:-:S05]  /*2010*/  IMAD R0, R9, 0x4, R0 ;  /* 0x0000000409007824 */ /* 0x001fca00078e0200 */
[----:B------:R-:W-:-:S13]  /*2020*/  ISETP.GE.AND P0, PT, R0, R3, PT ;  /* 0x000000030000720c */ /* 0x000fda0003f06270 */
[----:B------:R-:W-:Y:S05]  /*2030*/  @!P0 BRA `(.L_x_645) ;  /* 0xfffffff000948947 */ /* 0x000fea000383ffff */
[----:B------:R-:W-:Y:S05]  /*2040*/  EXIT ;  /* 0x000000000000794d */ /* 0x000fea0003800000 */
.L_x_641:
[----:B------:R-:W0:Y:S02]  /*2050*/  LDC R33, c[0x0][0x360] ;  /* 0x0000d800ff217b82 */ /* 0x000e240000000800 */
.L_x_652:
[----:B------:R-:W-:Y:S01]  /*2060*/  BSSY.RECONVERGENT B0, `(.L_x_646) ;  /* 0x0000055000007945 */ /* 0x000fe20003800200 */
[----:B--2---:R-:W-:-:S04]  /*2070*/  IMAD.WIDE R42, R0, 0x4, R36 ;  /* 0x00000004002a7825 */ /* 0x004fc800078e0224 */
[----:B------:R-:W-:-:S04]  /*2080*/  IMAD.WIDE R40, R0, 0x4, R30 ;  /* 0x0000000400287825 */ /* 0x000fc800078e021e */
[----:B-1-3--:R-:W-:Y:S01]  /*2090*/  IMAD.WIDE R34, R0, 0x4, R28 ;  /* 0x0000000400227825 */ /* 0x00afe200078e021c */
[----:B------:R-:W-:Y:S06]  /*20a0*/  @P1 BRA `(.L_x_647) ;  /* 0x00000004000c1947 */ /* 0x000fec0003800000 */
        /* <DEDUP_REMOVED lines=67> */
.L_x_647:
        /* <DEDUP_REMOVED lines=13> */
.L_x_648:
[----:B------:R-:W-:Y:S05]  /*25b0*/  BSYNC.RECONVERGENT B0 ;  /* 0x0000000000007941 */ /* 0x000fea0003800200 */
.L_x_646:
[----:B-12-4-:R-:W1:Y:S01]  /*25c0*/  LDC.64 R34, c[0x0][0xfa0] ;  /* 0x0003e800ff227b82 */ /* 0x016e620000000a00 */
[----:B------:R-:W-:Y:S01]  /*25d0*/  R2UR UR4, R16 ;  /* 0x00000000100472ca */ /* 0x000fe200000e0000 */
[----:B------:R-:W2:Y:S01]  /*25e0*/  LDCU.64 UR6, c[0x0][0xf88] ;  /* 0x0001f100ff0677ac */ /* 0x000ea20008000a00 */
[----:B------:R-:W-:-:S13]  /*25f0*/  R2UR UR5, R17 ;  /* 0x00000000110572ca */ /* 0x000fda00000e0000 */
[----:B-1----:R1:W3:Y:S01]  /*2600*/  LDG.E R35, desc[UR4][R34.64] ;  /* 0x0000000422237981 */ /* 0x0022e2000c1e1900 */
[----:B------:R-:W4:Y:S01]  /*2610*/  LDCU UR4, c[0x0][0xfac] ;  /* 0x0001f580ff0477ac */ /* 0x000f220008000800 */
[----:B------:R-:W1:Y:S01]  /*2620*/  MUFU.RCP R32, R4 ;  /* 0x0000000400207308 */ /* 0x000e620000001000 */
[----:B------:R-:W-:Y:S01]  /*2630*/  BSSY.RECONVERGENT B0, `(.L_x_649) ;  /* 0x0000089000007945 */ /* 0x000fe20003800200 */
[----:B----45:R-:W-:Y:S01]  /*2640*/  FMUL.FTZ R39, R8, UR4 ;  /* 0x0000000408277c20 */ /* 0x030fe20008410000 */
[----:B------:R-:W-:Y:S01]  /*2650*/  FMUL.FTZ R38, R9, UR4 ;  /* 0x0000000409267c20 */ /* 0x000fe20008410000 */
[----:B------:R-:W-:Y:S02]  /*2660*/  FMUL.FTZ R41, R10, UR4 ;  /* 0x000000040a297c20 */ /* 0x000fe40008410000 */
[C---:B------:R-:W-:Y:S01]  /*2670*/  FFMA.FTZ R24, R2.reuse, R24, R39 ;  /* 0x0000001802187223 */ /* 0x040fe20000010027 */
[C---:B------:R-:W-:Y:S01]  /*2680*/  FFMA.FTZ R25, R2.reuse, R25, R38 ;  /* 0x0000001902197223 */ /* 0x040fe20000010026 */
[----:B------:R-:W-:Y:S01]  /*2690*/  FFMA.FTZ R26, R2, R26, R41 ;  /* 0x0000001a021a7223 */ /* 0x000fe20000010029 */
[----:B------:R-:W-:Y:S01]  /*26a0*/  FMUL.FTZ R41, R11, UR4 ;  /* 0x000000040b297c20 */ /* 0x000fe20008410000 */
[----:B------:R-:W-:Y:S01]  /*26b0*/  FMUL.FTZ R38, R24, R24 ;  /* 0x0000001818267220 */ /* 0x000fe20000410000 */
[----:B------:R-:W-:Y:S01]  /*26c0*/  FMUL.FTZ R40, R25, R25 ;  /* 0x0000001919287220 */ /* 0x000fe20000410000 */
[----:B------:R-:W4:Y:S01]  /*26d0*/  LDCU UR4, c[0x0][0xf9c] ;  /* 0x0001f380ff0477ac */ /* 0x000f220008000800 */
[----:B------:R-:W-:Y:S01]  /*26e0*/  FFMA.FTZ R27, R2, R27, R41 ;  /* 0x0000001b021b7223 */ /* 0x000fe20000010029 */
[----:B--2---:R-:W-:Y:S01]  /*26f0*/  FFMA.FTZ R39, R38, -UR7, R38 ;  /* 0x8000000726277c23 */ /* 0x004fe20008010026 */
[----:B------:R-:W-:Y:S01]  /*2700*/  FMUL.FTZ R38, R26, R26 ;  /* 0x0000001a1a267220 */ /* 0x000fe20000410000 */
[----:B------:R-:W-:-:S02]  /*2710*/  FFMA.FTZ R40, R40, -UR7, R40 ;  /* 0x8000000728287c23 */ /* 0x000fc40008010028 */
[----:B------:R-:W-:Y:S01]  /*2720*/  FFMA.FTZ R20, R20, UR7, R39 ;  /* 0x0000000714147c23 */ /* 0x000fe20008010027 */
[----:B------:R-:W-:Y:S01]  /*2730*/  FFMA.FTZ R39, R38, -UR7, R38 ;  /* 0x8000000726277c23 */ /* 0x000fe20008010026 */
[----:B------:R-:W-:Y:S02]  /*2740*/  FFMA.FTZ R21, R21, UR7, R40 ;  /* 0x0000000715157c23 */ /* 0x000fe40008010028 */
[-C--:B-1----:R-:W-:Y:S01]  /*2750*/  FMUL.FTZ R34, R20, R32.reuse ;  /* 0x0000002014227220 */ /* 0x082fe20000410000 */
[----:B------:R-:W-:Y:S01]  /*2760*/  FFMA.FTZ R22, R22, UR7, R39 ;  /* 0x0000000716167c23 */ /* 0x000fe20008010027 */
[----:B------:R-:W-:Y:S01]  /*2770*/  FMUL.FTZ R39, R27, R27 ;  /* 0x0000001b1b277220 */ /* 0x000fe20000410000 */
[-C--:B------:R-:W-:Y:S02]  /*2780*/  FMUL.FTZ R38, R21, R32.reuse ;  /* 0x0000002015267220 */ /* 0x080fe40000410000 */
[----:B------:R-:W-:Y:S01]  /*2790*/  FMUL.FTZ R41, R22, R32 ;  /* 0x0000002016297220 */ /* 0x000fe20000410000 */
[----:B------:R-:W-:Y:S01]  /*27a0*/  FFMA.FTZ R40, R39, -UR7, R39 ;  /* 0x8000000727287c23 */ /* 0x000fe20008010027 */
[----:B------:R-:W4:Y:S03]  /*27b0*/  MUFU.SQRT R34, R34 ;  /* 0x0000002200227308 */ /* 0x000f260000002000 */
[----:B------:R-:W-:-:S04]  /*27c0*/  FFMA.FTZ R23, R23, UR7, R40 ;  /* 0x0000000717177c23 */ /* 0x000fc80008010028 */
[----:B------:R-:W-:Y:S01]  /*27d0*/  FMUL.FTZ R40, R23, R32 ;  /* 0x0000002017287220 */ /* 0x000fe20000410000 */
[----:B------:R-:W1:Y:S08]  /*27e0*/  MUFU.SQRT R38, R38 ;  /* 0x0000002600267308 */ /* 0x000e700000002000 */
[----:B------:R-:W2:Y:S01]  /*27f0*/  MUFU.SQRT R41, R41 ;  /* 0x0000002900297308 */ /* 0x000ea20000002000 */
[----:B----4-:R-:W-:-:S07]  /*2800*/  FADD.FTZ R32, R34, UR4 ;  /* 0x0000000422207e21 */ /* 0x010fce0008010000 */
[----:B------:R-:W4:Y:S01]  /*2810*/  MUFU.SQRT R40, R40 ;  /* 0x0000002800287308 */ /* 0x000f220000002000 */
[----:B-1----:R-:W-:-:S07]  /*2820*/  FADD.FTZ R39, R38, UR4 ;  /* 0x0000000426277e21 */ /* 0x002fce0008010000 */
[----:B------:R-:W1:Y:S01]  /*2830*/  MUFU.RCP R34, R5 ;  /* 0x0000000500227308 */ /* 0x000e620000001000 */
[----:B--2---:R-:W-:Y:S01]  /*2840*/  FADD.FTZ R38, R41, UR4 ;  /* 0x0000000429267e21 */ /* 0x004fe20008010000 */
[----:B------:R-:W-:-:S04]  /*2850*/  FFMA.FTZ R41, R24, -UR6, R24 ;  /* 0x8000000618297c23 */ /* 0x000fc80008010018 */
[----:B------:R-:W-:Y:S02]  /*2860*/  FFMA.FTZ R12, R12, UR6, R41 ;  /* 0x000000060c0c7c23 */ /* 0x000fe40008010029 */
[----:B------:R-:W2:Y:S01]  /*2870*/  MUFU.RCP R32, R32 ;  /* 0x0000002000207308 */ /* 0x000ea20000001000 */
[----:B----4-:R-:W-:Y:S01]  /*2880*/  FADD.FTZ R42, R40, UR4 ;  /* 0x00000004282a7e21 */ /* 0x010fe20008010000 */
[----:B------:R-:W-:Y:S01]  /*2890*/  FFMA.FTZ R40, R25, -UR6, R25 ;  /* 0x8000000619287c23 */ /* 0x000fe20008010019 */
[----:B------:R-:W-:Y:S01]  /*28a0*/  FFMA.FTZ R25, R26, -UR6, R26 ;  /* 0x800000061a197c23 */ /* 0x000fe2000801001a */
[----:B------:R-:W-:Y:S02]  /*28b0*/  FFMA.FTZ R26, R27, -UR6, R27 ;  /* 0x800000061b1a7c23 */ /* 0x000fe4000801001b */
[----:B------:R-:W-:Y:S02]  /*28c0*/  FFMA.FTZ R13, R13, UR6, R40 ;  /* 0x000000060d0d7c23 */ /* 0x000fe40008010028 */
[----:B------:R-:W4:Y:S01]  /*28d0*/  MUFU.RCP R39, R39 ;  /* 0x0000002700277308 */ /* 0x000f220000001000 */
[----:B------:R-:W-:Y:S01]  /*28e0*/  FFMA.FTZ R14, R14, UR6, R25 ;  /* 0x000000060e0e7c23 */ /* 0x000fe20008010019 */
[----:B------:R-:W-:Y:S01]  /*28f0*/  FFMA.FTZ R15, R15, UR6, R26 ;  /* 0x000000060f0f7c23 */ /* 0x000fe2000801001a */
[-C--:B-1----:R-:W-:Y:S01]  /*2900*/  FMUL.FTZ R25, R12, R34.reuse ;  /* 0x000000220c197220 */ /* 0x082fe20000410000 */
[-C--:B------:R-:W-:Y:S01]  /*2910*/  FMUL.FTZ R26, R13, R34.reuse ;  /* 0x000000220d1a7220 */ /* 0x080fe20000410000 */
[-C--:B------:R-:W-:Y:S01]  /*2920*/  FMUL.FTZ R27, R14, R34.reuse ;  /* 0x000000220e1b7220 */ /* 0x080fe20000410000 */
[----:B------:R-:W-:-:S02]  /*2930*/  FMUL.FTZ R41, R15, R34 ;  /* 0x000000220f297220 */ /* 0x000fc40000410000 */
[----:B------:R-:W1:Y:S01]  /*2940*/  MUFU.RCP R38, R38 ;  /* 0x0000002600267308 */ /* 0x000e620000001000 */
[----:B--2---:R-:W-:-:S07]  /*2950*/  FMUL.FTZ R25, R25, R32 ;  /* 0x0000002019197220 */ /* 0x004fce0000410000 */
[----:B------:R-:W2:Y:S01]  /*2960*/  MUFU.RCP R24, R42 ;  /* 0x0000002a00187308 */ /* 0x000ea20000001000 */
[----:B----4-:R-:W-:Y:S01]  /*2970*/  FMUL.FTZ R26, R26, R39 ;  /* 0x000000271a1a7220 */ /* 0x010fe20000410000 */
[----:B-1----:R-:W-:Y:S01]  /*2980*/  FMUL.FTZ R27, R27, R38 ;  /* 0x000000261b1b7220 */ /* 0x002fe20000410000 */
[----:B--2---:R-:W-:Y:S01]  /*2990*/  FMUL.FTZ R24, R41, R24 ;  /* 0x0000001829187220 */ /* 0x004fe20000410000 */
[C---:B---3--:R-:W-:Y:S01]  /*29a0*/  FFMA.FTZ R8, -R35.reuse, R25, R8 ;  /* 0x0000001923087223 */ /* 0x048fe20000010108 */
[C---:B------:R-:W-:Y:S01]  /*29b0*/  FFMA.FTZ R9, -R35.reuse, R26, R9 ;  /* 0x0000001a23097223 */ /* 0x040fe20000010109 */
[C---:B------:R-:W-:Y:S01]  /*29c0*/  FFMA.FTZ R10, -R35.reuse, R27, R10 ;  /* 0x0000001b230a7223 */ /* 0x040fe2000001010a */
[----:B------:R-:W-:Y:S01]  /*29d0*/  FFMA.FTZ R11, -R35, R24, R11 ;  /* 0x00000018230b7223 */ /* 0x000fe2000001010b */
[----:B------:R-:W-:-:S04]  /*29e0*/  IMAD.WIDE R24, R0, 0x4, R36 ;  /* 0x0000000400187825 */ /* 0x000fc800078e0224 */
        /* <DEDUP_REMOVED lines=25> */
[----:B------:R-:W-:Y:S01]  /*2b80*/  @!P0 STG.E desc[UR8][R34.64], R20 ;  /* 0x0000001422008986 */ /* 0x000fe2000c101908 */
        /* <DEDUP_REMOVED lines=9> */
[----:B------:R-:W-:Y:S02]  /*2c20*/  @!P3 R2UR UR20, R16 ;  /* 0x000000001014b2ca */ /* 0x000fe400000e0000 */
[C---:B------:R-:W-:Y:S01]  /*2c30*/  @!P3 R2UR UR21, R17.reuse ;  /* 0x000000001115b2ca */ /* 0x040fe200000e0000 */
[----:B-1----:R-:W-:Y:S01]  /*2c40*/  VIADD R8, R0, 0x3 ;  /* 0x0000000300087836 */ /* 0x002fe20000000000 */
        /* <DEDUP_REMOVED lines=26> */
.L_x_650:
        /* <DEDUP_REMOVED lines=13> */
.L_x_651:
[----:B------:R-:W-:Y:S05]  /*2ec0*/  BSYNC.RECONVERGENT B0 ;  /* 0x0000000000007941 */ /* 0x000fea0003800200 */
.L_x_649:
[----:B0-----:R-:W-:-:S05]  /*2ed0*/  IMAD R0, R33, 0x4, R0 ;  /* 0x0000000421007824 */ /* 0x001fca00078e0200 */
[----:B------:R-:W-:-:S13]  /*2ee0*/  ISETP.GE.AND P0, PT, R0, R3, PT ;  /* 0x000000030000720c */ /* 0x000fda0003f06270 */
[----:B------:R-:W-:Y:S05]  /*2ef0*/  @!P0 BRA `(.L_x_652) ;  /* 0xfffffff000588947 */ /* 0x000fea000383ffff */
[----:B------:R-:W-:Y:S05]  /*2f00*/  EXIT ;  /* 0x000000000000794d */ /* 0x000fea0003800000 */
        .type           $_Z25multi_tensor_apply_kernelI18TensorListMetadataILi5EE25DistAdamCapturableFunctorIfffEJPfffPiifS4_10adamMode_tfEEvlPViT_T0_DpT1_$__internal_accurate_pow,@function
        .size           $_Z25multi_tensor_apply_kernelI18TensorListMetadataILi5EE25DistAdamCapturableFunctorIfffEJPfffPiifS4_10adamMode_tfEEvlPViT_T0_DpT1_$__internal_accurate_pow,(.L_x_1086 - $_Z25multi_tensor_apply_kernelI18TensorListMetadataILi5EE25DistAdamCapturableFunctorIfffEJPfffPiifS4_10adamMode_tfEEvlPViT_T0_DpT1_$__internal_accurate_pow)
$_Z25multi_tensor_apply_kernelI18TensorListMetadataILi5EE25DistAdamCapturableFunctorIfffEJPfffPiifS4_10adamMode_tfEEvlPViT_T0_DpT1_$__internal_accurate_pow:
        /* <DEDUP_REMOVED lines=475> */
.L_x_653:
        /* <DEDUP_REMOVED lines=9> */
[----:B0-----:R-:W-:Y:S06]  /*4d50*/  RET.REL.NODEC R20 `(_Z25multi_tensor_apply_kernelI18TensorListMetadataILi5EE25DistAdamCapturableFunctorIfffEJPfffPiifS4_10adamMode_tfEEvlPViT_T0_DpT1_) ;  /* 0xffffffb014a87950 */ /* 0x001fec0003c3ffff */
.L_x_654:
        /* <DEDUP_REMOVED lines=10> */
.L_x_1086:


//--------------------- .text._Z25multi_tensor_apply_kernelI18TensorListMetadataILi5EE15DistAdamFunctorIN3c108BFloat16ES4_S4_EJPfffffff10adamMode_tfEEvlPViT_T0_DpT1_ --------------------------
	.section	.text._Z25multi_tensor_apply_kernelI18TensorListMetadataILi5EE15DistAdamFunctorIN3c108BFloat16ES4_S4_EJPfffffff10adamMode_tfEEvlPViT_T0_DpT1_,"ax",@progbits
	.align	128
        .global         _Z25multi_tensor_apply_kernelI18TensorListMetadataILi5EE15DistAdamFunctorIN3c108BFloat16ES4_S4_EJPfffffff10adamMode_tfEEvlPViT_T0_DpT1_
        .type           _Z25multi_tensor_apply_kernelI18TensorListMetadataILi5EE15DistAdamFunctorIN3c108BFloat16ES4_S4_EJPfffffff10adamMode_tfEEvlPViT_T0_DpT1_,@function
        .size           _Z25multi_tensor_apply_kernelI18TensorListMetadataILi5EE15DistAdamFunctorIN3c108BFloat16ES4_S4_EJPfffffff10adamMode_tfEEvlPViT_T0_DpT1_,(.L_x_1117 - _Z25multi_tensor_apply_kernelI18TensorListMetadataILi5EE15DistAdamFunctorIN3c108BFloat16ES4_S4_EJPfffffff10adamMode_tfEEvlPViT_T0_DpT1_)
        .other          _Z25multi_tensor_apply_kernelI18TensorListMetadataILi5EE15DistAdamFunctorIN3c108BFloat16ES4_S4_EJPfffffff10adamMode_tfEEvlPViT_T0_DpT1_,@"STO_CUDA_ENTRY STV_DEFAULT"
_Z25multi_tensor_apply_kernelI18TensorListMetadataILi5EE15DistAdamFunctorIN3c108BFloat16ES4_S4_EJPfffffff10adamMode_tfEEvlPViT_T0_DpT1_:
.text._Z25multi_tensor_apply_kernelI18TensorListMetadataILi5EE15DistAdamFunctorIN3c108BFloat16ES4_S4_EJPfffffff10adamMode_tfEEvlPViT_T0_DpT1_:
[----:B------:R-:W-:Y:S08]  /*0000*/  LDC R1, c[0x0][0x37c] ;  /* 0x0000df00ff017b82 */ /* 0x000ff00000000800 */
[----:B------:R-:W0:Y:S01]  /*0010*/  S2UR UR4, SR_CTAID.X ;  /* 0x00000000000479c3 */ /* 0x000e220000002500 */
[----:B------:R-:W1:Y:S01]  /*0020*/  LDCU UR10, c[0x0][0x380] ;  /* 0x00007000ff0a77ac */ /* 0x000e620008000800 */
[----:B------:R-:W2:Y:S01]  /*0030*/  S2R R14, SR_TID.X ;  /* 0x00000000000e7919 */ /* 0x000ea20000002100 */
[----:B------:R-:W-:Y:S01]  /*0040*/  UMOV UR12, 0x10 ;  /* 0x00000010000c7882 */ /* 0x000fe20000000000 */
[----:B0-----:R-:W-:-:S04]  /*0050*/  UIADD3 UR5, UPT, UPT, UR4, 0x10, URZ ;  /* 0x0000001004057890 */ /* 0x001fc8000fffe0ff */
[----:B------:R-:W-:Y:S02]  /*0060*/  UIMAD UR5, UR4, 0x3, UR5 ;  /* 0x00000003040578a4 */ /* 0x000fe4000f8e0205 */
[----:B------:R-:W0:Y:S01]  /*0070*/  LDCU.U8 UR4, c[0x0][UR4+0x930] ;  /* 0x00012600040477ac */ /* 0x000e220008000000 */
[----:B--2---:R-:W-:-:S09]  /*0080*/  SHF.L.U32 R14, R14, 0x2, RZ ;  /* 0x000000020e0e7819 */ /* 0x004fd200000006ff */
[----:B------:R-:W1:Y:S01]  /*0090*/  LDCU UR5, c[0x0][UR5+0xa60] ;  /* 0x00014c00050577ac */ /* 0x000e620008000800 */
[----:B0-----:R-:W-:Y:S02]  /*00a0*/  ULEA UR12, UR4, UR12, 0x3 ;  /* 0x0000000c040c7291 */ /* 0x001fe4000f8e18ff */
[----:B-1----:R-:W-:-:S10]  /*00b0*/  UIMAD UR14, UR5, UR10, URZ ;  /* 0x0000000a050e72a4 */ /* 0x002fd4000f8e02ff */
[----:B------:R-:W0:Y:S01]  /*00c0*/  LDCU UR13, c[0x0][UR12+0x830] ;  /* 0x000106000c0d77ac */ /* 0x000e220008000800 */
[----:B------:R-:W-:Y:S01]  /*00d0*/  MOV R0, UR14 ;  /* 0x0000000e00007c02 */ /* 0x000fe20008000f00 */
[----:B------:R-:W1:Y:S03]  /*00e0*/  LDCU.64 UR4, c[0x0][UR12+0x380] ;  /* 0x000070000c0477ac */ /* 0x000e660008000a00 */
[----:B------:R-:W-:Y:S01]  /*00f0*/  IADD3 R3, PT, PT, RZ, -R0, RZ ;  /* 0x80000000ff037210 */ /* 0x000fe20007ffe0ff */
[----:B------:R-:W2:Y:S01]  /*0100*/  LDCU.64 UR6, c[0x0][UR12+0x470] ;  /* 0x00008e000c0677ac */ /* 0x000ea20008000a00 */
[----:B------:R-:W-:Y:S01]  /*0110*/  IMAD.U32 R0, RZ, RZ, UR10 ;  /* 0x0000000aff007e24 */ /* 0x000fe2000f8e00ff */
[----:B------:R-:W3:Y:S01]  /*0120*/  LDCU.64 UR8, c[0x0][UR12+0x560] ;  /* 0x0000ac000c0877ac */ /* 0x000ee20008000a00 */
[----:B------:R-:W4:Y:S03]  /*0130*/  LDCU.64 UR10, c[0x0][UR12+0x650] ;  /* 0x0000ca000c0a77ac */ /* 0x000f260008000a00 */
[----:B0-----:R-:W-:Y:S01]  /*0140*/  VIADDMNMX R0, R3, UR13, R0, PT ;  /* 0x0000000d03007c46 */ /* 0x001fe2000b800100 */
[----:B------:R-:W0:Y:S03]  /*0150*/  LDCU.64 UR12, c[0x0][UR12+0x740] ;  /* 0x0000e8000c0c77ac */ /* 0x000e260008000a00 */
[----:B------:R-:W-:Y:S01]  /*0160*/  R2UR UR15, R0 ;  /* 0x00000000000f72ca */ /* 0x000fe200000e0000 */
[----:B-1----:R-:W-:-:S02]  /*0170*/  UIMAD.WIDE UR4, UR14, 0x2, UR4 ;  /* 0x000000020e0478a5 */ /* 0x002fc4000f8e0204 */
[----:B--2---:R-:W-:Y:S02]  /*0180*/  UIMAD.WIDE UR6, UR14, 0x2, UR6 ;  /* 0x000000020e0678a5 */ /* 0x004fe4000f8e0206 */
[----:B------:R-:W-:Y:S02]  /*0190*/  ULOP3.LUT UP3, URZ, UR4, 0x7, URZ, 0xc0, !UPT ;  /* 0x0000000704ff7892 */ /* 0x000fe4000f86c0ff */
[----:B---3--:R-:W-:Y:S02]  /*01a0*/  UIMAD.WIDE UR8, UR14, 0x2, UR8 ;  /* 0x000000020e0878a5 */ /* 0x008fe4000f8e0208 */
[----:B------:R-:W-:Y:S02]  /*01b0*/  ULOP3.LUT UP4, URZ, UR6, 0x7, URZ, 0xc0, !UPT ;  /* 0x0000000706ff7892 */ /* 0x000fe4000f88c0ff */
[----:B----4-:R-:W-:Y:S02]  /*01c0*/  UIMAD.WIDE UR10, UR14, 0x2, UR10 ;  /* 0x000000020e0a78a5 */ /* 0x010fe4000f8e020a */
[----:B------:R-:W-:Y:S01]  /*01d0*/  ISETP.GE.AND P0, PT, R14, UR15, PT ;  /* 0x0000000f0e007c0c */ /* 0x000fe2000bf06270 */
[----:B------:R-:W-:-:S02]  /*01e0*/  ULOP3.LUT UP2, URZ, UR15, 0x3, URZ, 0xc0, !UPT ;  /* 0x000000030fff7892 */ /* 0x000fc4000f84c0ff */
[----:B------:R-:W-:Y:S02]  /*01f0*/  ULOP3.LUT UP1, URZ, UR8, 0x7, URZ, 0xc0, !UPT ;  /* 0x0000000708ff7892 */ /* 0x000fe4000f82c0ff */
[----:B------:R-:W-:Y:S02]  /*0200*/  ULOP3.LUT UP0, URZ, UR10, 0x7, URZ, 0xc0, !UPT ;  /* 0x000000070aff7892 */ /* 0x000fe4000f80c0ff */
[----:B------:R-:W-:-:S04]  /*0210*/  UPLOP3.LUT UP2, UPT, UP4, UP2, UP3, 0xfe, 0x0 ;  /* 0x000000000000789c */ /* 0x000fc80002745f36 */
[----:B------:R-:W-:Y:S02]  /*0220*/  UPLOP3.LUT UP0, UPT, UP0, UP2, UP1, 0xfe, 0x0 ;  /* 0x000000000000789c */ /* 0x000fe40000705f16 */
[----:B------:R-:W-:-:S09]  /*0230*/  UPLOP3.LUT UP1, UPT, UPT, UPT, UPT, 0x40, 0x4 ;  /* 0x000000000004789c */ /* 0x000fd20003f2e870 */
[----:B0-----:R-:W-:-:S04]  /*0240*/  @!UP0 ULEA UR16, UR14, UR12, 0x1 ;  /* 0x0000000c0e108291 */ /* 0x001fc8000f8e08ff */
[----:B------:R-:W-:-:S04]  /*0250*/  @!UP0 ULOP3.LUT UP2, URZ, UR16, 0x7, URZ, 0xc0, !UPT ;  /* 0x0000000710ff8892 */ /* 0x000fc8000f84c0ff */
[----:B------:R-:W-:Y:S01]  /*0260*/  @!UP0 UPLOP3.LUT UP1, UPT, UPT, UPT, UP2, 0x40, 0x4 ;  /* 0x000000000004889c */ /* 0x000fe20003f2e820 */
[----:B------:R-:W-:Y:S10]  /*0270*/  @P0 EXIT ;  /* 0x000000000000094d */ /* 0x000ff40003800000 */
[----:B------:R-:W0:Y:S01]  /*0280*/  LDC.64 R2, c[0x0][0xf80] ;  /* 0x0003e000ff027b82 */ /* 0x000e220000000a00 */
[----:B------:R-:W0:Y:S01]  /*0290*/  LDCU.64 UR16, c[0x0][0x358] ;  /* 0x00006b00ff1077ac */ /* 0x000e220008000a00 */
[----:B------:R-:W1:Y:S01]  /*02a0*/  LDCU UR19, c[0x0][0xfa0] ;  /* 0x0001f400ff1377ac */ /* 0x000e620008000800 */
[----:B------:R-:W-:Y:S01]  /*02b0*/  USHF.R.S32.HI UR18, URZ, 0x1f, UR14 ;  /* 0x0000001fff127899 */ /* 0x000fe2000801140e */
[----:B------:R-:W2:Y:S01]  /*02c0*/  LDCU UR22, c[0x0][0xfa4] ;  /* 0x0001f480ff1677ac */ /* 0x000ea20008000800 */
[----:B------:R-:W3:Y:S01]  /*02d0*/  LDCU.64 UR20, c[0x0][0xf88] ;  /* 0x0001f100ff1477ac */ /* 0x000ee20008000a00 */
[----:B------:R-:W4:Y:S01]  /*02e0*/  LDCU.128 UR24, c[0x0][0xf90] ;  /* 0x0001f200ff1877ac */ /* 0x000f220008000c00 */
[----:B0-----:R0:W5:Y:S01]  /*02f0*/  LDG.E R0, desc[UR16][R2.64] ;  /* 0x0000001002007981 */ /* 0x001162000c1e1900 */
[----:B------:R-:W-:-:S04]  /*0300*/  ULEA UR12, UP0, UR14, UR12, 0x1 ;  /* 0x0000000c0e0c7291 */ /* 0x000fc8000f8008ff */
[----:B------:R-:W-:Y:S02]  /*0310*/  ULEA.HI.X UR13, UR14, UR13, UR18, 0x1, UP0 ;  /* 0x0000000d0e0d7291 */ /* 0x000fe400080f0c12 */
[----:B-1----:R-:W-:-:S09]  /*0320*/  UISETP.NE.AND UP0, UPT, UR19, URZ, UPT ;  /* 0x000000ff1300728c */ /* 0x002fd2000bf05270 */
[----:B0-234-:R-:W-:Y:S05]  /*0330*/  BRA.U !UP0, `(.L_x_655) ;  /* 0x0000000d08bc7547 */ /* 0x01dfea000b800000 */
[----:B------:R-:W-:Y:S01]  /*0340*/  BSSY.RECONVERGENT B0, `(.L_x_656) ;  /* 0x00000ed000007945 */ /* 0x000fe20003800200 */
.L_x_661:
[----:B------:R-:W-:Y:S01]  /*0350*/  HFMA2 R3, -RZ, RZ, 0, 1.1920928955078125e-07 ;  /* 0x00000002ff037431 */ /* 0x000fe200000001ff */
[----:B------:R-:W-:Y:S01]  /*0360*/  MOV R7, 0x2 ;  /* 0x0000000200077802 */ /* 0x000fe20000000f00 */
[----:B------:R-:W-:-:S03]  /*0370*/  IMAD.MOV.U32 R5, RZ, RZ, 0x2 ;  /* 0x00000002ff057424 */ /* 0x000fc600078e00ff */
[----:B------:R-:W-:-:S04]  /*0380*/  IMAD.WIDE R2, R14, R3, UR4 ;  /* 0x000000040e027e25 */ /* 0x000fc8000f8e0203 */
[----:B------:R-:W-:-:S04]  /*0390*/  IMAD.WIDE R4, R14, R5, UR6 ;  /* 0x000000060e047e25 */ /* 0x000fc8000f8e0205 */
[----:B------:R-:W-:Y:S01]  /*03a0*/  IMAD.WIDE R6, R14, R7, UR8 ;  /* 0x000000080e067e25 */ /* 0x000fe2000f8e0207 */
[----:B------:R-:W-:Y:S06]  /*03b0*/  BRA.U !UP1, `(.L_x_657) ;  /* 0x0000000109747547 */ /* 0x000fec000b800000 */
[----:B------:R-:W-:Y:S01]  /*03c0*/  MOV R11, 0x2 ;  /* 0x00000002000b7802 */ /* 0x000fe20000000f00 */
[----:B------:R-:W2:Y:S04]  /*03d0*/  LDG.E.64 R18, desc[UR16][R2.64] ;  /* 0x0000001002127981 */ /* 0x000ea8000c1e1b00 */
[----:B------:R-:W-:Y:S01]  /*03e0*/  IMAD.WIDE R10, R14, R11, UR10 ;  /* 0x0000000a0e0a7e25 */ /* 0x000fe2000f8e020b */
[----:B------:R-:W3:Y:S04]  /*03f0*/  LDG.E.64 R16, desc[UR16][R4.64] ;  /* 0x0000001004107981 */ /* 0x000ee8000c1e1b00 */
[----:B------:R-:W4:Y:S04]  /*0400*/  LDG.E.64 R12, desc[UR16][R6.64] ;  /* 0x00000010060c7981 */ /* 0x000f28000c1e1b00 */
[----:B------:R-:W4:Y:S01]  /*0410*/  LDG.E.64 R10, desc[UR16][R10.64] ;  /* 0x000000100a0a7981 */ /* 0x000f22000c1e1b00 */
        /* <DEDUP_REMOVED lines=11> */
[----:B------:R-:W-:Y:S02]  /*04d0*/  PRMT R17, R13, 0x7610, R17 ;  /* 0x000076100d117816 */ /* 0x000fe40000000011 */
[----:B------:R-:W-:-:S02]  /*04e0*/  SHF.R.U32.HI R26, RZ, 0x10, R11 ;  /* 0x00000010ff1a7819 */ /* 0x000fc4000001160b */
[C---:B------:R-:W-:Y:S02]  /*04f0*/  SHF.R.U64 R24, R10.reuse, 0x10, R11 ;  /* 0x000000100a187819 */ /* 0x040fe4000000120b */
[----:B------:R-:W-:Y:S02]  /*0500*/  PRMT R25, R10, 0x7610, R25 ;  /* 0x000076100a197816 */ /* 0x000fe40000000019 */
[----:B------:R-:W-:Y:S02]  /*0510*/  PRMT R13, R11, 0x7610, R13 ;  /* 0x000076100b0d7816 */ /* 0x000fe4000000000d */
[----:B------:R-:W-:Y:S02]  /*0520*/  PRMT R11, R23, 0x7610, R11 ;  /* 0x00007610170b7816 */ /* 0x000fe4000000000b */
[----:B------:R-:W-:Y:S02]  /*0530*/  PRMT R10, R20, 0x7610, R10 ;  /* 0x00007610140a7816 */ /* 0x000fe4000000000a */
[----:B------:R-:W-:-:S02]  /*0540*/  PRMT R23, R19, 0x7610, R23 ;  /* 0x0000761013177816 */ /* 0x000fc40000000017 */
[----:B------:R-:W-:Y:S02]  /*0550*/  PRMT R20, R21, 0x7610, R20 ;  /* 0x0000761015147816 */ /* 0x000fe40000000014 */
[----:B------:R-:W-:Y:S02]  /*0560*/  PRMT R19, R12, 0x7610, R19 ;  /* 0x000076100c137816 */ /* 0x000fe40000000013 */
[----:B------:R-:W-:Y:S01]  /*0570*/  PRMT R21, R26, 0x7610, R21 ;  /* 0x000076101a157816 */ /* 0x000fe20000000015 */
[----:B------:R-:W-:Y:S06]  /*0580*/  BRA `(.L_x_658) ;  /* 0x0000000000bc7947 */ /* 0x000fec0003800000 */
.L_x_657:
[C---:B------:R-:W-:Y:S01]  /*0590*/  VIADD R8, R14.reuse, 0x1 ;  /* 0x000000010e087836 */ /* 0x040fe20000000000 */
[C---:B------:R-:W-:Y:S01]  /*05a0*/  ISETP.GE.AND P0, PT, R14.reuse, UR15, PT ;  /* 0x0000000f0e007c0c */ /* 0x040fe2000bf06270 */
[----:B------:R-:W-:Y:S01]  /*05b0*/  IMAD.MOV.U32 R17, RZ, RZ, 0x2 ;  /* 0x00000002ff117424 */ /* 0x000fe200078e00ff */
[----:B------:R-:W-:Y:S01]  /*05c0*/  IADD3 R9, PT, PT, R14, 0x2, RZ ;  /* 0x000000020e097810 */ /* 0x000fe20007ffe0ff */
[----:B------:R-:W-:Y:S01]  /*05d0*/  IMAD.MOV.U32 R19, RZ, RZ, 0x2 ;  /* 0x00000002ff137424 */ /* 0x000fe200078e00ff */
[----:B------:R-:W-:Y:S02]  /*05e0*/  ISETP.GE.AND P1, PT, R8, UR15, PT ;  /* 0x0000000f08007c0c */ /* 0x000fe4000bf26270 */
[----:B------:R-:W-:Y:S02]  /*05f0*/  IADD3 R8, PT, PT, R14, 0x3, RZ ;  /* 0x000000030e087810 */ /* 0x000fe40007ffe0ff */
[----:B------:R-:W-:Y:S02]  /*0600*/  ISETP.GE.AND P2, PT, R9, UR15, PT ;  /* 0x0000000f09007c0c */ /* 0x000fe4000bf46270 */
[----:B------:R-:W-:-:S02]  /*0610*/  ISETP.GE.AND P3, PT, R8, UR15, PT ;  /* 0x0000000f08007c0c */ /* 0x000fc4000bf66270 */
[----:B------:R-:W-:Y:S01]  /*0620*/  MOV R27, 0x2 ;  /* 0x00000002001b7802 */ /* 0x000fe20000000f00 */
[C---:B------:R-:W-:Y:S01]  /*0630*/  @!P0 IMAD.WIDE R16, R14.reuse, R17, UR10 ;  /* 0x0000000a0e108e25 */ /* 0x040fe2000f8e0211 */
[----:B------:R-:W-:Y:S01]  /*0640*/  MOV R29, 0x2 ;  /* 0x00000002001d7802 */ /* 0x000fe20000000f00 */
[----:B------:R-:W5:Y:S02]  /*0650*/  @!P0 LDG.E.U16 R9, desc[UR16][R2.64] ;  /* 0x0000001002098981 */ /* 0x000f64000c1e1500 */
[----:B------:R-:W-:Y:S01]  /*0660*/  @P1 PRMT R24, RZ, 0x7610, R24 ;  /* 0x00007610ff181816 */ /* 0x000fe20000000018 */
[C---:B------:R-:W-:Y:S01]  /*0670*/  @!P1 IMAD.WIDE R26, R14.reuse, R27, UR10 ;  /* 0x0000000a0e1a9e25 */ /* 0x040fe2000f8e021b */
[----:B------:R0:W5:Y:S01]  /*0680*/  @!P0 LDG.E.U16 R25, desc[UR16][R16.64] ;  /* 0x0000001010198981 */ /* 0x000162000c1e1500 */
[----:B------:R-:W-:Y:S02]  /*0690*/  @P1 PRMT R11, RZ, 0x7610, R11 ;  /* 0x00007610ff0b1816 */ /* 0x000fe4000000000b */
[----:B------:R-:W-:Y:S01]  /*06a0*/  @P2 PRMT R13, RZ, 0x7610, R13 ;  /* 0x00007610ff0d2816 */ /* 0x000fe2000000000d */
[C---:B------:R-:W-:Y:S01]  /*06b0*/  @!P3 IMAD.WIDE R18, R14.reuse, R19, UR10 ;  /* 0x0000000a0e12be25 */ /* 0x040fe2000f8e0213 */
[----:B------:R-:W-:Y:S01]  /*06c0*/  @P3 PRMT R21, RZ, 0x7610, R21 ;  /* 0x00007610ff153816 */ /* 0x000fe20000000015 */
[----:B------:R-:W5:Y:S01]  /*06d0*/  @!P0 LDG.E.U16 R15, desc[UR16][R6.64] ;  /* 0x00000010060f8981 */ /* 0x000f62000c1e1500 */
[----:B------:R-:W-:Y:S01]  /*06e0*/  @P1 PRMT R23, RZ, 0x7610, R23 ;  /* 0x00007610ff171816 */ /* 0x000fe20000000017 */
[----:B------:R-:W-:Y:S01]  /*06f0*/  @!P2 IMAD.WIDE R28, R14, R29, UR10 ;  /* 0x0000000a0e1cae25 */ /* 0x000fe2000f8e021d */
[----:B------:R-:W-:Y:S01]  /*0700*/  @P1 PRMT R22, RZ, 0x7610, R22 ;  /* 0x00007610ff161816 */ /* 0x000fe20000000016 */
[----:B------:R-:W5:Y:S01]  /*0710*/  @!P1 LDG.E.U16 R24, desc[UR16][R26.64+0x2] ;  /* 0x000002101a189981 */ /* 0x000f62000c1e1500 */
[----:B------:R-:W-:-:S02]  /*0720*/  @P2 PRMT R8, RZ, 0x7610, R8 ;  /* 0x00007610ff082816 */ /* 0x000fc40000000008 */
[----:B0-----:R-:W-:Y:S01]  /*0730*/  @P2 PRMT R16, RZ, 0x7610, R16 ;  /* 0x00007610ff102816 */ /* 0x001fe20000000010 */
[----:B------:R0:W5:Y:S01]  /*0740*/  @!P3 LDG.E.U16 R21, desc[UR16][R18.64+0x6] ;  /* 0x000006101215b981 */ /* 0x000162000c1e1500 */
[----:B------:R-:W-:Y:S02]  /*0750*/  @P2 PRMT R17, RZ, 0x7610, R17 ;  /* 0x00007610ff112816 */ /* 0x000fe40000000011 */
[----:B------:R-:W-:Y:S01]  /*0760*/  @P3 PRMT R10, RZ, 0x7610, R10 ;  /* 0x00007610ff0a3816 */ /* 0x000fe2000000000a */
[----:B------:R1:W5:Y:S01]  /*0770*/  @!P2 LDG.E.U16 R13, desc[UR16][R28.64+0x4] ;  /* 0x000004101c0da981 */ /* 0x000362000c1e1500 */
[----:B------:R-:W-:-:S03]  /*0780*/  @P3 PRMT R20, RZ, 0x7610, R20 ;  /* 0x00007610ff143816 */ /* 0x000fc60000000014 */
[----:B------:R1:W5:Y:S01]  /*0790*/  @!P1 LDG.E.U16 R11, desc[UR16][R2.64+0x2] ;  /* 0x00000210020b9981 */ /* 0x000362000c1e1500 */
[----:B------:R-:W-:-:S03]  /*07a0*/  @P3 PRMT R19, RZ, 0x7610, R19 ;  /* 0x00007610ff133816 */ /* 0x000fc60000000013 */
[----:B------:R1:W5:Y:S04]  /*07b0*/  @!P0 LDG.E.U16 R18, desc[UR16][R4.64] ;  /* 0x0000001004128981 */ /* 0x000368000c1e1500 */
[----:B------:R1:W5:Y:S04]  /*07c0*/  @!P1 LDG.E.U16 R23, desc[UR16][R4.64+0x2] ;  /* 0x0000021004179981 */ /* 0x000368000c1e1500 */
[----:B------:R1:W5:Y:S04]  /*07d0*/  @!P1 LDG.E.U16 R22, desc[UR16][R6.64+0x2] ;  /* 0x0000021006169981 */ /* 0x000368000c1e1500 */
[----:B------:R1:W5:Y:S04]  /*07e0*/  @!P2 LDG.E.U16 R8, desc[UR16][R2.64+0x4] ;  /* 0x000004100208a981 */ /* 0x000368000c1e1500 */
        /* <DEDUP_REMOVED lines=8> */
[----:B01----:R-:W-:-:S07]  /*0870*/  @P0 PRMT R18, RZ, 0x7610, R18 ;  /* 0x00007610ff120816 */ /* 0x003fce0000000012 */
.L_x_658:
[----:B-----5:R-:W-:Y:S01]  /*0880*/  SHF.L.U32 R25, R25, 0x10, RZ ;  /* 0x0000001019197819 */ /* 0x020fe200000006ff */
[----:B------:R-:W-:Y:S01]  /*0890*/  IMAD.U32 R29, R18, 0x10000, RZ ;  /* 0x00010000121d7824 */ /* 0x000fe200078e00ff */
[----:B------:R-:W-:Y:S01]  /*08a0*/  SHF.L.U32 R27, R24, 0x10, RZ ;  /* 0x00000010181b7819 */ /* 0x000fe200000006ff */
[----:B------:R-:W-:Y:S01]  /*08b0*/  IMAD.U32 R15, R15, 0x10000, RZ ;  /* 0x000100000f0f7824 */ /* 0x000fe200078e00ff */
[----:B------:R-:W-:Y:S01]  /*08c0*/  SHF.L.U32 R23, R23, 0x10, RZ ;  /* 0x0000001017177819 */ /* 0x000fe200000006ff */
[C---:B------:R-:W-:Y:S01]  /*08d0*/  FMUL.FTZ R25, R0.reuse, R25 ;  /* 0x0000001900197220 */ /* 0x040fe20000410000 */
[----:B------:R-:W-:Y:S01]  /*08e0*/  SHF.L.U32 R13, R13, 0x10, RZ ;  /* 0x000000100d0d7819 */ /* 0x000fe200000006ff */
[----:B------:R-:W-:Y:S01]  /*08f0*/  FMUL.FTZ R18, R0, R27 ;  /* 0x0000001b00127220 */ /* 0x000fe20000410000 */
[----:B------:R-:W-:Y:S01]  /*0900*/  SHF.L.U32 R21, R21, 0x10, RZ ;  /* 0x0000001015157819 */ /* 0x000fe200000006ff */
[C---:B------:R-:W-:Y:S01]  /*0910*/  FFMA.FTZ R12, R25.reuse, -UR20, R25 ;  /* 0x80000014190c7c23 */ /* 0x040fe20008010019 */
[----:B------:R-:W-:Y:S01]  /*0920*/  FMUL.FTZ R25, R25, R25 ;  /* 0x0000001919197220 */ /* 0x000fe20000410000 */
[C---:B------:R-:W-:Y:S01]  /*0930*/  FFMA.FTZ R26, R18.reuse, -UR20, R18 ;  /* 0x80000014121a7c23 */ /* 0x040fe20008010012 */
[----:B------:R-:W-:Y:S01]  /*0940*/  FMUL.FTZ R18, R18, R18 ;  /* 0x0000001212127220 */ /* 0x000fe20000410000 */
[----:B------:R-:W-:Y:S01]  /*0950*/  FFMA.FTZ R29, R29, UR20, R12 ;  /* 0x000000141d1d7c23 */ /* 0x000fe2000801000c */
[----:B------:R-:W-:Y:S01]  /*0960*/  IMAD.U32 R16, R16, 0x10000, RZ ;  /* 0x0001000010107824 */ /* 0x000fe200078e00ff */
[----:B------:R-:W0:Y:S01]  /*0970*/  MUFU.RCP R12, UR25 ;  /* 0x00000019000c7d08 */ /* 0x000e220008001000 */
[----:B------:R-:W-:Y:S01]  /*0980*/  FFMA.FTZ R26, R23, UR20, R26 ;  /* 0x00000014171a7c23 */ /* 0x000fe2000801001a */
[----:B------:R-:W-:Y:S01]  /*0990*/  SHF.L.U32 R23, R22, 0x10, RZ ;  /* 0x0000001016177819 */ /* 0x000fe200000006ff */
[----:B------:R-:W-:Y:S01]  /*09a0*/  FFMA.FTZ R22, R25, -UR21, R25 ;  /* 0x8000001519167c23 */ /* 0x000fe20008010019 */
[----:B------:R-:W-:Y:S01]  /*09b0*/  FFMA.FTZ R24, R18, -UR21, R18 ;  /* 0x8000001512187c23 */ /* 0x000fe20008010012 */
[C---:B------:R-:W-:Y:S01]  /*09c0*/  FMUL.FTZ R18, R0.reuse, R13 ;  /* 0x0000000d00127220 */ /* 0x040fe20000410000 */
[----:B------:R-:W-:Y:S01]  /*09d0*/  FMUL.FTZ R21, R0, R21 ;  /* 0x0000001500157220 */ /* 0x000fe20000410000 */
[----:B------:R-:W-:Y:S01]  /*09e0*/  FFMA.FTZ R13, R15, UR21, R22 ;  /* 0x000000150f0d7c23 */ /* 0x000fe20008010016 */
[----:B------:R-:W-:Y:S01]  /*09f0*/  FFMA.FTZ R15, R23, UR21, R24 ;  /* 0x00000015170f7c23 */ /* 0x000fe20008010018 */
[C---:B------:R-:W-:Y:S01]  /*0a00*/  FFMA.FTZ R25, R18.reuse, -UR20, R18 ;  /* 0x8000001412197c23 */ /* 0x040fe20008010012 */
[----:B------:R-:W-:Y:S01]  /*0a10*/  FMUL.FTZ R23, R18, R18 ;  /* 0x0000001212177220 */ /* 0x000fe20000410000 */
[----:B------:R-:W-:Y:S01]  /*0a20*/  SHF.L.U32 R17, R17, 0x10, RZ ;  /* 0x0000001011117819 */ /* 0x000fe200000006ff */
[----:B------:R-:W-:-:S02]  /*0a30*/  IMAD.U32 R19, R19, 0x10000, RZ ;  /* 0x0001000013137824 */ /* 0x000fc400078e00ff */
[----:B------:R-:W-:Y:S01]  /*0a40*/  FFMA.FTZ R28, R16, UR20, R25 ;  /* 0x00000014101c7c23 */ /* 0x000fe20008010019 */
[C---:B------:R-:W-:Y:S01]  /*0a50*/  FFMA.FTZ R25, R21.reuse, -UR20, R21 ;  /* 0x8000001415197c23 */ /* 0x040fe20008010015 */
[----:B------:R-:W-:Y:S01]  /*0a60*/  FMUL.FTZ R21, R21, R21 ;  /* 0x0000001515157220 */ /* 0x000fe20000410000 */
[----:B------:R-:W-:Y:S01]  /*0a70*/  FFMA.FTZ R24, R23, -UR21, R23 ;  /* 0x8000001517187c23 */ /* 0x000fe20008010017 */
[----:B------:R-:W1:Y:S01]  /*0a80*/  MUFU.RCP R27, UR24 ;  /* 0x00000018001b7d08 */ /* 0x000e620008001000 */
[-C--:B0-----:R-:W-:Y:S01]  /*0a90*/  FMUL.FTZ R22, R13, R12.reuse ;  /* 0x0000000c0d167220 */ /* 0x081fe20000410000 */
[----:B------:R-:W-:Y:S01]  /*0aa0*/  FMUL.FTZ R23, R15, R12 ;  /* 0x0000000c0f177220 */ /* 0x000fe20000410000 */
[----:B------:R-:W-:Y:S01]  /*0ab0*/  FFMA.FTZ R21, R21, -UR21, R21 ;  /* 0x8000001515157c23 */ /* 0x000fe20008010015 */
[----:B------:R-:W-:Y:S01]  /*0ac0*/  FFMA.FTZ R17, R17, UR21, R24 ;  /* 0x0000001511117c23 */ /* 0x000fe20008010018 */
[----:B------:R-:W-:Y:S01]  /*0ad0*/  SHF.L.U32 R18, R20, 0x10, RZ ;  /* 0x0000001014127819 */ /* 0x000fe200000006ff */
[----:B------:R-:W-:-:S02]  /*0ae0*/  IMAD.U32 R8, R8, 0x10000, RZ ;  /* 0x0001000008087824 */ /* 0x000fc400078e00ff */
[----:B------:R-:W-:Y:S01]  /*0af0*/  FFMA.FTZ R21, R19, UR21, R21 ;  /* 0x0000001513157c23 */ /* 0x000fe20008010015 */
[----:B------:R-:W0:Y:S01]  /*0b00*/  MUFU.SQRT R22, R22 ;  /* 0x0000001600167308 */ /* 0x000e220000002000 */
[-C--:B------:R-:W-:Y:S01]  /*0b10*/  FMUL.FTZ R16, R17, R12.reuse ;  /* 0x0000000c11107220 */ /* 0x080fe20000410000 */
[----:B------:R-:W-:Y:S01]  /*0b20*/  FFMA.FTZ R18, R18, UR20, R25 ;  /* 0x0000001412127c23 */ /* 0x000fe20008010019 */
[----:B------:R-:W-:Y:S01]  /*0b30*/  FMUL.FTZ R12, R21, R12 ;  /* 0x0000000c150c7220 */ /* 0x000fe20000410000 */
[----:B------:R-:W-:Y:S02]  /*0b40*/  SHF.L.U32 R9, R9, 0x10, RZ ;  /* 0x0000001009097819 */ /* 0x000fe400000006ff */
[----:B------:R-:W-:Y:S02]  /*0b50*/  SHF.L.U32 R11, R11, 0x10, RZ ;  /* 0x000000100b0b7819 */ /* 0x000fe400000006ff */
[----:B------:R-:W2:Y:S01]  /*0b60*/  MUFU.SQRT R23, R23 ;  /* 0x0000001700177308 */ /* 0x000ea20000002000 */
[----:B------:R-:W-:Y:S01]  /*0b70*/  SHF.L.U32 R10, R10, 0x10, RZ ;  /* 0x000000100a0a7819 */ /* 0x000fe200000006ff */
[----:B-1----:R-:W-:-:S06]  /*0b80*/  FMUL.FTZ R25, R26, R27 ;  /* 0x0000001b1a197220 */ /* 0x002fcc0000410000 */
[----:B------:R-:W1:Y:S01]  /*0b90*/  MUFU.SQRT R16, R16 ;  /* 0x0000001000107308 */ /* 0x000e620000002000 */
[----:B0-----:R-:W-:-:S07]  /*0ba0*/  FADD.FTZ R24, R22, UR26 ;  /* 0x0000001a16187e21 */ /* 0x001fce0008010000 */
[----:B------:R0:W3:Y:S01]  /*0bb0*/  MUFU.RCP R20, R24 ;  /* 0x0000001800147308 */ /* 0x0000e20000001000 */
[----:B--2---:R-:W-:Y:S01]  /*0bc0*/  FADD.FTZ R22, R23, UR26 ;  /* 0x0000001a17167e21 */ /* 0x004fe20008010000 */
[----:B------:R-:W-:-:S06]  /*0bd0*/  FMUL.FTZ R23, R29, R27 ;  /* 0x0000001b1d177220 */ /* 0x000fcc0000410000 */
[----:B------:R-:W2:Y:S01]  /*0be0*/  MUFU.SQRT R12, R12 ;  /* 0x0000000c000c7308 */ /* 0x000ea20000002000 */
[-C--:B0-----:R-:W-:Y:S01]  /*0bf0*/  FMUL.FTZ R24, R28, R27.reuse ;  /* 0x0000001b1c187220 */ /* 0x081fe20000410000 */
[----:B-1----:R-:W-:Y:S01]  /*0c00*/  FADD.FTZ R16, R16, UR26 ;  /* 0x0000001a10107e21 */ /* 0x002fe20008010000 */
[----:B------:R-:W-:-:S05]  /*0c10*/  FMUL.FTZ R27, R18, R27 ;  /* 0x0000001b121b7220 */ /* 0x000fca0000410000 */
[----:B------:R-:W0:Y:S01]  /*0c20*/  MUFU.RCP R22, R22 ;  /* 0x0000001600167308 */ /* 0x000e220000001000 */
[----:B---3--:R-:W-:-:S04]  /*0c30*/  FMUL.FTZ R20, R23, R20 ;  /* 0x0000001417147220 */ /* 0x008fc80000410000 */
[----:B------:R-:W-:-:S03]  /*0c40*/  FFMA.FTZ R20, R9, UR22, R20 ;  /* 0x0000001609147c23 */ /* 0x000fc60008010014 */
[----:B------:R2:W-:Y:S08]  /*0c50*/  F2F.BF16.F32 R23, R26 ;  /* 0x0000001a00177304 */ /* 0x0005f00000202000 */
[----:B------:R-:W-:Y:S01]  /*0c60*/  F2F.BF16.F32 R19, R29 ;  /* 0x0000001d00137304 */ /* 0x000fe20000202000 */
[----:B--2---:R-:W-:Y:S01]  /*0c70*/  FADD.FTZ R26, R12, UR26 ;  /* 0x0000001a0c1a7e21 */ /* 0x004fe20008010000 */
[----:B0-----:R-:W-:-:S04]  /*0c80*/  FMUL.FTZ R22, R25, R22 ;  /* 0x0000001619167220 */ /* 0x001fc80000410000 */
[----:B------:R-:W-:Y:S02]  /*0c90*/  FFMA.FTZ R22, R11, UR22, R22 ;  /* 0x000000160b167c23 */ /* 0x000fe40008010016 */
[----:B------:R0:W1:Y:S08]  /*0ca0*/  MUFU.RCP R29, R16 ;  /* 0x00000010001d7308 */ /* 0x0000700000001000 */
[----:B------:R-:W2:Y:S01]  /*0cb0*/  MUFU.RCP R12, R26 ;  /* 0x0000001a000c7308 */ /* 0x000ea20000001000 */
[----:B0-----:R-:W-:Y:S01]  /*0cc0*/  FMUL.FTZ R16, R20, UR27 ;  /* 0x0000001b14107c20 */ /* 0x001fe20008410000 */
[----:B------:R-:W-:-:S06]  /*0cd0*/  FMUL.FTZ R20, R22, UR27 ;  /* 0x0000001b16147c20 */ /* 0x000fcc0008410000 */
[----:B------:R-:W0:Y:S01]  /*0ce0*/  F2F.BF16.F32 R16, R16 ;  /* 0x0000001000107304 */ /* 0x000e220000202000 */
[----:B-1----:R-:W-:-:S04]  /*0cf0*/  FMUL.FTZ R29, R24, R29 ;  /* 0x0000001d181d7220 */ /* 0x002fc80000410000 */
[----:B------:R-:W-:-:S03]  /*0d00*/  FFMA.FTZ R29, R8, UR22, R29 ;  /* 0x00000016081d7c23 */ /* 0x000fc6000801001d */
[----:B------:R-:W1:Y:S01]  /*0d10*/  F2F.BF16.F32 R20, R20 ;  /* 0x0000001400147304 */ /* 0x000e620000202000 */
[----:B--2---:R-:W-:Y:S01]  /*0d20*/  FMUL.FTZ R27, R27, R12 ;  /* 0x0000000c1b1b7220 */ /* 0x004fe20000410000 */
[----:B------:R-:W-:-:S03]  /*0d30*/  FMUL.FTZ R22, R29, UR27 ;  /* 0x0000001b1d167c20 */ /* 0x000fc60008410000 */
[----:B------:R-:W-:Y:S01]  /*0d40*/  FFMA.FTZ R27, R10, UR22, R27 ;  /* 0x000000160a1b7c23 */ /* 0x000fe2000801001b */
[----:B0-----:R-:W-:Y:S02]  /*0d50*/  SHF.L.U32 R16, R16, 0x10, RZ ;  /* 0x0000001010107819 */ /* 0x001fe400000006ff */
[----:B------:R-:W-:Y:S01]  /*0d60*/  F2F.BF16.F32 R25, R28 ;  /* 0x0000001c00197304 */ /* 0x000fe20000202000 */
[----:B------:R-:W-:Y:S02]  /*0d70*/  FMUL.FTZ R12, R27, UR27 ;  /* 0x0000001b1b0c7c20 */ /* 0x000fe40008410000 */
[----:B------:R-:W-:Y:S01]  /*0d80*/  FADD.FTZ R16, R9, -R16 ;  /* 0x8000001009107221 */ /* 0x000fe20000010000 */
[----:B-1----:R-:W-:-:S04]  /*0d90*/  IMAD.U32 R24, R20, 0x10000, RZ ;  /* 0x0001000014187824 */ /* 0x002fc800078e00ff */
[----:B------:R-:W0:Y:S01]  /*0da0*/  F2F.BF16.F32 R22, R22 ;  /* 0x0000001600167304 */ /* 0x000e220000202000 */
[----:B------:R-:W-:-:S07]  /*0db0*/  FADD.FTZ R20, R11, -R24 ;  /* 0x800000180b147221 */ /* 0x000fce0000010000 */
[----:B------:R-:W1:Y:S01]  /*0dc0*/  F2F.BF16.F32 R12, R12 ;  /* 0x0000000c000c7304 */ /* 0x000e620000202000 */
[----:B0-----:R-:W-:-:S07]  /*0dd0*/  SHF.L.U32 R9, R22, 0x10, RZ ;  /* 0x0000001016097819 */ /* 0x001fce00000006ff */
[----:B------:R-:W0:Y:S01]  /*0de0*/  F2F.BF16.F32 R18, R18 ;  /* 0x0000001200127304 */ /* 0x000e220000202000 */
[----:B------:R-:W-:Y:S01]  /*0df0*/  FADD.FTZ R9, R8, -R9 ;  /* 0x8000000908097221 */ /* 0x000fe20000010000 */
[----:B-1----:R-:W-:-:S06]  /*0e00*/  SHF.L.U32 R11, R12, 0x10, RZ ;  /* 0x000000100c0b7819 */ /* 0x002fcc00000006ff */
[----:B------:R-:W1:Y:S01]  /*0e10*/  F2F.BF16.F32 R13, R13 ;  /* 0x0000000d000d7304 */ /* 0x000e620000202000 */
[----:B------:R-:W-:-:S07]  /*0e20*/  FADD.FTZ R11, R10, -R11 ;  /* 0x8000000b0a0b7221 */ /* 0x000fce0000010000 */
[----:B------:R-:W2:Y:S08]  /*0e30*/  F2F.BF16.F32 R15, R15 ;  /* 0x0000000f000f7304 */ /* 0x000eb00000202000 */
[----:B------:R-:W3:Y:S08]  /*0e40*/  F2F.BF16.F32 R17, R17 ;  /* 0x0000001100117304 */ /* 0x000ef00000202000 */
[----:B------:R-:W4:Y:S08]  /*0e50*/  F2F.BF16.F32 R21, R21 ;  /* 0x0000001500157304 */ /* 0x000f300000202000 */
[----:B------:R-:W0:Y:S08]  /*0e60*/  F2F.BF16.F32 R16, R16 ;  /* 0x0000001000107304 */ /* 0x000e300000202000 */
[----:B------:R-:W0:Y:S08]  /*0e70*/  F2F.BF16.F32 R20, R20 ;  /* 0x0000001400147304 */ /* 0x000e300000202000 */
[----:B------:R0:W0:Y:S08]  /*0e80*/  F2F.BF16.F32 R27, R9 ;  /* 0x00000009001b7304 */ /* 0x0000300000202000 */
[----:B------:R0:W0:Y:S01]  /*0e90*/  F2F.BF16.F32 R29, R11 ;  /* 0x0000000b001d7304 */ /* 0x0000220000202000 */
[----:B-1234-:R-:W-:Y:S05]  /*0ea0*/  BRA.U !UP1, `(.L_x_659) ;  /* 0x00000001094c7547 */ /* 0x01efea000b800000 */
[----:B0-----:R-:W-:Y:S01]  /*0eb0*/  IMAD.WIDE.U32 R8, R20, 0x10000, RZ ;  /* 0x0001000014087825 */ /* 0x001fe200078e00ff */
[----:B------:R-:W-:-:S03]  /*0ec0*/  SHF.L.U32 R18, R18, 0x10, RZ ;  /* 0x0000001012127819 */ /* 0x000fc600000006ff */
[----:B------:R-:W-:Y:S01]  /*0ed0*/  IMAD.U32 R29, R29, 0x10000, RZ ;  /* 0x000100001d1d7824 */ /* 0x000fe200078e00ff */
[----:B------:R-:W-:Y:S01]  /*0ee0*/  LOP3.LUT R8, R8, R16, RZ, 0xfc, !PT ;  /* 0x0000001008087212 */ /* 0x000fe200078efcff */
[----:B------:R-:W-:Y:S01]  /*0ef0*/  IMAD.WIDE.U32 R10, R23, 0x10000, RZ ;  /* 0x00010000170a7825 */ /* 0x000fe200078e00ff */
[----:B------:R-:W-:Y:S02]  /*0f00*/  SHF.L.U32 R16, R21, 0x10, RZ ;  /* 0x0000001015107819 */ /* 0x000fe400000006ff */
[----:B------:R-:W-:Y:S01]  /*0f10*/  LOP3.LUT R9, R9, R29, R27, 0xfe, !PT ;  /* 0x0000001d09097212 */ /* 0x000fe200078efe1b */
[----:B------:R-:W-:Y:S01]  /*0f20*/  IMAD.WIDE.U32 R22, R15, 0x10000, RZ ;  /* 0x000100000f167825 */ /* 0x000fe200078e00ff */
[----:B------:R-:W-:Y:S02]  /*0f30*/  LOP3.LUT R11, R11, R18, R25, 0xfe, !PT ;  /* 0x000000120b0b7212 */ /* 0x000fe400078efe19 */
[----:B------:R-:W-:Y:S01]  /*0f40*/  LOP3.LUT R10, R10, R19, RZ, 0xfc, !PT ;  /* 0x000000130a0a7212 */ /* 0x000fe200078efcff */
[----:B------:R-:W-:Y:S01]  /*0f50*/  IMAD.MOV.U32 R15, RZ, RZ, 0x2 ;  /* 0x00000002ff0f7424 */ /* 0x000fe200078e00ff */
[----:B------:R-:W-:Y:S01]  /*0f60*/  LOP3.LUT R17, R23, R16, R17, 0xfe, !PT ;  /* 0x0000001017117212 */ /* 0x000fe200078efe11 */
[----:B------:R0:W-:Y:S01]  /*0f70*/  STG.E.64 desc[UR16][R2.64], R8 ;  /* 0x0000000802007986 */ /* 0x0001e2000c101b10 */
[----:B------:R-:W-:Y:S01]  /*0f80*/  LOP3.LUT R16, R22, R13, RZ, 0xfc, !PT ;  /* 0x0000000d16107212 */ /* 0x000fe200078efcff */
[----:B------:R-:W-:-:S02]  /*0f90*/  IMAD.WIDE R12, R14, R15, UR12 ;  /* 0x0000000c0e0c7e25 */ /* 0x000fc4000f8e020f */
[----:B------:R0:W-:Y:S04]  /*0fa0*/  STG.E.64 desc[UR16][R4.64], R10 ;  /* 0x0000000a04007986 */ /* 0x0001e8000c101b10 */
[----:B------:R0:W-:Y:S04]  /*0fb0*/  STG.E.64 desc[UR16][R6.64], R16 ;  /* 0x0000001006007986 */ /* 0x0001e8000c101b10 */
[----:B------:R0:W-:Y:S01]  /*0fc0*/  STG.E.64 desc[UR16][R12.64], R8 ;  /* 0x000000080c007986 */ /* 0x0001e2000c101b10 */
[----:B------:R-:W-:Y:S05]  /*0fd0*/  BRA `(.L_x_660) ;  /* 0x00000000007c7947 */ /* 0x000fea0003800000 */
.L_x_659:
[C---:B------:R-:W-:Y:S01]  /*0fe0*/  IADD3 R8, PT, PT, R14.reuse, 0x1, RZ ;  /* 0x000000010e087810 */ /* 0x040fe20007ffe0ff */
[----:B0-----:R-:W-:Y:S01]  /*0ff0*/  HFMA2 R9, -RZ, RZ, 0, 1.1920928955078125e-07 ;  /* 0x00000002ff097431 */ /* 0x001fe200000001ff */
[----:B------:R-:W-:Y:S01]  /*1000*/  ISETP.GE.AND P3, PT, R14, UR15, PT ;  /* 0x0000000f0e007c0c */ /* 0x000fe2000bf66270 */
[----:B------:R-:W-:Y:S01]  /*1010*/  IMAD.MOV.U32 R12, RZ, RZ, 0x2 ;  /* 0x00000002ff0c7424 */ /* 0x000fe200078e00ff */
[----:B------:R-:W-:Y:S01]  /*1020*/  ISETP.GE.AND P0, PT, R8, UR15, PT ;  /* 0x0000000f08007c0c */ /* 0x000fe2000bf06270 */
[C---:B------:R-:W-:Y:S01]  /*1030*/  VIADD R8, R14.reuse, 0x2 ;  /* 0x000000020e087836 */ /* 0x040fe20000000000 */
[----:B------:R-:W-:Y:S01]  /*1040*/  IADD3 R10, PT, PT, R14, 0x3, RZ ;  /* 0x000000030e0a7810 */ /* 0x000fe20007ffe0ff */
[----:B------:R-:W-:Y:S01]  /*1050*/  HFMA2 R22, -RZ, RZ, 0, 1.1920928955078125e-07 ;  /* 0x00000002ff167431 */ /* 0x000fe200000001ff */
[----:B------:R-:W-:Y:S02]  /*1060*/  MOV R11, 0x2 ;  /* 0x00000002000b7802 */ /* 0x000fe40000000f00 */
[----:B------:R-:W-:-:S02]  /*1070*/  ISETP.GE.AND P1, PT, R8, UR15, PT ;  /* 0x0000000f08007c0c */ /* 0x000fc4000bf26270 */
[----:B------:R-:W-:-:S03]  /*1080*/  ISETP.GE.AND P2, PT, R10, UR15, PT ;  /* 0x0000000f0a007c0c */ /* 0x000fc6000bf46270 */
[C---:B------:R-:W-:Y:S01]  /*1090*/  @!P3 IMAD.WIDE R8, R14.reuse, R9, UR12 ;  /* 0x0000000c0e08be25 */ /* 0x040fe2000f8e0209 */
[----:B------:R-:W-:Y:S03]  /*10a0*/  @!P3 STG.E.U16 desc[UR16][R2.64], R16 ;  /* 0x000000100200b986 */ /* 0x000fe6000c101510 */
[C---:B------:R-:W-:Y:S01]  /*10b0*/  @!P0 IMAD.WIDE R10, R14.reuse, R11, UR12 ;  /* 0x0000000c0e0a8e25 */ /* 0x040fe2000f8e020b */
[----:B------:R-:W-:Y:S04]  /*10c0*/  @!P3 STG.E.U16 desc[UR16][R4.64], R19 ;  /* 0x000000130400b986 */ /* 0x000fe8000c101510 */
[----:B------:R-:W-:Y:S04]  /*10d0*/  @!P3 STG.E.U16 desc[UR16][R6.64], R13 ;  /* 0x0000000d0600b986 */ /* 0x000fe8000c101510 */
[----:B------:R0:W-:Y:S04]  /*10e0*/  @!P3 STG.E.U16 desc[UR16][R8.64], R16 ;  /* 0x000000100800b986 */ /* 0x0001e8000c101510 */
[----:B------:R1:W-:Y:S04]  /*10f0*/  @!P0 STG.E.U16 desc[UR16][R2.64+0x2], R20 ;  /* 0x0000021402008986 */ /* 0x0003e8000c101510 */
[----:B------:R1:W-:Y:S04]  /*1100*/  @!P0 STG.E.U16 desc[UR16][R4.64+0x2], R23 ;  /* 0x0000021704008986 */ /* 0x0003e8000c101510 */
[----:B------:R1:W-:Y:S01]  /*1110*/  @!P0 STG.E.U16 desc[UR16][R6.64+0x2], R15 ;  /* 0x0000020f06008986 */ /* 0x0003e2000c101510 */
[----:B0-----:R-:W-:-:S03]  /*1120*/  @!P1 IMAD.WIDE R8, R14, R12, UR12 ;  /* 0x0000000c0e089e25 */ /* 0x001fc6000f8e020c */
[----:B------:R1:W-:Y:S01]  /*1130*/  @!P0 STG.E.U16 desc[UR16][R10.64+0x2], R20 ;  /* 0x000002140a008986 */ /* 0x0003e2000c101510 */
[----:B------:R-:W-:-:S03]  /*1140*/  @!P2 IMAD.WIDE R12, R14, R22, UR12 ;  /* 0x0000000c0e0cae25 */ /* 0x000fc6000f8e0216 */
[----:B------:R1:W-:Y:S04]  /*1150*/  @!P1 STG.E.U16 desc[UR16][R2.64+0x4], R27 ;  /* 0x0000041b02009986 */ /* 0x0003e8000c101510 */
[----:B------:R1:W-:Y:S04]  /*1160*/  @!P1 STG.E.U16 desc[UR16][R4.64+0x4], R25 ;  /* 0x0000041904009986 */ /* 0x0003e8000c101510 */
[----:B------:R1:W-:Y:S04]  /*1170*/  @!P1 STG.E.U16 desc[UR16][R6.64+0x4], R17 ;  /* 0x0000041106009986 */ /* 0x0003e8000c101510 */
[----:B------:R1:W-:Y:S04]  /*1180*/  @!P1 STG.E.U16 desc[UR16][R8.64+0x4], R27 ;  /* 0x0000041b08009986 */ /* 0x0003e8000c101510 */
[----:B------:R1:W-:Y:S04]  /*1190*/  @!P2 STG.E.U16 desc[UR16][R2.64+0x6], R29 ;  /* 0x0000061d0200a986 */ /* 0x0003e8000c101510 */
[----:B------:R1:W-:Y:S04]  /*11a0*/  @!P2 STG.E.U16 desc[UR16][R4.64+0x6], R18 ;  /* 0x000006120400a986 */ /* 0x0003e8000c101510 */
[----:B------:R1:W-:Y:S04]  /*11b0*/  @!P2 STG.E.U16 desc[UR16][R6.64+0x6], R21 ;  /* 0x000006150600a986 */ /* 0x0003e8000c101510 */
[----:B------:R1:W-:Y:S02]  /*11c0*/  @!P2 STG.E.U16 desc[UR16][R12.64+0x6], R29 ;  /* 0x0000061d0c00a986 */ /* 0x0003e4000c101510 */
.L_x_660:
[----:B01----:R-:W0:Y:S02]  /*11d0*/  LDC R3, c[0x0][0x360] ;  /* 0x0000d800ff037b82 */ /* 0x003e240000000800 */
[----:B0-----:R-:W-:-:S04]  /*11e0*/  LEA R14, R3, R14, 0x2 ;  /* 0x0000000e030e7211 */ /* 0x001fc800078e10ff */
[----:B------:R-:W-:-:S13]  /*11f0*/  ISETP.GE.AND P0, PT, R14, UR15, PT ;  /* 0x0000000f0e007c0c */ /* 0x000fda000bf06270 */
[----:B------:R-:W-:Y:S05]  /*1200*/  @!P0 BRA `(.L_x_661) ;  /* 0xfffffff000508947 */ /* 0x000fea000383ffff */
[----:B------:R-:W-:Y:S05]  /*1210*/  BSYNC.RECONVERGENT B0 ;  /* 0x0000000000007941 */ /* 0x000fea0003800200 */
.L_x_656:
[----:B------:R-:W-:Y:S05]  /*1220*/  EXIT ;  /* 0x000000000000794d */ /* 0x000fea0003800000 */
.L_x_655:
[----:B------:R-:W0:Y:S01]  /*1230*/  LDC R15, c[0x0][0x360] ;  /* 0x0000d800ff0f7b82 */ /* 0x000e220000000800 */
[----:B------:R-:W-:Y:S01]  /*1240*/  BSSY.RECONVERGENT B0, `(.L_x_662) ;  /* 0x00000df000007945 */ /* 0x000fe20003800200 */
[----:B------:R-:W1:Y:S01]  /*1250*/  LDCU UR14, c[0x0][0xfa4] ;  /* 0x0001f480ff0e77ac */ /* 0x000e620008000800 */
[----:B------:R-:W2:Y:S01]  /*1260*/  LDCU.64 UR18, c[0x0][0xf88] ;  /* 0x0001f100ff1277ac */ /* 0x000ea20008000a00 */
[----:B------:R-:W3:Y:S02]  /*1270*/  LDCU.128 UR20, c[0x0][0xf90] ;  /* 0x0001f200ff1477ac */ /* 0x000ee40008000c00 */
.L_x_668:
[----:B012---:R-:W-:Y:S01]  /*1280*/  MOV R5, 0x2 ;  /* 0x0000000200057802 */ /* 0x007fe20000000f00 */
[----:B------:R-:W-:Y:S02]  /*1290*/  HFMA2 R3, -RZ, RZ, 0, 1.1920928955078125e-07 ;  /* 0x00000002ff037431 */ /* 0x000fe400000001ff */
[----:B------:R-:W-:Y:S02]  /*12a0*/  IMAD.MOV.U32 R7, RZ, RZ, 0x2 ;  /* 0x00000002ff077424 */ /* 0x000fe400078e00ff */
[----:B------:R-:W-:-:S04]  /*12b0*/  IMAD.WIDE R4, R14, R5, UR6 ;  /* 0x000000060e047e25 */ /* 0x000fc8000f8e0205 */
[----:B------:R-:W-:-:S04]  /*12c0*/  IMAD.WIDE R6, R14, R7, UR4 ;  /* 0x000000040e067e25 */ /* 0x000fc8000f8e0207 */
[----:B------:R-:W-:Y:S01]  /*12d0*/  IMAD.WIDE R2, R14, R3, UR8 ;  /* 0x000000080e027e25 */ /* 0x000fe2000f8e0203 */
[----:B------:R-:W-:Y:S06]  /*12e0*/  BRA.U UP1, `(.L_x_663) ;  /* 0x0000000101a87547 */ /* 0x000fec000b800000 */
[C---:B------:R-:W-:Y:S01]  /*12f0*/  VIADD R9, R14.reuse, 0x2 ;  /* 0x000000020e097836 */ /* 0x040fe20000000000 */
[C---:B------:R-:W-:Y:S02]  /*1300*/  IADD3 R8, PT, PT, R14.reuse, 0x1, RZ ;  /* 0x000000010e087810 */ /* 0x040fe40007ffe0ff */
[C---:B------:R-:W-:Y:S02]  /*1310*/  IADD3 R10, PT, PT, R14.reuse, 0x3, RZ ;  /* 0x000000030e0a7810 */ /* 0x040fe40007ffe0ff */
[----:B------:R-:W-:Y:S02]  /*1320*/  ISETP.GE.AND P0, PT, R14, UR15, PT ;  /* 0x0000000f0e007c0c */ /* 0x000fe4000bf06270 */
[----:B------:R-:W-:Y:S02]  /*1330*/  ISETP.GE.AND P1, PT, R8, UR15, PT ;  /* 0x0000000f08007c0c */ /* 0x000fe4000bf26270 */
[----:B------:R-:W-:Y:S02]  /*1340*/  ISETP.GE.AND P2, PT, R9, UR15, PT ;  /* 0x0000000f09007c0c */ /* 0x000fe4000bf46270 */
[----:B------:R-:W-:-:S02]  /*1350*/  ISETP.GE.AND P3, PT, R10, UR15, PT ;  /* 0x0000000f0a007c0c */ /* 0x000fc4000bf66270 */
[----:B------:R-:W-:-:S05]  /*1360*/  MOV R27, 0x2 ;  /* 0x00000002001b7802 */ /* 0x000fca0000000f00 */
[----:B------:R-:W-:Y:S01]  /*1370*/  @P0 PRMT R16, RZ, 0x7610, R16 ;  /* 0x00007610ff100816 */ /* 0x000fe20000000010 */
[----:B------:R-:W-:Y:S01]  /*1380*/  IMAD.WIDE R26, R14, R27, UR10 ;  /* 0x0000000a0e1a7e25 */ /* 0x000fe2000f8e021b */
[----:B------:R-:W-:Y:S02]  /*1390*/  @P0 PRMT R8, RZ, 0x7610, R8 ;  /* 0x00007610ff080816 */ /* 0x000fe40000000008 */
[----:B------:R-:W-:Y:S02]  /*13a0*/  @P0 PRMT R12, RZ, 0x7610, R12 ;  /* 0x00007610ff0c0816 */ /* 0x000fe4000000000c */
[----:B------:R-:W-:Y:S01]  /*13b0*/  @P1 PRMT R24, RZ, 0x7610, R24 ;  /* 0x00007610ff181816 */ /* 0x000fe20000000018 */
[----:B------:R4:W5:Y:S01]  /*13c0*/  @!P0 LDG.E.U16 R16, desc[UR16][R6.64] ;  /* 0x0000001006108981 */ /* 0x000962000c1e1500 */
[----:B------:R-:W-:Y:S02]  /*13d0*/  @P2 PRMT R13, RZ, 0x7610, R13 ;  /* 0x00007610ff0d2816 */ /* 0x000fe4000000000d */
[----:B------:R-:W-:Y:S01]  /*13e0*/  @P3 PRMT R25, RZ, 0x7610, R25 ;  /* 0x00007610ff193816 */ /* 0x000fe20000000019 */
[----:B------:R4:W5:Y:S01]  /*13f0*/  @!P0 LDG.E.U16 R12, desc[UR16][R26.64] ;  /* 0x000000101a0c8981 */ /* 0x000962000c1e1500 */
[----:B------:R-:W-:-:S02]  /*1400*/  @P0 PRMT R10, RZ, 0x7610, R10 ;  /* 0x00007610ff0a0816 */ /* 0x000fc4000000000a */
[----:B------:R-:W-:Y:S01]  /*1410*/  @P1 PRMT R17, RZ, 0x7610, R17 ;  /* 0x00007610ff111816 */ /* 0x000fe20000000011 */
[----:B------:R4:W5:Y:S01]  /*1420*/  @!P1 LDG.E.U16 R24, desc[UR16][R26.64+0x2] ;  /* 0x000002101a189981 */ /* 0x000962000c1e1500 */
        /* <DEDUP_REMOVED lines=21> */
[----:B------:R-:W-:Y:S05]  /*1580*/  BRA `(.L_x_664) ;  /* 0x00000000003c7947 */ /* 0x000fea0003800000 */
.L_x_663:
[----:B------:R-:W-:Y:S01]  /*1590*/  MOV R13, 0x2 ;  /* 0x00000002000d7802 */ /* 0x000fe20000000f00 */
[----:B------:R-:W4:Y:S04]  /*15a0*/  LDG.E.64 R18, desc[UR16][R6.64] ;  /* 0x0000001006127981 */ /* 0x000f28000c1e1b00 */
[----:B------:R-:W-:Y:S01]  /*15b0*/  IMAD.WIDE R12, R14, R13, UR10 ;  /* 0x0000000a0e0c7e25 */ /* 0x000fe2000f8e020d */
[----:B------:R-:W2:Y:S04]  /*15c0*/  LDG.E.64 R8, desc[UR16][R4.64] ;  /* 0x0000001004087981 */ /* 0x000ea8000c1e1b00 */
[----:B------:R-:W3:Y:S04]  /*15d0*/  LDG.E.64 R10, desc[UR16][R2.64] ;  /* 0x00000010020a7981 */ /* 0x000ee8000c1e1b00 */
[----:B------:R-:W3:Y:S01]  /*15e0*/  LDG.E.64 R12, desc[UR16][R12.64] ;  /* 0x000000100c0c7981 */ /* 0x000ee2000c1e1b00 */
[----:B----4-:R-:W-:-:S02]  /*15f0*/  SHF.R.U64 R17, R18, 0x10, R19 ;  /* 0x0000001012117819 */ /* 0x010fc40000001213 */
[----:B------:R-:W-:Y:S02]  /*1600*/  PRMT R16, R18, 0x7610, R16 ;  /* 0x0000761012107816 */ /* 0x000fe40000000010 */
[----:B------:R-:W-:Y:S02]  /*1610*/  SHF.R.U32.HI R18, RZ, 0x10, R19 ;  /* 0x00000010ff127819 */ /* 0x000fe40000011613 */
[--C-:B--2---:R-:W-:Y:S02]  /*1620*/  SHF.R.U64 R20, R8, 0x10, R9.reuse ;  /* 0x0000001008147819 */ /* 0x104fe40000001209 */
[----:B------:R-:W-:Y:S02]  /*1630*/  SHF.R.U32.HI R21, RZ, 0x10, R9 ;  /* 0x00000010ff157819 */ /* 0x000fe40000011609 */
[--C-:B---3--:R-:W-:Y:S02]  /*1640*/  SHF.R.U64 R22, R10, 0x10, R11.reuse ;  /* 0x000000100a167819 */ /* 0x108fe4000000120b */
[----:B------:R-:W-:-:S02]  /*1650*/  SHF.R.U32.HI R23, RZ, 0x10, R11 ;  /* 0x00000010ff177819 */ /* 0x000fc4000001160b */
[--C-:B------:R-:W-:Y:S02]  /*1660*/  SHF.R.U64 R24, R12, 0x10, R13.reuse ;  /* 0x000000100c187819 */ /* 0x100fe4000000120d */
[----:B------:R-:W-:-:S07]  /*1670*/  SHF.R.U32.HI R25, RZ, 0x10, R13 ;  /* 0x00000010ff197819 */ /* 0x000fce000001160d */
.L_x_664:
[----:B-----5:R-:W-:Y:S01]  /*1680*/  IMAD.U32 R16, R16, 0x10000, RZ ;  /* 0x0001000010107824 */ /* 0x020fe200078e00ff */
[----:B----4-:R-:W-:Y:S01]  /*1690*/  SHF.L.U32 R27, R12, 0x10, RZ ;  /* 0x000000100c1b7819 */ /* 0x010fe200000006ff */
[----:B------:R-:W-:Y:S01]  /*16a0*/  IMAD.U32 R10, R10, 0x10000, RZ ;  /* 0x000100000a0a7824 */ /* 0x000fe200078e00ff */
[----:B------:R-:W-:Y:S01]  /*16b0*/  SHF.L.U32 R8, R8, 0x10, RZ ;  /* 0x0000001008087819 */ /* 0x000fe200000006ff */
[----:B-1----:R-:W-:Y:S01]  /*16c0*/  FMUL.FTZ R29, R16, UR14 ;  /* 0x0000000e101d7c20 */ /* 0x002fe20008410000 */
[----:B------:R-:W-:Y:S01]  /*16d0*/  SHF.L.U32 R20, R20, 0x10, RZ ;  /* 0x0000001014147819 */ /* 0x000fe200000006ff */
[----:B------:R-:W-:Y:S01]  /*16e0*/  IMAD.U32 R19, R19, 0x10000, RZ ;  /* 0x0001000013137824 */ /* 0x000fe200078e00ff */
[----:B------:R-:W-:Y:S01]  /*16f0*/  SHF.L.U32 R22, R22, 0x10, RZ ;  /* 0x0000001016167819 */ /* 0x000fe200000006ff */
[----:B------:R-:W-:Y:S01]  /*1700*/  FFMA.FTZ R26, R0, R27, R29 ;  /* 0x0000001b001a7223 */ /* 0x000fe2000001001d */
[----:B------:R-:W-:Y:S01]  /*1710*/  SHF.L.U32 R13, R13, 0x10, RZ ;  /* 0x000000100d0d7819 */ /* 0x000fe200000006ff */
[----:B------:R-:W-:Y:S01]  /*1720*/  IMAD.U32 R9, R9, 0x10000, RZ ;  /* 0x0001000009097824 */ /* 0x000fe200078e00ff */
[----:B------:R-:W-:Y:S01]  /*1730*/  SHF.L.U32 R18, R18, 0x10, RZ ;  /* 0x0000001012127819 */ /* 0x000fe200000006ff */
[C---:B--2---:R-:W-:Y:S01]  /*1740*/  FFMA.FTZ R27, R26.reuse, -UR18, R26 ;  /* 0x800000121a1b7c23 */ /* 0x044fe2000801001a */
[----:B------:R-:W-:Y:S01]  /*1750*/  FMUL.FTZ R26, R26, R26 ;  /* 0x0000001a1a1a7220 */ /* 0x000fe20000410000 */
[----:B------:R-:W-:Y:S01]  /*1760*/  SHF.L.U32 R11, R11, 0x10, RZ ;  /* 0x000000100b0b7819 */ /* 0x000fe200000006ff */
[----:B------:R-:W-:Y:S01]  /*1770*/  BSSY.RECONVERGENT B1, `(.L_x_665) ;  /* 0x0000088000017945 */ /* 0x000fe20003800200 */
[----:B------:R-:W-:Y:S01]  /*1780*/  FFMA.FTZ R12, R8, UR18, R27 ;  /* 0x00000012080c7c23 */ /* 0x000fe2000801001b */
[----:B------:R-:W-:Y:S01]  /*1790*/  SHF.L.U32 R8, R17, 0x10, RZ ;  /* 0x0000001011087819 */ /* 0x000fe200000006ff */
[----:B------:R-:W-:Y:S01]  /*17a0*/  FFMA.FTZ R29, R26, -UR19, R26 ;  /* 0x800000131a1d7c23 */ /* 0x000fe2000801001a */
[----:B------:R-:W-:-:S02]  /*17b0*/  SHF.L.U32 R17, R24, 0x10, RZ ;  /* 0x0000001018117819 */ /* 0x000fc400000006ff */
[----:B------:R-:W-:Y:S01]  /*17c0*/  SHF.L.U32 R21, R21, 0x10, RZ ;  /* 0x0000001015157819 */ /* 0x000fe200000006ff */
[----:B------:R-:W-:Y:S01]  /*17d0*/  FMUL.FTZ R27, R8, UR14 ;  /* 0x0000000e081b7c20 */ /* 0x000fe20008410000 */
[----:B------:R-:W-:Y:S02]  /*17e0*/  FFMA.FTZ R29, R10, UR19, R29 ;  /* 0x000000130a1d7c23 */ /* 0x000fe4000801001d */
[----:B---3--:R-:W1:Y:S01]  /*17f0*/  MUFU.RCP R10, UR21 ;  /* 0x00000015000a7d08 */ /* 0x008e620008001000 */
[----:B------:R-:W-:-:S04]  /*1800*/  FFMA.FTZ R17, R0, R17, R27 ;  /* 0x0000001100117223 */ /* 0x000fc8000001001b */
[C---:B------:R-:W-:Y:S01]  /*1810*/  FFMA.FTZ R27, R17.reuse, -UR18, R17 ;  /* 0x80000012111b7c23 */ /* 0x040fe20008010011 */
[----:B------:R-:W-:-:S03]  /*1820*/  FMUL.FTZ R17, R17, R17 ;  /* 0x0000001111117220 */ /* 0x000fc60000410000 */
[----:B------:R-:W-:Y:S01]  /*1830*/  FFMA.FTZ R20, R20, UR18, R27 ;  /* 0x0000001214147c23 */ /* 0x000fe2000801001b */
[----:B------:R-:W-:Y:S01]  /*1840*/  FFMA.FTZ R27, R17, -UR19, R17 ;  /* 0x80000013111b7c23 */ /* 0x000fe20008010011 */
[----:B------:R-:W-:-:S03]  /*1850*/  FMUL.FTZ R17, R19, UR14 ;  /* 0x0000000e13117c20 */ /* 0x000fc60008410000 */
[----:B------:R-:W-:Y:S01]  /*1860*/  FFMA.FTZ R27, R22, UR19, R27 ;  /* 0x00000013161b7c23 */ /* 0x000fe2000801001b */
[----:B------:R-:W-:Y:S01]  /*1870*/  FFMA.FTZ R22, R0, R13, R17 ;  /* 0x0000000d00167223 */ /* 0x000fe20000010011 */
[----:B------:R-:W-:Y:S01]  /*1880*/  SHF.L.U32 R13, R25, 0x10, RZ ;  /* 0x00000010190d7819 */ /* 0x000fe200000006ff */
[----:B------:R-:W-:Y:S01]  /*1890*/  FMUL.FTZ R25, R18, UR14 ;  /* 0x0000000e12197c20 */ /* 0x000fe20008410000 */
[----:B-1----:R-:W-:Y:S01]  /*18a0*/  FMUL.FTZ R26, R29, R10 ;  /* 0x0000000a1d1a7220 */ /* 0x002fe20000410000 */
[----:B------:R-:W-:Y:S01]  /*18b0*/  FFMA.FTZ R24, R22, -UR18, R22 ;  /* 0x8000001216187c23 */ /* 0x000fe20008010016 */
[----:B------:R1:W-:Y:S01]  /*18c0*/  F2F.BF16.F32 R17, R29 ;  /* 0x0000001d00117304 */ /* 0x0003e20000202000 */
[----:B------:R-:W-:Y:S01]  /*18d0*/  FFMA.FTZ R13, R0, R13, R25 ;  /* 0x0000000d000d7223 */ /* 0x000fe20000010019 */
[----:B------:R-:W-:Y:S01]  /*18e0*/  FMUL.FTZ R25, R22, R22 ;  /* 0x0000001616197220 */ /* 0x000fe20000410000 */
[----:B------:R-:W-:Y:S01]  /*18f0*/  FFMA.FTZ R24, R9, UR18, R24 ;  /* 0x0000001209187c23 */ /* 0x000fe20008010018 */
[----:B------:R-:W-:-:S02]  /*1900*/  FMUL.FTZ R9, R27, R10 ;  /* 0x0000000a1b097220 */ /* 0x000fc40000410000 */
[----:B------:R-:W-:Y:S02]  /*1910*/  FFMA.FTZ R28, R25, -UR19, R25 ;  /* 0x80000013191c7c23 */ /* 0x000fe40008010019 */
[----:B------:R-:W2:Y:S02]  /*1920*/  MUFU.SQRT R22, R9 ;  /* 0x0000000900167308 */ /* 0x000ea40000002000 */
[----:B-1----:R-:W-:Y:S01]  /*1930*/  FFMA.FTZ R29, R11, UR19, R28 ;  /* 0x000000130b1d7c23 */ /* 0x002fe2000801001c */
[C---:B------:R-:W-:Y:S01]  /*1940*/  FFMA.FTZ R28, R13.reuse, -UR18, R13 ;  /* 0x800000120d1c7c23 */ /* 0x040fe2000801000d */
[----:B------:R-:W-:Y:S01]  /*1950*/  FMUL.FTZ R13, R13, R13 ;  /* 0x0000000d0d0d7220 */ /* 0x000fe20000410000 */
[----:B------:R-:W-:Y:S02]  /*1960*/  SHF.L.U32 R11, R23, 0x10, RZ ;  /* 0x00000010170b7819 */ /* 0x000fe400000006ff */
[----:B------:R-:W-:Y:S01]  /*1970*/  FFMA.FTZ R21, R21, UR18, R28 ;  /* 0x0000001215157c23 */ /* 0x000fe2000801001c */
[----:B------:R-:W1:Y:S01]  /*1980*/  MUFU.SQRT R26, R26 ;  /* 0x0000001a001a7308 */ /* 0x000e620000002000 */
[----:B------:R-:W-:-:S04]  /*1990*/  FFMA.FTZ R13, R13, -UR19, R13 ;  /* 0x800000130d0d7c23 */ /* 0x000fc8000801000d */
[----:B------:R-:W-:-:S03]  /*19a0*/  FFMA.FTZ R11, R11, UR19, R13 ;  /* 0x000000130b0b7c23 */ /* 0x000fc6000801000d */
[----:B------:R-:W3:Y:S01]  /*19b0*/  MUFU.RCP R25, UR20 ;  /* 0x0000001400197d08 */ /* 0x000ee20008001000 */
[----:B--2---:R-:W-:-:S07]  /*19c0*/  FADD.FTZ R22, R22, UR22 ;  /* 0x0000001616167e21 */ /* 0x004fce0008010000 */
[----:B------:R-:W-:Y:S01]  /*19d0*/  F2F.BF16.F32 R9, R27 ;  /* 0x0000001b00097304 */ /* 0x000fe20000202000 */
[----:B-1----:R-:W-:-:S07]  /*19e0*/  FADD.FTZ R28, R26, UR22 ;  /* 0x000000161a1c7e21 */ /* 0x002fce0008010000 */
[----:B------:R-:W1:Y:S01]  /*19f0*/  MUFU.RCP R26, R22 ;  /* 0x00000016001a7308 */ /* 0x000e620000001000 */
[-C--:B---3--:R-:W-:Y:S01]  /*1a00*/  FMUL.FTZ R13, R20, R25.reuse ;  /* 0x00000019140d7220 */ /* 0x088fe20000410000 */
[----:B------:R-:W-:-:S06]  /*1a10*/  FMUL.FTZ R23, R12, R25 ;  /* 0x000000190c177220 */ /* 0x000fcc0000410000 */
[----:B------:R-:W2:Y:S08]  /*1a20*/  MUFU.RCP R28, R28 ;  /* 0x0000001c001c7308 */ /* 0x000eb00000001000 */
[----:B------:R-:W-:Y:S01]  /*1a30*/  F2F.BF16.F32 R22, R12 ;  /* 0x0000000c00167304 */ /* 0x000fe20000202000 */
[----:B-1----:R-:W-:-:S04]  /*1a40*/  FMUL.FTZ R26, R13, R26 ;  /* 0x0000001a0d1a7220 */ /* 0x002fc80000410000 */
[----:B------:R-:W-:-:S03]  /*1a50*/  FMUL.FTZ R26, R26, UR23 ;  /* 0x000000171a1a7c20 */ /* 0x000fc60008410000 */
[----:B------:R1:W-:Y:S01]  /*1a60*/  F2F.BF16.F32 R13, R29 ;  /* 0x0000001d000d7304 */ /* 0x0003e20000202000 */
[----:B--2---:R-:W-:-:S04]  /*1a70*/  FMUL.FTZ R23, R23, R28 ;  /* 0x0000001c17177220 */ /* 0x004fc80000410000 */
[----:B------:R-:W-:-:S03]  /*1a80*/  FMUL.FTZ R28, R23, UR23 ;  /* 0x00000017171c7c20 */ /* 0x000fc60008410000 */
[----:B------:R-:W-:Y:S01]  /*1a90*/  F2F.BF16.F32 R27, R20 ;  /* 0x00000014001b7304 */ /* 0x000fe20000202000 */
[-C--:B-1----:R-:W-:Y:S01]  /*1aa0*/  FMUL.FTZ R29, R29, R10.reuse ;  /* 0x0000000a1d1d7220 */ /* 0x082fe20000410000 */
[----:B------:R-:W-:-:S06]  /*1ab0*/  FMUL.FTZ R10, R11, R10 ;  /* 0x0000000a0b0a7220 */ /* 0x000fcc0000410000 */
[----:B------:R-:W1:Y:S08]  /*1ac0*/  MUFU.SQRT R29, R29 ;  /* 0x0000001d001d7308 */ /* 0x000e700000002000 */
[----:B------:R-:W2:Y:S08]  /*1ad0*/  MUFU.SQRT R10, R10 ;  /* 0x0000000a000a7308 */ /* 0x000eb00000002000 */
[----:B------:R-:W3:Y:S01]  /*1ae0*/  F2F.BF16.F32 R23, R28 ;  /* 0x0000001c00177304 */ /* 0x000ee20000202000 */
[----:B-1----:R-:W-:Y:S01]  /*1af0*/  FADD.FTZ R12, R29, UR22 ;  /* 0x000000161d0c7e21 */ /* 0x002fe20008010000 */
[----:B------:R-:W-:-:S06]  /*1b00*/  FMUL.FTZ R29, R24, R25 ;  /* 0x00000019181d7220 */ /* 0x000fcc0000410000 */
[----:B------:R-:W1:Y:S01]  /*1b10*/  MUFU.RCP R12, R12 ;  /* 0x0000000c000c7308 */ /* 0x000e620000001000 */
[----:B--2---:R-:W-:Y:S01]  /*1b20*/  FADD.FTZ R10, R10, UR22 ;  /* 0x000000160a0a7e21 */ /* 0x004fe20008010000 */
[----:B---3--:R-:W-:-:S06]  /*1b30*/  IMAD.U32 R23, R23, 0x10000, RZ ;  /* 0x0001000017177824 */ /* 0x008fcc00078e00ff */
[----:B------:R-:W2:Y:S01]  /*1b40*/  MUFU.RCP R10, R10 ;  /* 0x0000000a000a7308 */ /* 0x000ea20000001000 */
[----:B------:R-:W-:Y:S01]  /*1b50*/  FADD.FTZ R20, R16, -R23 ;  /* 0x8000001710147221 */ /* 0x000fe20000010000 */
[----:B------:R-:W-:-:S06]  /*1b60*/  FMUL.FTZ R16, R21, R25 ;  /* 0x0000001915107220 */ /* 0x000fcc0000410000 */
[----:B------:R-:W3:Y:S01]  /*1b70*/  F2F.BF16.F32 R25, R26 ;  /* 0x0000001a00197304 */ /* 0x000ee20000202000 */
[----:B-1----:R-:W-:-:S04]  /*1b80*/  FMUL.FTZ R29, R29, R12 ;  /* 0x0000000c1d1d7220 */ /* 0x002fc80000410000 */
[----:B------:R-:W-:-:S03]  /*1b90*/  FMUL.FTZ R28, R29, UR23 ;  /* 0x000000171d1c7c20 */ /* 0x000fc60008410000 */
[----:B------:R-:W-:Y:S01]  /*1ba0*/  F2F.BF16.F32 R23, R24 ;  /* 0x0000001800177304 */ /* 0x000fe20000202000 */
[----:B--2---:R-:W-:-:S04]  /*1bb0*/  FMUL.FTZ R10, R16, R10 ;  /* 0x0000000a100a7220 */ /* 0x004fc80000410000 */
[----:B------:R-:W-:Y:S01]  /*1bc0*/  FMUL.FTZ R10, R10, UR23 ;  /* 0x000000170a0a7c20 */ /* 0x000fe20008410000 */
[----:B---3--:R-:W-:Y:S02]  /*1bd0*/  SHF.L.U32 R25, R25, 0x10, RZ ;  /* 0x0000001019197819 */ /* 0x008fe400000006ff */
[----:B------:R-:W1:Y:S03]  /*1be0*/  F2F.BF16.F32 R28, R28 ;  /* 0x0000001c001c7304 */ /* 0x000e660000202000 */
[----:B------:R-:W-:-:S05]  /*1bf0*/  FADD.FTZ R8, R8, -R25 ;  /* 0x8000001908087221 */ /* 0x000fca0000010000 */
[----:B------:R-:W2:Y:S01]  /*1c00*/  F2F.BF16.F32 R16, R10 ;  /* 0x0000000a00107304 */ /* 0x000ea20000202000 */
[----:B-1----:R-:W-:-:S07]  /*1c10*/  SHF.L.U32 R24, R28, 0x10, RZ ;  /* 0x000000101c187819 */ /* 0x002fce00000006ff */
[----:B------:R-:W1:Y:S01]  /*1c20*/  F2F.BF16.F32 R11, R11 ;  /* 0x0000000b000b7304 */ /* 0x000e620000202000 */
[----:B------:R-:W-:Y:S01]  /*1c30*/  FADD.FTZ R24, R19, -R24 ;  /* 0x8000001813187221 */ /* 0x000fe20000010000 */
[----:B--2---:R-:W-:-:S06]  /*1c40*/  SHF.L.U32 R19, R16, 0x10, RZ ;  /* 0x0000001010137819 */ /* 0x004fcc00000006ff */
[----:B------:R2:W3:Y:S01]  /*1c50*/  F2F.BF16.F32 R12, R21 ;  /* 0x00000015000c7304 */ /* 0x0004e20000202000 */
[----:B------:R-:W-:-:S07]  /*1c60*/  FADD.FTZ R16, R18, -R19 ;  /* 0x8000001312107221 */ /* 0x000fce0000010000 */
[----:B------:R2:W4:Y:S08]  /*1c70*/  F2F.BF16.F32 R10, R20 ;  /* 0x00000014000a7304 */ /* 0x0005300000202000 */
[----:B------:R-:W0:Y:S08]  /*1c80*/  F2F.BF16.F32 R8, R8 ;  /* 0x0000000800087304 */ /* 0x000e300000202000 */
[----:B------:R2:W0:Y:S08]  /*1c90*/  F2F.BF16.F32 R29, R24 ;  /* 0x00000018001d7304 */ /* 0x0004300000202000 */
[----:B------:R-:W0:Y:S01]  /*1ca0*/  F2F.BF16.F32 R16, R16 ;  /* 0x0000001000107304 */ /* 0x000e220000202000 */
[----:B-1234-:R-:W-:Y:S05]  /*1cb0*/  BRA.U UP1, `(.L_x_666) ;  /* 0x0000000101847547 */ /* 0x01efea000b800000 */
[C---:B------:R-:W-:Y:S01]  /*1cc0*/  VIADD R18, R14.reuse, 0x1 ;  /* 0x000000010e127836 */ /* 0x040fe20000000000 */
[C---:B------:R-:W-:Y:S01]  /*1cd0*/  ISETP.GE.AND P2, PT, R14.reuse, UR15, PT ;  /* 0x0000000f0e007c0c */ /* 0x040fe2000bf46270 */
[----:B------:R-:W-:Y:S01]  /*1ce0*/  HFMA2 R21, -RZ, RZ, 0, 1.1920928955078125e-07 ;  /* 0x00000002ff157431 */ /* 0x000fe200000001ff */
[----:B------:R-:W-:Y:S01]  /*1cf0*/  IADD3 R19, PT, PT, R14, 0x2, RZ ;  /* 0x000000020e137810 */ /* 0x000fe20007ffe0ff */
[----:B------:R-:W-:Y:S01]  /*1d00*/  IMAD.MOV.U32 R25, RZ, RZ, 0x2 ;  /* 0x00000002ff197424 */ /* 0x000fe200078e00ff */
[----:B------:R-:W-:Y:S02]  /*1d10*/  ISETP.GE.AND P0, PT, R18, UR15, PT ;  /* 0x0000000f12007c0c */ /* 0x000fe4000bf06270 */
[----:B------:R-:W-:Y:S02]  /*1d20*/  ISETP.GE.AND P1, PT, R19, UR15, PT ;  /* 0x0000000f13007c0c */ /* 0x000fe4000bf26270 */
[----:B------:R-:W-:-:S05]  /*1d30*/  MOV R19, 0x2 ;  /* 0x0000000200137802 */ /* 0x000fca0000000f00 */
[C---:B------:R-:W-:Y:S01]  /*1d40*/  @!P2 IMAD.WIDE R18, R14.reuse, R19, UR12 ;  /* 0x0000000c0e12ae25 */ /* 0x040fe2000f8e0213 */
[----:B------:R-:W-:Y:S03]  /*1d50*/  @!P2 STG.E.U16 desc[UR16][R6.64], R10 ;  /* 0x0000000a0600a986 */ /* 0x000fe6000c101510 */
[C---:B------:R-:W-:Y:S01]  /*1d60*/  @!P0 IMAD.WIDE R20, R14.reuse, R21, UR12 ;  /* 0x0000000c0e148e25 */ /* 0x040fe2000f8e0215 */
[----:B------:R-:W-:Y:S03]  /*1d70*/  @!P2 STG.E.U16 desc[UR16][R4.64], R22 ;  /* 0x000000160400a986 */ /* 0x000fe6000c101510 */
[C---:B------:R-:W-:Y:S01]  /*1d80*/  @!P1 IMAD.WIDE R24, R14.reuse, R25, UR12 ;  /* 0x0000000c0e189e25 */ /* 0x040fe2000f8e0219 */
[----:B------:R-:W-:Y:S04]  /*1d90*/  @!P2 STG.E.U16 desc[UR16][R2.64], R17 ;  /* 0x000000110200a986 */ /* 0x000fe8000c101510 */
[----:B------:R1:W-:Y:S04]  /*1da0*/  @!P2 STG.E.U16 desc[UR16][R18.64], R10 ;  /* 0x0000000a1200a986 */ /* 0x0003e8000c101510 */
[----:B0-----:R2:W-:Y:S04]  /*1db0*/  @!P0 STG.E.U16 desc[UR16][R6.64+0x2], R8 ;  /* 0x0000020806008986 */ /* 0x0015e8000c101510 */
[----:B------:R2:W-:Y:S04]  /*1dc0*/  @!P0 STG.E.U16 desc[UR16][R4.64+0x2], R27 ;  /* 0x0000021b04008986 */ /* 0x0005e8000c101510 */
[----:B------:R2:W-:Y:S01]  /*1dd0*/  @!P0 STG.E.U16 desc[UR16][R2.64+0x2], R9 ;  /* 0x0000020902008986 */ /* 0x0005e2000c101510 */
[----:B-1----:R-:W-:-:S03]  /*1de0*/  IADD3 R10, PT, PT, R14, 0x3, RZ ;  /* 0x000000030e0a7810 */ /* 0x002fc60007ffe0ff */
[----:B------:R2:W-:Y:S01]  /*1df0*/  @!P0 STG.E.U16 desc[UR16][R20.64+0x2], R8 ;  /* 0x0000020814008986 */ /* 0x0005e2000c101510 */
[----:B------:R-:W-:-:S03]  /*1e00*/  ISETP.GE.AND P0, PT, R10, UR15, PT ;  /* 0x0000000f0a007c0c */ /* 0x000fc6000bf06270 */
[----:B------:R2:W-:Y:S04]  /*1e10*/  @!P1 STG.E.U16 desc[UR16][R6.64+0x4], R29 ;  /* 0x0000041d06009986 */ /* 0x0005e8000c101510 */
[----:B------:R2:W-:Y:S04]  /*1e20*/  @!P1 STG.E.U16 desc[UR16][R4.64+0x4], R23 ;  /* 0x0000041704009986 */ /* 0x0005e8000c101510 */
[----:B------:R2:W-:Y:S04]  /*1e30*/  @!P1 STG.E.U16 desc[UR16][R2.64+0x4], R13 ;  /* 0x0000040d02009986 */ /* 0x0005e8000c101510 */
[----:B------:R2:W-:Y:S01]  /*1e40*/  @!P1 STG.E.U16 desc[UR16][R24.64+0x4], R29 ;  /* 0x0000041d18009986 */ /* 0x0005e2000c101510 */
[----:B------:R-:W-:Y:S05]  /*1e50*/  @P0 BRA `(.L_x_667) ;  /* 0x0000000000640947 */ /* 0x000fea0003800000 */
[----:B--2---:R-:W-:Y:S01]  /*1e60*/  MOV R9, 0x2 ;  /* 0x0000000200097802 */ /* 0x004fe20000000f00 */
[----:B------:R1:W-:Y:S04]  /*1e70*/  STG.E.U16 desc[UR16][R6.64+0x6], R16 ;  /* 0x0000061006007986 */ /* 0x0003e8000c101510 */
[----:B------:R-:W-:Y:S01]  /*1e80*/  IMAD.WIDE R8, R14, R9, UR12 ;  /* 0x0000000c0e087e25 */ /* 0x000fe2000f8e0209 */
[----:B------:R1:W-:Y:S04]  /*1e90*/  STG.E.U16 desc[UR16][R4.64+0x6], R12 ;  /* 0x0000060c04007986 */ /* 0x0003e8000c101510 */
[----:B------:R1:W-:Y:S04]  /*1ea0*/  STG.E.U16 desc[UR16][R2.64+0x6], R11 ;  /* 0x0000060b02007986 */ /* 0x0003e8000c101510 */
[----:B------:R1:W-:Y:S01]  /*1eb0*/  STG.E.U16 desc[UR16][R8.64+0x6], R16 ;  /* 0x0000061008007986 */ /* 0x0003e2000c101510 */
[----:B------:R-:W-:Y:S05]  /*1ec0*/  BRA `(.L_x_667) ;  /* 0x0000000000487947 */ /* 0x000fea0003800000 */
.L_x_666:
[----:B0-----:R-:W-:Y:S01]  /*1ed0*/  IMAD.WIDE.U32 R18, R8, 0x10000, RZ ;  /* 0x0001000008127825 */ /* 0x001fe200078e00ff */
[----:B------:R-:W-:-:S03]  /*1ee0*/  SHF.L.U32 R16, R16, 0x10, RZ ;  /* 0x0000001010107819 */ /* 0x000fc600000006ff */
[----:B------:R-:W-:Y:S01]  /*1ef0*/  IMAD.U32 R12, R12, 0x10000, RZ ;  /* 0x000100000c0c7824 */ /* 0x000fe200078e00ff */
[----:B------:R-:W-:Y:S01]  /*1f00*/  LOP3.LUT R19, R19, R16, R29, 0xfe, !PT ;  /* 0x0000001013137212 */ /* 0x000fe200078efe1d */
[----:B------:R-:W-:Y:S01]  /*1f10*/  IMAD.WIDE.U32 R20, R27, 0x10000, RZ ;  /* 0x000100001b147825 */ /* 0x000fe200078e00ff */
[----:B------:R-:W-:Y:S02]  /*1f20*/  SHF.L.U32 R16, R11, 0x10, RZ ;  /* 0x000000100b107819 */ /* 0x000fe400000006ff */
[----:B------:R-:W-:Y:S01]  /*1f30*/  LOP3.LUT R18, R18, R10, RZ, 0xfc, !PT ;  /* 0x0000000a12127212 */ /* 0x000fe200078efcff */
[----:B------:R-:W-:Y:S01]  /*1f40*/  IMAD.WIDE.U32 R8, R9, 0x10000, RZ ;  /* 0x0001000009087825 */ /* 0x000fe200078e00ff */
[----:B------:R-:W-:Y:S02]  /*1f50*/  LOP3.LUT R11, R21, R12, R23, 0xfe, !PT ;  /* 0x0000000c150b7212 */ /* 0x000fe400078efe17 */
[----:B------:R-:W-:Y:S01]  /*1f60*/  MOV R21, 0x2 ;  /* 0x0000000200157802 */ /* 0x000fe20000000f00 */
[----:B------:R0:W-:Y:S01]  /*1f70*/  STG.E.64 desc[UR16][R6.64], R18 ;  /* 0x0000001206007986 */ /* 0x0001e2000c101b10 */
[----:B------:R-:W-:-:S02]  /*1f80*/  LOP3.LUT R10, R20, R22, RZ, 0xfc, !PT ;  /* 0x00000016140a7212 */ /* 0x000fc400078efcff */
[----:B------:R-:W-:Y:S01]  /*1f90*/  LOP3.LUT R9, R9, R16, R13, 0xfe, !PT ;  /* 0x0000001009097212 */ /* 0x000fe200078efe0d */
[----:B------:R-:W-:Y:S01]  /*1fa0*/  IMAD.WIDE R12, R14, R21, UR12 ;  /* 0x0000000c0e0c7e25 */ /* 0x000fe2000f8e0215 */
[----:B------:R-:W-:Y:S01]  /*1fb0*/  LOP3.LUT R8, R8, R17, RZ, 0xfc, !PT ;  /* 0x0000001108087212 */ /* 0x000fe200078efcff */
[----:B------:R0:W-:Y:S04]  /*1fc0*/  STG.E.64 desc[UR16][R4.64], R10 ;  /* 0x0000000a04007986 */ /* 0x0001e8000c101b10 */
[----:B------:R0:W-:Y:S04]  /*1fd0*/  STG.E.64 desc[UR16][R2.64], R8 ;  /* 0x0000000802007986 */ /* 0x0001e8000c101b10 */
[----:B------:R0:W-:Y:S02]  /*1fe0*/  STG.E.64 desc[UR16][R12.64], R18 ;  /* 0x000000120c007986 */ /* 0x0001e4000c101b10 */
.L_x_667:
[----:B------:R-:W-:Y:S05]  /*1ff0*/  BSYNC.RECONVERGENT B1 ;  /* 0x0000000000017941 */ /* 0x000fea0003800200 */
.L_x_665:
[----:B------:R-:W-:-:S04]  /*2000*/  LEA R14, R15, R14, 0x2 ;  /* 0x0000000e0f0e7211 */ /* 0x000fc800078e10ff */
[----:B------:R-:W-:-:S13]  /*2010*/  ISETP.GE.AND P0, PT, R14, UR15, PT ;  /* 0x0000000f0e007c0c */ /* 0x000fda000bf06270 */
[----:B------:R-:W-:Y:S05]  /*2020*/  @!P0 BRA `(.L_x_668) ;  /* 0xfffffff000948947 */ /* 0x000fea000383ffff */
[----:B------:R-:W-:Y:S05]  /*2030*/  BSYNC.RECONVERGENT B0 ;  /* 0x0000000000007941 */ /* 0x000fea0003800200 */
.L_x_662:
[----:B------:R-:W-:Y:S05]  /*2040*/  EXIT ;  /* 0x000000000000794d */ /* 0x000fea0003800000 */
.L_x_669:
        /* <DEDUP_REMOVED lines=11> */
.L_x_1117:


//--------------------- .text._Z25multi_tensor_apply_kernelI18TensorListMetadataILi5EE15DistAdamFunctorIN3c108BFloat16ES4_NS3_4HalfEEJPfffffff10adamMode_tfEEvlPViT_T0_DpT1_ --------------------------
	.section	.text._Z25multi_tensor_apply_kernelI18TensorListMetadataILi5EE15DistAdamFunctorIN3c108BFloat16ES4_NS3_4HalfEEJPfffffff10adamMode_tfEEvlPViT_T0_DpT1_,"ax",@progbits
	.align	128
        .global         _Z25multi_tensor_apply_kernelI18TensorListMetadataILi5EE15DistAdamFunctorIN3c108BFloat16ES4_NS3_4HalfEEJPfffffff10adamMode_tfEEvlPViT_T0_DpT1_
        .type           _Z25multi_tensor_apply_kernelI18TensorListMetadataILi5EE15DistAdamFunctorIN3c108BFloat16ES4_NS3_4HalfEEJPfffffff10adamMode_tfEEvlPViT_T0_DpT1_,@function
        .size           _Z25multi_tensor_apply_kernelI18TensorListMetadataILi5EE15DistAdamFunctorIN3c108BFloat16ES4_NS3_4HalfEEJPfffffff10adamMode_tfEEvlPViT_T0_DpT1_,(.L_x_1118 - _Z25multi_tensor_apply_kernelI18TensorListMetadataILi5EE15DistAdamFunctorIN3c108BFloat16ES4_NS3_4HalfEEJPfffffff10adamMode_tfEEvlPViT_T0_DpT1_)
        .other          _Z25multi_tensor_apply_kernelI18TensorListMetadataILi5EE15DistAdamFunctorIN3c108BFloat16ES4_NS3_4HalfEEJPfffffff10adamMode_tfEEvlPViT_T0_DpT1_,@"STO_CUDA_ENTRY STV_DEFAULT"
_Z25multi_tensor_apply_kernelI18TensorListMetadataILi5EE15DistAdamFunctorIN3c108BFloat16ES4_NS3_4HalfEEJPfffffff10adamMode_tfEEvlPViT_T0_DpT1_:
.text._Z25multi_tensor_apply_kernelI18TensorListMetadataILi5EE15DistAdamFunctorIN3c108BFloat16ES4_NS3_4HalfEEJPfffffff10adamMode_tfEEvlPViT_T0_DpT1_:
[----:B------:R-:W-:Y:S08]  /*0000*/  LDC R1, c[0x0][0x37c] ;  /* 0x0000df00ff017b82 */ /* 0x000ff00000000800 */
[----:B------:R-:W0:Y:S01]  /*0010*/  S2UR UR4, SR_CTAID.X ;  /* 0x00000000000479c3 */ /* 0x000e220000002500 */
[----:B------:R-:W1:Y:S01]  /*0020*/  LDCU UR10, c[0x0][0x380] ;  /* 0x00007000ff0a77ac */ /* 0x000e620008000800 */
[----:B------:R-:W-:Y:S01]  /*0030*/  UMOV UR12, 0x10 ;  /* 0x00000010000c7882 */ /* 0x000fe20000000000 */
[----:B-1----:R-:W-:Y:S01]  /*0040*/  IMAD.U32 R2, RZ, RZ, UR10 ;  /* 0x0000000aff027e24 */ /* 0x002fe2000f8e00ff */
[----:B0-----:R-:W-:-:S04]  /*0050*/  UIADD3 UR5, UPT, UPT, UR4, 0x10, URZ ;  /* 0x0000001004057890 */ /* 0x001fc8000fffe0ff */
[----:B------:R-:W-:Y:S02]  /*0060*/  UIMAD UR5, UR4, 0x3, UR5 ;  /* 0x00000003040578a4 */ /* 0x000fe4000f8e0205 */
[----:B------:R-:W0:Y:S10]  /*0070*/  LDCU.U8 UR4, c[0x0][UR4+0x930] ;  /* 0x00012600040477ac */ /* 0x000e340008000000 */
[----:B------:R-:W1:Y:S01]  /*0080*/  LDCU UR5, c[0x0][UR5+0xa60] ;  /* 0x00014c00050577ac */ /* 0x000e620008000800 */
[----:B0-----:R-:W-:-:S02]  /*0090*/  ULEA UR12, UR4, UR12, 0x3 ;  /* 0x0000000c040c7291 */ /* 0x001fc4000f8e18ff */
[----:B-1----:R-:W-:-:S10]  /*00a0*/  UIMAD UR14, UR5, UR10, URZ ;  /* 0x0000000a050e72a4 */ /* 0x002fd4000f8e02ff */
[----:B------:R-:W0:Y:S01]  /*00b0*/  LDCU UR13, c[0x0][UR12+0x830] ;  /* 0x000106000c0d77ac */ /* 0x000e220008000800 */
[----:B------:R-:W-:Y:S01]  /*00c0*/  MOV R0, UR14 ;  /* 0x0000000e00007c02 */ /* 0x000fe20008000f00 */
[----:B------:R-:W1:Y:S03]  /*00d0*/  LDCU.64 UR4, c[0x0][UR12+0x380] ;  /* 0x000070000c0477ac */ /* 0x000e660008000a00 */
[----:B------:R-:W-:Y:S01]  /*00e0*/  IADD3 R3, PT, PT, RZ, -R0, RZ ;  /* 0x80000000ff037210 */ /* 0x000fe20007ffe0ff */
[----:B------:R-:W2:Y:S01]  /*00f0*/  LDCU.64 UR6, c[0x0][UR12+0x470] ;  /* 0x00008e000c0677ac */ /* 0x000ea20008000a00 */
[----:B------:R-:W3:Y:S01]  /*0100*/  S2R R0, SR_TID.X ;  /* 0x0000000000007919 */ /* 0x000ee20000002100 */
[----:B------:R-:W4:Y:S01]  /*0110*/  LDCU.64 UR8, c[0x0][UR12+0x560] ;  /* 0x0000ac000c0877ac */ /* 0x000f220008000a00 */
[----:B------:R-:W5:Y:S01]  /*0120*/  LDCU.64 UR10, c[0x0][UR12+0x650] ;  /* 0x0000ca000c0a77ac */ /* 0x000f620008000a00 */
[----:B0-----:R-:W-:Y:S01]  /*0130*/  VIADDMNMX R2, R3, UR13, R2, PT ;  /* 0x0000000d03027c46 */ /* 0x001fe2000b800102 */
[----:B------:R-:W0:Y:S03]  /*0140*/  LDCU.64 UR12, c[0x0][UR12+0x740] ;  /* 0x0000e8000c0c77ac */ /* 0x000e260008000a00 */
[----:B------:R-:W-:Y:S01]  /*0150*/  R2UR UR15, R2 ;  /* 0x00000000020f72ca */ /* 0x000fe200000e0000 */
[----:B-1----:R-:W-:-:S02]  /*0160*/  UIMAD.WIDE UR4, UR14, 0x2, UR4 ;  /* 0x000000020e0478a5 */ /* 0x002fc4000f8e0204 */
[----:B--2---:R-:W-:Y:S02]  /*0170*/  UIMAD.WIDE UR6, UR14, 0x2, UR6 ;  /* 0x000000020e0678a5 */ /* 0x004fe4000f8e0206 */
[----:B------:R-:W-:Y:S02]  /*0180*/  ULOP3.LUT UP3, URZ, UR4, 0x7, URZ, 0xc0, !UPT ;  /* 0x0000000704ff7892 */ /* 0x000fe4000f86c0ff */
[----:B----4-:R-:W-:Y:S02]  /*0190*/  UIMAD.WIDE UR8, UR14, 0x2, UR8 ;  /* 0x000000020e0878a5 */ /* 0x010fe4000f8e0208 */
[----:B------:R-:W-:Y:S02]  /*01a0*/  ULOP3.LUT UP4, URZ, UR6, 0x7, URZ, 0xc0, !UPT ;  /* 0x0000000706ff7892 */ /* 0x000fe4000f88c0ff */
[----:B-----5:R-:W-:Y:S02]  /*01b0*/  UIMAD.WIDE UR10, UR14, 0x2, UR10 ;  /* 0x000000020e0a78a5 */ /* 0x020fe4000f8e020a */
[----:B------:R-:W-:-:S02]  /*01c0*/  ULOP3.LUT UP2, URZ, UR15, 0x3, URZ, 0xc0, !UPT ;  /* 0x000000030fff7892 */ /* 0x000fc4000f84c0ff */
[----:B------:R-:W-:Y:S02]  /*01d0*/  ULOP3.LUT UP1, URZ, UR8, 0x7, URZ, 0xc0, !UPT ;  /* 0x0000000708ff7892 */ /* 0x000fe4000f82c0ff */
[----:B------:R-:W-:Y:S01]  /*01e0*/  ULOP3.LUT UP0, URZ, UR10, 0x7, URZ, 0xc0, !UPT ;  /* 0x000000070aff7892 */ /* 0x000fe2000f80c0ff */
[----:B---3--:R-:W-:Y:S01]  /*01f0*/  SHF.L.U32 R0, R0, 0x2, RZ ;  /* 0x0000000200007819 */ /* 0x008fe200000006ff */
[----:B------:R-:W-:-:S03]  /*0200*/  UPLOP3.LUT UP2, UPT, UP4, UP2, UP3, 0xfe, 0x0 ;  /* 0x000000000000789c */ /* 0x000fc60002745f36 */
[----:B------:R-:W-:Y:S01]  /*0210*/  ISETP.GE.AND P0, PT, R0, UR15, PT ;  /* 0x0000000f00007c0c */ /* 0x000fe2000bf06270 */
[----:B------:R-:W-:Y:S02]  /*0220*/  UPLOP3.LUT UP0, UPT, UP0, UP2, UP1, 0xfe, 0x0 ;  /* 0x000000000000789c */ /* 0x000fe40000705f16 */
[----:B------:R-:W-:-:S09]  /*0230*/  UPLOP3.LUT UP1, UPT, UPT, UPT, UPT, 0x40, 0x4 ;  /* 0x000000000004789c */ /* 0x000fd20003f2e870 */
[----:B0-----:R-:W-:-:S04]  /*0240*/  @!UP0 ULEA UR16, UR14, UR12, 0x1 ;  /* 0x0000000c0e108291 */ /* 0x001fc8000f8e08ff */
[----:B------:R-:W-:-:S04]  /*0250*/  @!UP0 ULOP3.LUT UP2, URZ, UR16, 0x7, URZ, 0xc0, !UPT ;  /* 0x0000000710ff8892 */ /* 0x000fc8000f84c0ff */
[----:B------:R-:W-:Y:S01]  /*0260*/  @!UP0 UPLOP3.LUT UP1, UPT, UPT, UPT, UP2, 0x40, 0x4 ;  /* 0x000000000004889c */ /* 0x000fe20003f2e820 */
[----:B------:R-:W-:Y:S10]  /*0270*/  @P0 EXIT ;  /* 0x000000000000094d */ /* 0x000ff40003800000 */
[----:B------:R-:W0:Y:S01]  /*0280*/  LDCU UR20, c[0x0][0xfa0] ;  /* 0x0001f400ff1477ac */ /* 0x000e220008000800 */
[----:B------:R-:W1:Y:S01]  /*0290*/  LDC.64 R2, c[0x0][0xf80] ;  /* 0x0003e000ff027b82 */ /* 0x000e620000000a00 */
[----:B------:R-:W1:Y:S01]  /*02a0*/  LDCU.64 UR16, c[0x0][0x358] ;  /* 0x00006b00ff1077ac */ /* 0x000e620008000a00 */
[----:B------:R-:W-:Y:S02]  /*02b0*/  USHF.R.S32.HI UR19, URZ, 0x1f, UR14 ;  /* 0x0000001fff137899 */ /* 0x000fe4000801140e */
[----:B------:R-:W-:Y:S01]  /*02c0*/  ULEA UR12, UP0, UR14, UR12, 0x1 ;  /* 0x0000000c0e0c7291 */ /* 0x000fe2000f8008ff */
[----:B------:R-:W2:Y:S03]  /*02d0*/  LDCU UR18, c[0x0][0x360] ;  /* 0x00006c00ff1277ac */ /* 0x000ea60008000800 */
[----:B------:R-:W-:Y:S02]  /*02e0*/  ULEA.HI.X UR13, UR14, UR13, UR19, 0x1, UP0 ;  /* 0x0000000d0e0d7291 */ /* 0x000fe400080f0c13 */
[----:B0-----:R-:W-:Y:S01]  /*02f0*/  UISETP.NE.AND UP0, UPT, UR20, URZ, UPT ;  /* 0x000000ff1400728c */ /* 0x001fe2000bf05270 */
[----:B------:R-:W0:Y:S01]  /*0300*/  LDCU UR21, c[0x0][0xfa4] ;  /* 0x0001f480ff1577ac */ /* 0x000e220008000800 */
[----:B------:R-:W3:Y:S01]  /*0310*/  LDCU UR28, c[0x0][0xfa4] ;  /* 0x0001f480ff1c77ac */ /* 0x000ee20008000800 */
[----:B-1----:R1:W5:Y:S01]  /*0320*/  LDG.E R3, desc[UR16][R2.64] ;  /* 0x0000001002037981 */ /* 0x002362000c1e1900 */
[----:B------:R-:W4:Y:S01]  /*0330*/  LDCU.64 UR22, c[0x0][0xf88] ;  /* 0x0001f100ff1677ac */ /* 0x000f220008000a00 */
[----:B------:R-:W0:Y:S01]  /*0340*/  LDCU.64 UR30, c[0x0][0xf88] ;  /* 0x0001f100ff1e77ac */ /* 0x000e220008000a00 */
[----:B-1----:R-:W-:Y:S01]  /*0350*/  MOV R2, R0 ;  /* 0x0000000000027202 */ /* 0x002fe20000000f00 */
[----:B------:R-:W1:Y:S01]  /*0360*/  LDCU.128 UR24, c[0x0][0xf90] ;  /* 0x0001f200ff1877ac */ /* 0x000e620008000c00 */
[----:B------:R-:W0:Y:S01]  /*0370*/  LDCU.128 UR32, c[0x0][0xf90] ;  /* 0x0001f200ff2077ac */ /* 0x000e220008000c00 */
[----:B--23--:R-:W-:Y:S05]  /*0380*/  BRA.U !UP0, `(.L_x_670) ;  /* 0x0000000d08bc7547 */ /* 0x00cfea000b800000 */
[----:B------:R-:W-:Y:S01]  /*0390*/  BSSY.RECONVERGENT B0, `(.L_x_671) ;  /* 0x00000ed000007945 */ /* 0x000fe20003800200 */
.L_x_676:
[----:B------:R-:W-:Y:S01]  /*03a0*/  HFMA2 R13, -RZ, RZ, 0, 1.1920928955078125e-07 ;  /* 0x00000002ff0d7431 */ /* 0x000fe200000001ff */
[----:B------:R-:W-:Y:S01]  /*03b0*/  MOV R15, 0x2 ;  /* 0x00000002000f7802 */ /* 0x000fe20000000f00 */
[----:B------:R-:W-:-:S03]  /*03c0*/  IMAD.MOV.U32 R11, RZ, RZ, 0x2 ;  /* 0x00000002ff0b7424 */ /* 0x000fc600078e00ff */
[----:B------:R-:W-:-:S04]  /*03d0*/  IMAD.WIDE R12, R2, R13, UR6 ;  /* 0x00000006020c7e25 */ /* 0x000fc8000f8e020d */
[----:B------:R-:W-:-:S04]  /*03e0*/  IMAD.WIDE R10, R2, R11, UR4 ;  /* 0x00000004020a7e25 */ /* 0x000fc8000f8e020b */
[----:B------:R-:W-:Y:S01]  /*03f0*/  IMAD.WIDE R14, R2, R15, UR8 ;  /* 0x00000008020e7e25 */ /* 0x000fe2000f8e020f */
[----:B------:R-:W-:Y:S06]  /*0400*/  BRA.U !UP1, `(.L_x_672) ;  /* 0x0000000109487547 */ /* 0x000fec000b800000 */
[----:B------:R-:W-:Y:S01]  /*0410*/  IMAD.MOV.U32 R19, RZ, RZ, 0x2 ;  /* 0x00000002ff137424 */ /* 0x000fe200078e00ff */
[----:B------:R-:W2:Y:S03]  /*0420*/  LDG.E.64 R6, desc[UR16][R10.64] ;  /* 0x000000100a067981 */ /* 0x000ea6000c1e1b00 */
        /* <DEDUP_REMOVED lines=8> */
[--C-:B---3--:R-:W-:Y:S02]  /*04b0*/  SHF.R.U64 R7, R8, 0x10, R9.reuse ;  /* 0x0000001008077819 */ /* 0x108fe40000001209 */
[----:B------:R-:W-:Y:S02]  /*04c0*/  SHF.R.U32.HI R20, RZ, 0x10, R9 ;  /* 0x00000010ff147819 */ /* 0x000fe40000011609 */
[----:B----4-:R-:W-:-:S02]  /*04d0*/  SHF.R.U64 R23, R18, 0x10, R19 ;  /* 0x0000001012177819 */ /* 0x010fc40000001213 */
[--C-:B------:R-:W-:Y:S02]  /*04e0*/  SHF.R.U64 R21, R16, 0x10, R17.reuse ;  /* 0x0000001010157819 */ /* 0x100fe40000001211 */
[----:B------:R-:W-:Y:S02]  /*04f0*/  SHF.R.U32.HI R22, RZ, 0x10, R17 ;  /* 0x00000010ff167819 */ /* 0x000fe40000011611 */
[----:B------:R-:W-:Y:S02]  /*0500*/  SHF.R.U32.HI R24, RZ, 0x10, R19 ;  /* 0x00000010ff187819 */ /* 0x000fe40000011613 */
[----:B------:R-:W-:Y:S01]  /*0510*/  PRMT R26, R23, 0x7610, R26 ;  /* 0x00007610171a7816 */ /* 0x000fe2000000001a */
[----:B------:R-:W-:Y:S06]  /*0520*/  BRA `(.L_x_673) ;  /* 0x0000000000bc7947 */ /* 0x000fec0003800000 */
.L_x_672:
[C---:B------:R-:W-:Y:S01]  /*0530*/  IADD3 R0, PT, PT, R2.reuse, 0x1, RZ ;  /* 0x0000000102007810 */ /* 0x040fe20007ffe0ff */
[----:B------:R-:W-:Y:S01]  /*0540*/  IMAD.MOV.U32 R7, RZ, RZ, 0x2 ;  /* 0x00000002ff077424 */ /* 0x000fe200078e00ff */
[----:B------:R-:W-:Y:S02]  /*0550*/  IADD3 R4, PT, PT, R2, 0x2, RZ ;  /* 0x0000000202047810 */ /* 0x000fe40007ffe0ff */
[----:B------:R-:W-:Y:S01]  /*0560*/  ISETP.GE.AND P1, PT, R0, UR15, PT ;  /* 0x0000000f00007c0c */ /* 0x000fe2000bf26270 */
[----:B------:R-:W-:Y:S01]  /*0570*/  VIADD R0, R2, 0x3 ;  /* 0x0000000302007836 */ /* 0x000fe20000000000 */
[----:B------:R-:W-:Y:S02]  /*0580*/  ISETP.GE.AND P2, PT, R4, UR15, PT ;  /* 0x0000000f04007c0c */ /* 0x000fe4000bf46270 */
[----:B------:R-:W-:Y:S02]  /*0590*/  ISETP.GE.AND P0, PT, R2, UR15, PT ;  /* 0x0000000f02007c0c */ /* 0x000fe4000bf06270 */
[----:B------:R-:W-:-:S02]  /*05a0*/  ISETP.GE.AND P3, PT, R0, UR15, PT ;  /* 0x0000000f00007c0c */ /* 0x000fc4000bf66270 */
[----:B------:R-:W-:Y:S02]  /*05b0*/  MOV R23, 0x2 ;  /* 0x0000000200177802 */ /* 0x000fe40000000f00 */
[----:B------:R-:W-:Y:S02]  /*05c0*/  MOV R21, 0x2 ;  /* 0x0000000200157802 */ /* 0x000fe40000000f00 */
[----:B------:R-:W-:Y:S02]  /*05d0*/  MOV R29, 0x2 ;  /* 0x00000002001d7802 */ /* 0x000fe40000000f00 */
[----:B------:R-:W-:Y:S01]  /*05e0*/  @P1 PRMT R26, RZ, 0x7610, R26 ;  /* 0x00007610ff1a1816 */ /* 0x000fe2000000001a */
[C---:B------:R-:W-:Y:S01]  /*05f0*/  @!P2 IMAD.WIDE R6, R2.reuse, R7, UR10 ;  /* 0x0000000a0206ae25 */ /* 0x040fe2000f8e0207 */
[----:B------:R-:W-:Y:S01]  /*0600*/  @P2 PRMT R19, RZ, 0x7610, R19 ;  /* 0x00007610ff132816 */ /* 0x000fe20000000013 */
[----:B------:R-:W5:Y:S02]  /*0610*/  @!P0 LDG.E.U16 R4, desc[UR16][R10.64] ;  /* 0x000000100a048981 */ /* 0x000f64000c1e1500 */
[----:B------:R-:W-:Y:S01]  /*0620*/  @P3 PRMT R24, RZ, 0x7610, R24 ;  /* 0x00007610ff183816 */ /* 0x000fe20000000018 */
[C---:B------:R-:W-:Y:S01]  /*0630*/  @!P0 IMAD.WIDE R22, R2.reuse, R23, UR10 ;  /* 0x0000000a02168e25 */ /* 0x040fe2000f8e0217 */
[----:B------:R-:W-:Y:S01]  /*0640*/  @P1 PRMT R5, RZ, 0x7610, R5 ;  /* 0x00007610ff051816 */ /* 0x000fe20000000005 */
[----:B------:R2:W5:Y:S02]  /*0650*/  @!P2 LDG.E.U16 R19, desc[UR16][R6.64+0x4] ;  /* 0x000004100613a981 */ /* 0x000564000c1e1500 */
[C---:B------:R-:W-:Y:S01]  /*0660*/  @!P3 IMAD.WIDE R20, R2.reuse, R21, UR10 ;  /* 0x0000000a0214be25 */ /* 0x040fe2000f8e0215 */
[----:B------:R-:W-:Y:S01]  /*0670*/  @P2 PRMT R0, RZ, 0x7610, R0 ;  /* 0x00007610ff002816 */ /* 0x000fe20000000000 */
[----:B------:R3:W5:Y:S01]  /*0680*/  @!P0 LDG.E.U16 R18, desc[UR16][R22.64] ;  /* 0x0000001016128981 */ /* 0x000762000c1e1500 */
[----:B------:R-:W-:Y:S01]  /*0690*/  @P2 PRMT R9, RZ, 0x7610, R9 ;  /* 0x00007610ff092816 */ /* 0x000fe20000000009 */
[----:B------:R-:W-:Y:S01]  /*06a0*/  @!P1 IMAD.WIDE R28, R2, R29, UR10 ;  /* 0x0000000a021c9e25 */ /* 0x000fe2000f8e021d */
[----:B------:R-:W-:Y:S01]  /*06b0*/  @P2 PRMT R17, RZ, 0x7610, R17 ;  /* 0x00007610ff112816 */ /* 0x000fe20000000011 */
[----:B------:R0:W5:Y:S01]  /*06c0*/  @!P3 LDG.E.U16 R24, desc[UR16][R20.64+0x6] ;  /* 0x000006101418b981 */ /* 0x000162000c1e1500 */
[----:B--2---:R-:W-:-:S02]  /*06d0*/  @P1 PRMT R7, RZ, 0x7610, R7 ;  /* 0x00007610ff071816 */ /* 0x004fc40000000007 */
[----:B------:R-:W-:Y:S01]  /*06e0*/  @P3 PRMT R6, RZ, 0x7610, R6 ;  /* 0x00007610ff063816 */ /* 0x000fe20000000006 */
[----:B------:R2:W5:Y:S01]  /*06f0*/  @!P0 LDG.E.U16 R8, desc[UR16][R12.64] ;  /* 0x000000100c088981 */ /* 0x000562000c1e1500 */
[----:B---3--:R-:W-:-:S03]  /*0700*/  @P3 PRMT R22, RZ, 0x7610, R22 ;  /* 0x00007610ff163816 */ /* 0x008fc60000000016 */
[----:B------:R2:W5:Y:S01]  /*0710*/  @!P0 LDG.E.U16 R16, desc[UR16][R14.64] ;  /* 0x000000100e108981 */ /* 0x000562000c1e1500 */
[----:B0-----:R-:W-:Y:S02]  /*0720*/  @P1 PRMT R21, RZ, 0x7610, R21 ;  /* 0x00007610ff151816 */ /* 0x001fe40000000015 */
        /* <DEDUP_REMOVED lines=14> */
[----:B--2---:R-:W-:-:S07]  /*0810*/  @P0 PRMT R16, RZ, 0x7610, R16 ;  /* 0x00007610ff100816 */ /* 0x004fce0000000010 */
.L_x_673:
[----:B-----5:R-:W-:Y:S01]  /*0820*/  SHF.L.U32 R28, R18, 0x10, RZ ;  /* 0x00000010121c7819 */ /* 0x020fe200000006ff */
[----:B------:R-:W-:Y:S01]  /*0830*/  IMAD.U32 R16, R16, 0x10000, RZ ;  /* 0x0001000010107824 */ /* 0x000fe200078e00ff */
[----:B-1----:R-:W1:Y:S01]  /*0840*/  MUFU.RCP R18, UR25 ;  /* 0x0000001900127d08 */ /* 0x002e620008001000 */
[----:B------:R-:W-:Y:S01]  /*0850*/  SHF.L.U32 R26, R26, 0x10, RZ ;  /* 0x000000101a1a7819 */ /* 0x000fe200000006ff */
[----:B------:R-:W-:Y:S02]  /*0860*/  IMAD.U32 R7, R7, 0x10000, RZ ;  /* 0x0001000007077824 */ /* 0x000fe400078e00ff */
[----:B------:R-:W-:Y:S01]  /*0870*/  FMUL.FTZ R27, R3, R28 ;  /* 0x0000001c031b7220 */ /* 0x000fe20000410000 */
[----:B------:R-:W-:Y:S01]  /*0880*/  SHF.L.U32 R8, R8, 0x10, RZ ;  /* 0x0000001008087819 */ /* 0x000fe200000006ff */
[----:B------:R-:W-:Y:S02]  /*0890*/  IMAD.U32 R9, R9, 0x10000, RZ ;  /* 0x0001000009097824 */ /* 0x000fe400078e00ff */
[----:B------:R-:W-:Y:S01]  /*08a0*/  FMUL.FTZ R26, R3, R26 ;  /* 0x0000001a031a7220 */ /* 0x000fe20000410000 */
[C---:B------:R-:W-:Y:S01]  /*08b0*/  FMUL.FTZ R23, R27.reuse, R27 ;  /* 0x0000001b1b177220 */ /* 0x040fe20000410000 */
[----:B----4-:R-:W-:Y:S01]  /*08c0*/  FFMA.FTZ R27, R27, -UR22, R27 ;  /* 0x800000161b1b7c23 */ /* 0x010fe2000801001b */
[----:B------:R-:W-:-:S02]  /*08d0*/  SHF.L.U32 R21, R21, 0x10, RZ ;  /* 0x0000001015157819 */ /* 0x000fc400000006ff */
[----:B------:R-:W-:Y:S01]  /*08e0*/  FFMA.FTZ R23, R23, -UR23, R23 ;  /* 0x8000001717177c23 */ /* 0x000fe20008010017 */
[----:B------:R-:W-:Y:S01]  /*08f0*/  FFMA.FTZ R8, R8, UR22, R27 ;  /* 0x0000001608087c23 */ /* 0x000fe2000801001b */
[----:B------:R-:W-:Y:S02]  /*0900*/  SHF.L.U32 R4, R4, 0x10, RZ ;  /* 0x0000001004047819 */ /* 0x000fe400000006ff */
[----:B------:R-:W-:Y:S01]  /*0910*/  FFMA.FTZ R23, R16, UR23, R23 ;  /* 0x0000001710177c23 */ /* 0x000fe20008010017 */
[C---:B------:R-:W-:Y:S01]  /*0920*/  FFMA.FTZ R16, R26.reuse, -UR22, R26 ;  /* 0x800000161a107c23 */ /* 0x040fe2000801001a */
[----:B------:R-:W-:Y:S01]  /*0930*/  FMUL.FTZ R26, R26, R26 ;  /* 0x0000001a1a1a7220 */ /* 0x000fe20000410000 */
[----:B------:R-:W-:Y:S01]  /*0940*/  SHF.L.U32 R17, R17, 0x10, RZ ;  /* 0x0000001011117819 */ /* 0x000fe200000006ff */
[----:B-1----:R-:W-:Y:S01]  /*0950*/  FMUL.FTZ R25, R23, R18 ;  /* 0x0000001217197220 */ /* 0x002fe20000410000 */
[----:B------:R-:W-:Y:S01]  /*0960*/  FFMA.FTZ R7, R7, UR22, R16 ;  /* 0x0000001607077c23 */ /* 0x000fe20008010010 */
[----:B------:R-:W-:Y:S01]  /*0970*/  FFMA.FTZ R26, R26, -UR23, R26 ;  /* 0x800000171a1a7c23 */ /* 0x000fe2000801001a */
[----:B------:R-:W1:Y:S01]  /*0980*/  MUFU.RCP R16, UR24 ;  /* 0x0000001800107d08 */ /* 0x000e620008001000 */
[----:B------:R-:W-:-:S02]  /*0990*/  SHF.L.U32 R24, R24, 0x10, RZ ;  /* 0x0000001018187819 */ /* 0x000fc400000006ff */
[----:B------:R-:W-:Y:S01]  /*09a0*/  FFMA.FTZ R21, R21, UR23, R26 ;  /* 0x0000001715157c23 */ /* 0x000fe2000801001a */
[----:B------:R-:W-:Y:S02]  /*09b0*/  SHF.L.U32 R22, R22, 0x10, RZ ;  /* 0x0000001016167819 */ /* 0x000fe400000006ff */
[----:B------:R-:W-:Y:S01]  /*09c0*/  FMUL.FTZ R24, R3, R24 ;  /* 0x0000001803187220 */ /* 0x000fe20000410000 */
[----:B------:R-:W-:Y:S01]  /*09d0*/  FMUL.FTZ R28, R21, R18 ;  /* 0x00000012151c7220 */ /* 0x000fe20000410000 */
[----:B------:R-:W2:Y:S01]  /*09e0*/  MUFU.SQRT R25, R25 ;  /* 0x0000001900197308 */ /* 0x000ea20000002000 */
[----:B------:R-:W-:Y:S02]  /*09f0*/  SHF.L.U32 R20, R20, 0x10, RZ ;  /* 0x0000001014147819 */ /* 0x000fe400000006ff */
[----:B------:R-:W-:Y:S02]  /*0a00*/  SHF.L.U32 R0, R0, 0x10, RZ ;  /* 0x0000001000007819 */ /* 0x000fe400000006ff */
[----:B------:R-:W-:-:S03]  /*0a10*/  SHF.L.U32 R6, R6, 0x10, RZ ;  /* 0x0000001006067819 */ /* 0x000fc600000006ff */
[----:B------:R-:W-:Y:S01]  /*0a20*/  F2F.BF16.F32 R23, R23 ;  /* 0x0000001700177304 */ /* 0x000fe20000202000 */
[----:B-1----:R-:W-:-:S07]  /*0a30*/  FMUL.FTZ R26, R8, R16 ;  /* 0x00000010081a7220 */ /* 0x002fce0000410000 */
[----:B------:R-:W-:Y:S01]  /*0a40*/  F2F.BF16.F32 R21, R21 ;  /* 0x0000001500157304 */ /* 0x000fe20000202000 */
[----:B--2---:R-:W-:-:S07]  /*0a50*/  FADD.FTZ R27, R25, UR26 ;  /* 0x0000001a191b7e21 */ /* 0x004fce0008010000 */
[----:B------:R-:W1:Y:S02]  /*0a60*/  MUFU.RCP R25, R27 ;  /* 0x0000001b00197308 */ /* 0x000e640000001000 */
[----:B-1----:R-:W-:Y:S01]  /*0a70*/  FMUL.FTZ R29, R26, R25 ;  /* 0x000000191a1d7220 */ /* 0x002fe20000410000 */
[----:B------:R-:W-:-:S05]  /*0a80*/  SHF.L.U32 R26, R19, 0x10, RZ ;  /* 0x00000010131a7819 */ /* 0x000fca00000006ff */
[----:B------:R1:W2:Y:S01]  /*0a90*/  MUFU.SQRT R25, R28 ;  /* 0x0000001c00197308 */ /* 0x0002a20000002000 */
[----:B0-----:R-:W-:Y:S01]  /*0aa0*/  FFMA.FTZ R29, R4, UR21, R29 ;  /* 0x00000015041d7c23 */ /* 0x001fe2000801001d */
[----:B------:R-:W-:-:S03]  /*0ab0*/  FMUL.FTZ R26, R3, R26 ;  /* 0x0000001a031a7220 */ /* 0x000fc60000410000 */
[----:B------:R-:W-:Y:S01]  /*0ac0*/  FMUL.FTZ R29, R29, UR27 ;  /* 0x0000001b1d1d7c20 */ /* 0x000fe20008410000 */
[----:B-1----:R-:W-:Y:S02]  /*0ad0*/  FMUL.FTZ R28, R7, R16 ;  /* 0x00000010071c7220 */ /* 0x002fe40000410000 */
[----:B------:R-:W-:Y:S01]  /*0ae0*/  F2F.BF16.F32 R7, R7 ;  /* 0x0000000700077304 */ /* 0x000fe20000202000 */
[----:B--2---:R-:W-:-:S07]  /*0af0*/  FADD.FTZ R25, R25, UR26 ;  /* 0x0000001a19197e21 */ /* 0x004fce0008010000 */
[----:B------:R-:W0:Y:S08]  /*0b00*/  F2F.BF16.F32 R29, R29 ;  /* 0x0000001d001d7304 */ /* 0x000e300000202000 */
[----:B------:R-:W1:Y:S01]  /*0b10*/  MUFU.RCP R25, R25 ;  /* 0x0000001900197308 */ /* 0x000e620000001000 */
[----:B0-----:R-:W-:-:S07]  /*0b20*/  IMAD.U32 R27, R29, 0x10000, RZ ;  /* 0x000100001d1b7824 */ /* 0x001fce00078e00ff */
[----:B------:R0:W-:Y:S01]  /*0b30*/  F2F.BF16.F32 R29, R8 ;  /* 0x00000008001d7304 */ /* 0x0001e20000202000 */
[----:B------:R-:W-:Y:S01]  /*0b40*/  FADD.FTZ R4, R4, -R27 ;  /* 0x8000001b04047221 */ /* 0x000fe20000010000 */
[C---:B------:R-:W-:Y:S01]  /*0b50*/  FMUL.FTZ R27, R26.reuse, R26 ;  /* 0x0000001a1a1b7220 */ /* 0x040fe20000410000 */
[----:B------:R-:W-:-:S04]  /*0b60*/  FFMA.FTZ R26, R26, -UR22, R26 ;  /* 0x800000161a1a7c23 */ /* 0x000fc8000801001a */
[----:B------:R-:W-:Y:S01]  /*0b70*/  FFMA.FTZ R9, R9, UR22, R26 ;  /* 0x0000001609097c23 */ /* 0x000fe2000801001a */
[----:B-1----:R-:W-:Y:S01]  /*0b80*/  FMUL.FTZ R19, R28, R25 ;  /* 0x000000191c137220 */ /* 0x002fe20000410000 */
[----:B------:R-:W-:Y:S01]  /*0b90*/  FFMA.FTZ R28, R27, -UR23, R27 ;  /* 0x800000171b1c7c23 */ /* 0x000fe2000801001b */
[----:B0-----:R-:W-:Y:S02]  /*0ba0*/  IMAD.U32 R8, R5, 0x10000, RZ ;  /* 0x0001000005087824 */ /* 0x001fe400078e00ff */
[----:B------:R-:W-:Y:S01]  /*0bb0*/  FMUL.FTZ R26, R9, R16 ;  /* 0x00000010091a7220 */ /* 0x000fe20000410000 */
[----:B------:R-:W-:Y:S01]  /*0bc0*/  FFMA.FTZ R17, R17, UR23, R28 ;  /* 0x0000001711117c23 */ /* 0x000fe2000801001c */
[----:B------:R-:W-:Y:S01]  /*0bd0*/  FFMA.FTZ R19, R8, UR21, R19 ;  /* 0x0000001508137c23 */ /* 0x000fe20008010013 */
[----:B------:R-:W-:Y:S02]  /*0be0*/  F2F.BF16.F32 R9, R9 ;  /* 0x0000000900097304 */ /* 0x000fe40000202000 */
[----:B------:R-:W-:Y:S01]  /*0bf0*/  FMUL.FTZ R27, R17, R18 ;  /* 0x00000012111b7220 */ /* 0x000fe20000410000 */
[----:B------:R-:W-:-:S05]  /*0c00*/  FMUL.FTZ R19, R19, UR27 ;  /* 0x0000001b13137c20 */ /* 0x000fca0008410000 */
[----:B------:R-:W0:Y:S08]  /*0c10*/  MUFU.SQRT R27, R27 ;  /* 0x0000001b001b7308 */ /* 0x000e300000002000 */
[----:B------:R-:W-:Y:S01]  /*0c20*/  F2F.BF16.F32 R17, R17 ;  /* 0x0000001100117304 */ /* 0x000fe20000202000 */
[----:B0-----:R-:W-:-:S07]  /*0c30*/  FADD.FTZ R28, R27, UR26 ;  /* 0x0000001a1b1c7e21 */ /* 0x001fce0008010000 */
[----:B------:R-:W0:Y:S02]  /*0c40*/  MUFU.RCP R25, R28 ;  /* 0x0000001c00197308 */ /* 0x000e240000001000 */
[----:B0-----:R-:W-:Y:S01]  /*0c50*/  FMUL.FTZ R25, R26, R25 ;  /* 0x000000191a197220 */ /* 0x001fe20000410000 */
[C---:B------:R-:W-:Y:S01]  /*0c60*/  FMUL.FTZ R26, R24.reuse, R24 ;  /* 0x00000018181a7220 */ /* 0x040fe20000410000 */
[----:B------:R-:W-:Y:S02]  /*0c70*/  FFMA.FTZ R24, R24, -UR22, R24 ;  /* 0x8000001618187c23 */ /* 0x000fe40008010018 */
[----:B------:R-:W-:Y:S01]  /*0c80*/  FFMA.FTZ R25, R0, UR21, R25 ;  /* 0x0000001500197c23 */ /* 0x000fe20008010019 */
[----:B------:R-:W-:Y:S01]  /*0c90*/  FFMA.FTZ R27, R26, -UR23, R26 ;  /* 0x800000171a1b7c23 */ /* 0x000fe2000801001a */
[----:B------:R-:W-:-:S03]  /*0ca0*/  FFMA.FTZ R20, R20, UR22, R24 ;  /* 0x0000001614147c23 */ /* 0x000fc60008010018 */
[----:B------:R-:W-:Y:S01]  /*0cb0*/  FFMA.FTZ R27, R22, UR23, R27 ;  /* 0x00000017161b7c23 */ /* 0x000fe2000801001b */
[----:B------:R-:W-:Y:S03]  /*0cc0*/  F2F.BF16.F32 R5, R20 ;  /* 0x0000001400057304 */ /* 0x000fe60000202000 */
[----:B------:R-:W-:-:S05]  /*0cd0*/  FMUL.FTZ R22, R27, R18 ;  /* 0x000000121b167220 */ /* 0x000fca0000410000 */
[----:B------:R0:W1:Y:S08]  /*0ce0*/  MUFU.SQRT R18, R22 ;  /* 0x0000001600127308 */ /* 0x0000700000002000 */
[----:B------:R-:W-:Y:S01]  /*0cf0*/  F2F.BF16.F32 R27, R27 ;  /* 0x0000001b001b7304 */ /* 0x000fe20000202000 */
[----:B0-----:R-:W-:-:S07]  /*0d00*/  FMUL.FTZ R22, R20, R16 ;  /* 0x0000001014167220 */ /* 0x001fce0000410000 */
[----:B------:R-:W0:Y:S01]  /*0d10*/  F2F.BF16.F32 R16, R19 ;  /* 0x0000001300107304 */ /* 0x000e220000202000 */
[----:B-1----:R-:W-:-:S07]  /*0d20*/  FADD.FTZ R18, R18, UR26 ;  /* 0x0000001a12127e21 */ /* 0x002fce0008010000 */
[----:B------:R-:W1:Y:S01]  /*0d30*/  MUFU.RCP R18, R18 ;  /* 0x0000001200127308 */ /* 0x000e620000001000 */
[----:B0-----:R-:W-:-:S05]  /*0d40*/  SHF.L.U32 R16, R16, 0x10, RZ ;  /* 0x0000001010107819 */ /* 0x001fca00000006ff */
[----:B------:R-:W-:Y:S01]  /*0d50*/  FADD.FTZ R26, R8, -R16 ;  /* 0x80000010081a7221 */ /* 0x000fe20000010000 */
[----:B-1----:R-:W-:Y:S01]  /*0d60*/  FMUL.FTZ R22, R22, R18 ;  /* 0x0000001216167220 */ /* 0x002fe20000410000 */
[----:B------:R-:W-:-:S04]  /*0d70*/  FMUL.FTZ R18, R25, UR27 ;  /* 0x0000001b19127c20 */ /* 0x000fc80008410000 */
[----:B------:R-:W0:Y:S01]  /*0d80*/  F2F.BF16.F32 R26, R26 ;  /* 0x0000001a001a7304 */ /* 0x000e220000202000 */
[----:B------:R-:W-:-:S04]  /*0d90*/  FFMA.FTZ R22, R6, UR21, R22 ;  /* 0x0000001506167c23 */ /* 0x000fc80008010016 */
[----:B------:R-:W-:-:S03]  /*0da0*/  FMUL.FTZ R22, R22, UR27 ;  /* 0x0000001b16167c20 */ /* 0x000fc60008410000 */
[----:B------:R-:W1:Y:S01]  /*0db0*/  F2F.BF16.F32 R18, R18 ;  /* 0x0000001200127304 */ /* 0x000e620000202000 */
[----:B0-----:R-:W-:-:S07]  /*0dc0*/  SHF.L.U32 R16, R26, 0x10, RZ ;  /* 0x000000101a107819 */ /* 0x001fce00000006ff */
[----:B------:R-:W0:Y:S01]  /*0dd0*/  F2F.BF16.F32 R22, R22 ;  /* 0x0000001600167304 */ /* 0x000e220000202000 */
[----:B-1----:R-:W-:-:S07]  /*0de0*/  IMAD.U32 R19, R18, 0x10000, RZ ;  /* 0x0001000012137824 */ /* 0x002fce00078e00ff */
[----:B------:R-:W1:Y:S01]  /*0df0*/  F2F.BF16.F32 R25, R4 ;  /* 0x0000000400197304 */ /* 0x000e620000202000 */
[----:B------:R-:W-:Y:S01]  /*0e00*/  FADD.FTZ R8, R0, -R19 ;  /* 0x8000001300087221 */ /* 0x000fe20000010000 */
[----:B0-----:R-:W-:-:S06]  /*0e10*/  SHF.L.U32 R19, R22, 0x10, RZ ;  /* 0x0000001016137819 */ /* 0x001fcc00000006ff */
[----:B------:R-:W-:Y:S01]  /*0e20*/  F2F.F16.F32 R16, R16 ;  /* 0x0000001000107304 */ /* 0x000fe20000200800 */
[----:B------:R-:W-:Y:S01]  /*0e30*/  FADD.FTZ R19, R6, -R19 ;  /* 0x8000001306137221 */ /* 0x000fe20000010000 */
[----:B-1----:R-:W-:-:S06]  /*0e40*/  SHF.L.U32 R22, R25, 0x10, RZ ;  /* 0x0000001019167819 */ /* 0x002fcc00000006ff */
[----:B------:R-:W0:Y:S08]  /*0e50*/  F2F.BF16.F32 R8, R8 ;  /* 0x0000000800087304 */ /* 0x000e300000202000 */
[----:B------:R-:W1:Y:S01]  /*0e60*/  F2F.BF16.F32 R20, R19 ;  /* 0x0000001300147304 */ /* 0x000e620000202000 */
[----:B0-----:R-:W-:-:S07]  /*0e70*/  IMAD.U32 R6, R8, 0x10000, RZ ;  /* 0x0001000008067824 */ /* 0x001fce00078e00ff */
[----:B------:R-:W0:Y:S01]  /*0e80*/  F2F.F16.F32 R22, R22 ;  /* 0x0000001600167304 */ /* 0x000e220000200800 */
[----:B-1----:R-:W-:-:S07]  /*0e90*/  SHF.L.U32 R24, R20, 0x10, RZ ;  /* 0x0000001014187819 */ /* 0x002fce00000006ff */
[----:B------:R-:W1:Y:S08]  /*0ea0*/  F2F.F16.F32 R6, R6 ;  /* 0x0000000600067304 */ /* 0x000e700000200800 */
[----:B------:R2:W3:Y:S01]  /*0eb0*/  F2F.F16.F32 R0, R24 ;  /* 0x0000001800007304 */ /* 0x0004e20000200800 */
[----:B0-----:R-:W-:Y:S05]  /*0ec0*/  BRA.U !UP1, `(.L_x_674) ;  /* 0x0000000109587547 */ /* 0x001fea000b800000 */
[----:B------:R-:W-:Y:S01]  /*0ed0*/  SHF.L.U32 R20, R5, 0x10, RZ ;  /* 0x0000001005147819 */ /* 0x000fe200000006ff */
[----:B------:R-:W-:Y:S01]  /*0ee0*/  IMAD.WIDE.U32 R18, R26, 0x10000, RZ ;  /* 0x000100001a127825 */ /* 0x000fe200078e00ff */
[----:B------:R-:W-:-:S03]  /*0ef0*/  SHF.L.U32 R27, R27, 0x10, RZ ;  /* 0x000000101b1b7819 */ /* 0x000fc600000006ff */
[----:B------:R-:W-:Y:S01]  /*0f00*/  IMAD.WIDE.U32 R4, R7, 0x10000, RZ ;  /* 0x0001000007047825 */ /* 0x000fe200078e00ff */
[----:B------:R-:W-:Y:S02]  /*0f10*/  LOP3.LUT R19, R19, R24, R8, 0xfe, !PT ;  /* 0x0000001813137212 */ /* 0x000fe400078efe08 */
[----:B------:R-:W-:Y:S01]  /*0f20*/  LOP3.LUT R18, R18, R25, RZ, 0xfc, !PT ;  /* 0x0000001912127212 */ /* 0x000fe200078efcff */
[----:B---3--:R-:W-:Y:S01]  /*0f30*/  IMAD.U32 R7, R0, 0x10000, RZ ;  /* 0x0001000000077824 */ /* 0x008fe200078e00ff */
[----:B------:R-:W-:Y:S01]  /*0f40*/  LOP3.LUT R5, R5, R20, R9, 0xfe, !PT ;  /* 0x0000001405057212 */ /* 0x000fe200078efe09 */
[----:B------:R-:W-:Y:S01]  /*0f50*/  IMAD.WIDE.U32 R8, R21, 0x10000, RZ ;  /* 0x0001000015087825 */ /* 0x000fe200078e00ff */
[----:B------:R-:W-:Y:S01]  /*0f60*/  LOP3.LUT R4, R4, R29, RZ, 0xfc, !PT ;  /* 0x0000001d04047212 */ /* 0x000fe200078efcff */
[----:B------:R0:W-:Y:S02]  /*0f70*/  STG.E.64 desc[UR16][R10.64], R18 ;  /* 0x000000120a007986 */ /* 0x0001e4000c101b10 */
[----:B------:R-:W-:Y:S01]  /*0f80*/  IMAD.WIDE.U32 R20, R16, 0x10000, RZ ;  /* 0x0001000010147825 */ /* 0x000fe200078e00ff */
[----:B------:R-:W-:-:S03]  /*0f90*/  LOP3.LUT R8, R8, R23, RZ, 0xfc, !PT ;  /* 0x0000001708087212 */ /* 0x000fc600078efcff */
[----:B------:R-:W-:Y:S01]  /*0fa0*/  HFMA2 R23, -RZ, RZ, 0, 1.1920928955078125e-07 ;  /* 0x00000002ff177431 */ /* 0x000fe200000001ff */
[----:B------:R-:W-:Y:S01]  /*0fb0*/  LOP3.LUT R9, R9, R27, R17, 0xfe, !PT ;  /* 0x0000001b09097212 */ /* 0x000fe200078efe11 */
[----:B------:R0:W-:Y:S01]  /*0fc0*/  STG.E.64 desc[UR16][R12.64], R4 ;  /* 0x000000040c007986 */ /* 0x0001e2000c101b10 */
[----:B-1----:R-:W-:Y:S02]  /*0fd0*/  LOP3.LUT R17, R21, R7, R6, 0xfe, !PT ;  /* 0x0000000715117212 */ /* 0x002fe400078efe06 */
[----:B------:R-:W-:Y:S01]  /*0fe0*/  LOP3.LUT R16, R20, R22, RZ, 0xfc, !PT ;  /* 0x0000001614107212 */ /* 0x000fe200078efcff */
[----:B------:R-:W-:Y:S01]  /*0ff0*/  IMAD.WIDE R6, R2, R23, UR12 ;  /* 0x0000000c02067e25 */ /* 0x000fe2000f8e0217 */
[----:B------:R0:W-:Y:S04]  /*1000*/  STG.E.64 desc[UR16][R14.64], R8 ;  /* 0x000000080e007986 */ /* 0x0001e8000c101b10 */
[----:B------:R0:W-:Y:S01]  /*1010*/  STG.E.64 desc[UR16][R6.64], R16 ;  /* 0x0000001006007986 */ /* 0x0001e2000c101b10 */
[----:B------:R-:W-:Y:S05]  /*1020*/  BRA `(.L_x_675) ;  /* 0x00000000007c7947 */ /* 0x000fea0003800000 */
.L_x_674:
[C---:B------:R-:W-:Y:S01]  /*1030*/  IADD3 R4, PT, PT, R2.reuse, 0x1, RZ ;  /* 0x0000000102047810 */ /* 0x040fe20007ffe0ff */
[----:B--2---:R-:W-:Y:S01]  /*1040*/  HFMA2 R24, -RZ, RZ, 0, 1.1920928955078125e-07 ;  /* 0x00000002ff187431 */ /* 0x004fe200000001ff */
[----:B------:R-:W-:Y:S01]  /*1050*/  ISETP.GE.AND P3, PT, R2, UR15, PT ;  /* 0x0000000f02007c0c */ /* 0x000fe2000bf66270 */
[----:B------:R-:W-:Y:S01]  /*1060*/  IMAD.MOV.U32 R28, RZ, RZ, 0x2 ;  /* 0x00000002ff1c7424 */ /* 0x000fe200078e00ff */
[----:B------:R-:W-:Y:S01]  /*1070*/  ISETP.GE.AND P0, PT, R4, UR15, PT ;  /* 0x0000000f04007c0c */ /* 0x000fe2000bf06270 */
[C---:B------:R-:W-:Y:S01]  /*1080*/  VIADD R4, R2.reuse, 0x2 ;  /* 0x0000000202047836 */ /* 0x040fe20000000000 */
[----:B------:R-:W-:Y:S02]  /*1090*/  MOV R19, 0x2 ;  /* 0x0000000200137802 */ /* 0x000fe40000000f00 */
[----:B------:R-:W-:Y:S02]  /*10a0*/  IADD3 R18, PT, PT, R2, 0x3, RZ ;  /* 0x0000000302127810 */ /* 0x000fe40007ffe0ff */
[----:B------:R-:W-:-:S02]  /*10b0*/  ISETP.GE.AND P1, PT, R4, UR15, PT ;  /* 0x0000000f04007c0c */ /* 0x000fc4000bf26270 */
[----:B------:R-:W-:Y:S02]  /*10c0*/  ISETP.GE.AND P2, PT, R18, UR15, PT ;  /* 0x0000000f12007c0c */ /* 0x000fe4000bf46270 */
[----:B------:R-:W-:Y:S01]  /*10d0*/  MOV R4, 0x2 ;  /* 0x0000000200047802 */ /* 0x000fe20000000f00 */
[C---:B------:R-:W-:Y:S01]  /*10e0*/  @!P3 IMAD.WIDE R18, R2.reuse, R19, UR12 ;  /* 0x0000000c0212be25 */ /* 0x040fe2000f8e0213 */
[----:B------:R0:W-:Y:S04]  /*10f0*/  @!P3 STG.E.U16 desc[UR16][R10.64], R25 ;  /* 0x000000190a00b986 */ /* 0x0001e8000c101510 */
[----:B------:R2:W-:Y:S04]  /*1100*/  @!P3 STG.E.U16 desc[UR16][R12.64], R29 ;  /* 0x0000001d0c00b986 */ /* 0x0005e8000c101510 */
[----:B------:R-:W-:Y:S01]  /*1110*/  @!P3 STG.E.U16 desc[UR16][R14.64], R23 ;  /* 0x000000170e00b986 */ /* 0x000fe2000c101510 */
[----:B0-----:R-:W-:-:S03]  /*1120*/  @!P0 IMAD.WIDE R24, R2, R24, UR12 ;  /* 0x0000000c02188e25 */ /* 0x001fc6000f8e0218 */
[----:B------:R0:W-:Y:S01]  /*1130*/  @!P3 STG.E.U16 desc[UR16][R18.64], R22 ;  /* 0x000000161200b986 */ /* 0x0001e2000c101510 */
[----:B--2---:R-:W-:-:S03]  /*1140*/  @!P2 IMAD.WIDE R28, R2, R28, UR12 ;  /* 0x0000000c021cae25 */ /* 0x004fc6000f8e021c */
[----:B------:R2:W-:Y:S04]  /*1150*/  @!P0 STG.E.U16 desc[UR16][R10.64+0x2], R26 ;  /* 0x0000021a0a008986 */ /* 0x0005e8000c101510 */
[----:B------:R2:W-:Y:S04]  /*1160*/  @!P0 STG.E.U16 desc[UR16][R12.64+0x2], R7 ;  /* 0x000002070c008986 */ /* 0x0005e8000c101510 */
[----:B------:R2:W-:Y:S01]  /*1170*/  @!P0 STG.E.U16 desc[UR16][R14.64+0x2], R21 ;  /* 0x000002150e008986 */ /* 0x0005e2000c101510 */
[----:B0-----:R-:W-:-:S03]  /*1180*/  @!P1 IMAD.WIDE R18, R2, R4, UR12 ;  /* 0x0000000c02129e25 */ /* 0x001fc6000f8e0204 */
[----:B------:R2:W-:Y:S04]  /*1190*/  @!P0 STG.E.U16 desc[UR16][R24.64+0x2], R16 ;  /* 0x0000021018008986 */ /* 0x0005e8000c101510 */
[----:B------:R2:W-:Y:S04]  /*11a0*/  @!P1 STG.E.U16 desc[UR16][R10.64+0x4], R8 ;  /* 0x000004080a009986 */ /* 0x0005e8000c101510 */
[----:B------:R2:W-:Y:S04]  /*11b0*/  @!P1 STG.E.U16 desc[UR16][R12.64+0x4], R9 ;  /* 0x000004090c009986 */ /* 0x0005e8000c101510 */
[----:B------:R2:W-:Y:S04]  /*11c0*/  @!P1 STG.E.U16 desc[UR16][R14.64+0x4], R17 ;  /* 0x000004110e009986 */ /* 0x0005e8000c101510 */
[----:B-1----:R2:W-:Y:S04]  /*11d0*/  @!P1 STG.E.U16 desc[UR16][R18.64+0x4], R6 ;  /* 0x0000040612009986 */ /* 0x0025e8000c101510 */
[----:B------:R2:W-:Y:S04]  /*11e0*/  @!P2 STG.E.U16 desc[UR16][R10.64+0x6], R20 ;  /* 0x000006140a00a986 */ /* 0x0005e8000c101510 */
[----:B------:R2:W-:Y:S04]  /*11f0*/  @!P2 STG.E.U16 desc[UR16][R12.64+0x6], R5 ;  /* 0x000006050c00a986 */ /* 0x0005e8000c101510 */
[----:B------:R2:W-:Y:S04]  /*1200*/  @!P2 STG.E.U16 desc[UR16][R14.64+0x6], R27 ;  /* 0x0000061b0e00a986 */ /* 0x0005e8000c101510 */
[----:B---3--:R2:W-:Y:S02]  /*1210*/  @!P2 STG.E.U16 desc[UR16][R28.64+0x6], R0 ;  /* 0x000006001c00a986 */ /* 0x0085e4000c101510 */
.L_x_675:
[----:B0-2---:R-:W-:-:S04]  /*1220*/  MOV R5, UR18 ;  /* 0x0000001200057c02 */ /* 0x005fc80008000f00 */
[----:B------:R-:W-:-:S04]  /*1230*/  LEA R2, R5, R2, 0x2 ;  /* 0x0000000205027211 */ /* 0x000fc800078e10ff */
[----:B------:R-:W-:-:S13]  /*1240*/  ISETP.GE.AND P0, PT, R2, UR15, PT ;  /* 0x0000000f02007c0c */ /* 0x000fda000bf06270 */
[----:B------:R-:W-:Y:S05]  /*1250*/  @!P0 BRA `(.L_x_676) ;  /* 0xfffffff000508947 */ /* 0x000fea000383ffff */
[----:B------:R-:W-:Y:S05]  /*1260*/  BSYNC.RECONVERGENT B0 ;  /* 0x0000000000007941 */ /* 0x000fea0003800200 */
.L_x_671:
[----:B------:R-:W-:Y:S05]  /*1270*/  EXIT ;  /* 0x000000000000794d */ /* 0x000fea0003800000 */
.L_x_670:
[----:B------:R-:W-:Y:S01]  /*1280*/  BSSY.RECONVERGENT B0, `(.L_x_677) ;  /* 0x00000e9000007945 */ /* 0x000fe20003800200 */
.L_x_683:
[----:B---3--:R-:W-:Y:S01]  /*1290*/  HFMA2 R11, -RZ, RZ, 0, 1.1920928955078125e-07 ;  /* 0x00000002ff0b7431 */ /* 0x008fe200000001ff */
[----:B------:R-:W-:Y:S01]  /*12a0*/  MOV R15, 0x2 ;  /* 0x00000002000f7802 */ /* 0x000fe20000000f00 */
[----:B------:R-:W-:-:S03]  /*12b0*/  IMAD.MOV.U32 R13, RZ, RZ, 0x2 ;  /* 0x00000002ff0d7424 */ /* 0x000fc600078e00ff */
        /* <DEDUP_REMOVED lines=46> */
.L_x_678:
        /* <DEDUP_REMOVED lines=13> */
[----:B------:R-:W-:Y:S02]  /*1670*/  SHF.R.U32.HI R22, RZ, 0x10, R19 ;  /* 0x00000010ff167819 */ /* 0x000fe40000011613 */
[--C-:B------:R-:W-:Y:S02]  /*1680*/  SHF.R.U64 R23, R16, 0x10, R17.reuse ;  /* 0x0000001010177819 */ /* 0x100fe40000001211 */
[----:B------:R-:W-:-:S07]  /*1690*/  SHF.R.U32.HI R24, RZ, 0x10, R17 ;  /* 0x00000010ff187819 */ /* 0x000fce0000011611 */
.L_x_679:
[----:B-----5:R-:W-:Y:S01]  /*16a0*/  SHF.L.U32 R0, R0, 0x10, RZ ;  /* 0x0000001000007819 */ /* 0x020fe200000006ff */
[----:B------:R-:W-:Y:S01]  /*16b0*/  IMAD.U32 R16, R16, 0x10000, RZ ;  /* 0x0001000010107824 */ /* 0x000fe200078e00ff */
[----:B------:R-:W-:Y:S01]  /*16c0*/  SHF.L.U32 R7, R7, 0x10, RZ ;  /* 0x0000001007077819 */ /* 0x000fe200000006ff */
[----:B------:R-:W-:Y:S01]  /*16d0*/  IMAD.U32 R8, R8, 0x10000, RZ ;  /* 0x0001000008087824 */ /* 0x000fe200078e00ff */
[----:B------:R-:W-:Y:S01]  /*16e0*/  SHF.L.U32 R21, R21, 0x10, RZ ;  /* 0x0000001015157819 */ /* 0x000fe200000006ff */
[----:B--2---:R-:W-:Y:S01]  /*16f0*/  FMUL.FTZ R26, R0, UR28 ;  /* 0x0000001c001a7c20 */ /* 0x004fe20008410000 */
[----:B------:R-:W-:Y:S01]  /*1700*/  IMAD.U32 R4, R4, 0x10000, RZ ;  /* 0x0001000004047824 */ /* 0x000fe200078e00ff */
[----:B------:R-:W-:Y:S01]  /*1710*/  SHF.L.U32 R19, R19, 0x10, RZ ;  /* 0x0000001013137819 */ /* 0x000fe200000006ff */
[----:B------:R-:W-:Y:S02]  /*1720*/  IMAD.U32 R6, R6, 0x10000, RZ ;  /* 0x0001000006067824 */ /* 0x000fe400078e00ff */
[----:B------:R-:W-:Y:S01]  /*1730*/  FFMA.FTZ R27, R3, R16, R26 ;  /* 0x00000010031b7223 */ /* 0x000fe2000001001a */
[----:B------:R-:W-:Y:S01]  /*1740*/  SHF.L.U32 R26, R18, 0x10, RZ ;  /* 0x00000010121a7819 */ /* 0x000fe200000006ff */
[----:B0-----:R-:W0:Y:S01]  /*1750*/  MUFU.RCP R16, UR33 ;  /* 0x0000002100107d08 */ /* 0x001e220008001000 */
[----:B------:R-:W-:Y:S01]  /*1760*/  SHF.L.U32 R18, R5, 0x10, RZ ;  /* 0x0000001005127819 */ /* 0x000fe200000006ff */
[C---:B------:R-:W-:Y:S01]  /*1770*/  FMUL.FTZ R25, R27.reuse, R27 ;  /* 0x0000001b1b197220 */ /* 0x040fe20000410000 */
[----:B------:R-:W-:Y:S01]  /*1780*/  FFMA.FTZ R27, R27, -UR30, R27 ;  /* 0x8000001e1b1b7c23 */ /* 0x000fe2000801001b */
[----:B------:R-:W-:Y:S01]  /*1790*/  SHF.L.U32 R9, R9, 0x10, RZ ;  /* 0x0000001009097819 */ /* 0x000fe200000006ff */
[----:B------:R-:W-:Y:S01]  /*17a0*/  BSSY.RECONVERGENT B1, `(.L_x_680) ;  /* 0x0000092000017945 */ /* 0x000fe20003800200 */
[----:B------:R-:W-:Y:S01]  /*17b0*/  FFMA.FTZ R25, R25, -UR31, R25 ;  /* 0x8000001f19197c23 */ /* 0x000fe20008010019 */
[----:B------:R-:W-:Y:S01]  /*17c0*/  FMUL.FTZ R28, R18, UR28 ;  /* 0x0000001c121c7c20 */ /* 0x000fe20008410000 */
[----:B------:R-:W-:Y:S01]  /*17d0*/  FFMA.FTZ R8, R8, UR30, R27 ;  /* 0x0000001e08087c23 */ /* 0x000fe2000801001b */
[----:B------:R-:W-:Y:S01]  /*17e0*/  SHF.L.U32 R24, R24, 0x10, RZ ;  /* 0x0000001018187819 */ /* 0x000fe200000006ff */
[----:B------:R-:W-:Y:S01]  /*17f0*/  FFMA.FTZ R5, R26, UR31, R25 ;  /* 0x0000001f1a057c23 */ /* 0x000fe20008010019 */
[----:B------:R-:W-:-:S02]  /*1800*/  SHF.L.U32 R26, R23, 0x10, RZ ;  /* 0x00000010171a7819 */ /* 0x000fc400000006ff */
[----:B------:R-:W-:Y:S02]  /*1810*/  SHF.L.U32 R22, R22, 0x10, RZ ;  /* 0x0000001016167819 */ /* 0x000fe400000006ff */
[----:B------:R-:W-:Y:S01]  /*1820*/  SHF.L.U32 R20, R20, 0x10, RZ ;  /* 0x0000001014147819 */ /* 0x000fe200000006ff */
[----:B------:R-:W-:Y:S01]  /*1830*/  FFMA.FTZ R25, R3, R26, R28 ;  /* 0x0000001a03197223 */ /* 0x000fe2000001001c */
[----:B0-----:R-:W-:-:S03]  /*1840*/  FMUL.FTZ R28, R5, R16 ;  /* 0x00000010051c7220 */ /* 0x001fc60000410000 */
[C---:B------:R-:W-:Y:S01]  /*1850*/  FFMA.FTZ R23, R25.reuse, -UR30, R25 ;  /* 0x8000001e19177c23 */ /* 0x040fe20008010019 */
[----:B------:R-:W-:Y:S01]  /*1860*/  FMUL.FTZ R25, R25, R25 ;  /* 0x0000001919197220 */ /* 0x000fe20000410000 */
[----:B------:R0:W2:Y:S02]  /*1870*/  MUFU.SQRT R26, R28 ;  /* 0x0000001c001a7308 */ /* 0x0000a40000002000 */
[----:B------:R-:W-:-:S06]  /*1880*/  FFMA.FTZ R7, R7, UR30, R23 ;  /* 0x0000001e07077c23 */ /* 0x000fcc0008010017 */
[----:B------:R-:W3:Y:S01]  /*1890*/  MUFU.RCP R23, UR32 ;  /* 0x0000002000177d08 */ /* 0x000ee20008001000 */
[----:B0-----:R-:W-:-:S04]  /*18a0*/  FFMA.FTZ R28, R25, -UR31, R25 ;  /* 0x8000001f191c7c23 */ /* 0x001fc80008010019 */
[----:B------:R-:W-:-:S03]  /*18b0*/  FFMA.FTZ R21, R21, UR31, R28 ;  /* 0x0000001f15157c23 */ /* 0x000fc6000801001c */
[----:B------:R-:W-:Y:S01]  /*18c0*/  F2F.BF16.F32 R5, R5 ;  /* 0x0000000500057304 */ /* 0x000fe20000202000 */
[----:B------:R-:W-:Y:S01]  /*18d0*/  FMUL.FTZ R28, R21, R16 ;  /* 0x00000010151c7220 */ /* 0x000fe20000410000 */
[----:B--2---:R-:W-:-:S06]  /*18e0*/  FADD.FTZ R26, R26, UR34 ;  /* 0x000000221a1a7e21 */ /* 0x004fcc0008010000 */
[----:B------:R-:W0:Y:S01]  /*18f0*/  MUFU.RCP R26, R26 ;  /* 0x0000001a001a7308 */ /* 0x000e220000001000 */
[----:B---3--:R-:W-:-:S07]  /*1900*/  FMUL.FTZ R25, R8, R23 ;  /* 0x0000001708197220 */ /* 0x008fce0000410000 */
[----:B------:R-:W2:Y:S08]  /*1910*/  MUFU.SQRT R28, R28 ;  /* 0x0000001c001c7308 */ /* 0x000eb00000002000 */
[----:B------:R-:W-:Y:S01]  /*1920*/  F2F.BF16.F32 R21, R21 ;  /* 0x0000001500157304 */ /* 0x000fe20000202000 */
[----:B0-----:R-:W-:Y:S01]  /*1930*/  FMUL.FTZ R25, R25, R26 ;  /* 0x0000001a19197220 */ /* 0x001fe20000410000 */
[----:B------:R-:W-:-:S03]  /*1940*/  FMUL.FTZ R26, R7, R23 ;  /* 0x00000017071a7220 */ /* 0x000fc60000410000 */
[----:B------:R-:W-:-:S03]  /*1950*/  FMUL.FTZ R27, R25, UR35 ;  /* 0x00000023191b7c20 */ /* 0x000fc60008410000 */
[----:B------:R-:W-:Y:S01]  /*1960*/  F2F.BF16.F32 R7, R7 ;  /* 0x0000000700077304 */ /* 0x000fe20000202000 */
[----:B--2---:R-:W-:Y:S01]  /*1970*/  FADD.FTZ R25, R28, UR34 ;  /* 0x000000221c197e21 */ /* 0x004fe20008010000 */
[----:B------:R-:W-:-:S06]  /*1980*/  FMUL.FTZ R28, R4, UR28 ;  /* 0x0000001c041c7c20 */ /* 0x000fcc0008410000 */
[----:B------:R-:W0:Y:S08]  /*1990*/  MUFU.RCP R25, R25 ;  /* 0x0000001900197308 */ /* 0x000e300000001000 */
[----:B------:R-:W2:Y:S01]  /*19a0*/  F2F.BF16.F32 R27, R27 ;  /* 0x0000001b001b7304 */ /* 0x000ea20000202000 */
[----:B0-----:R-:W-:Y:S01]  /*19b0*/  FMUL.FTZ R25, R26, R25 ;  /* 0x000000191a197220 */ /* 0x001fe20000410000 */
[----:B------:R-:W-:-:S03]  /*19c0*/  SHF.L.U32 R26, R17, 0x10, RZ ;  /* 0x00000010111a7819 */ /* 0x000fc600000006ff */
[----:B------:R-:W-:Y:S01]  /*19d0*/  FMUL.FTZ R25, R25, UR35 ;  /* 0x0000002319197c20 */ /* 0x000fe20008410000 */
[----:B--2---:R-:W-:Y:S01]  /*19e0*/  SHF.L.U32 R29, R27, 0x10, RZ ;  /* 0x000000101b1d7819 */ /* 0x004fe200000006ff */
[----:B------:R-:W-:-:S04]  /*19f0*/  FFMA.FTZ R26, R3, R26, R28 ;  /* 0x0000001a031a7223 */ /* 0x000fc8000001001c */
[----:B------:R-:W-:Y:S01]  /*1a00*/  FMUL.FTZ R17, R26, R26 ;  /* 0x0000001a1a117220 */ /* 0x000fe20000410000 */
[----:B------:R-:W-:Y:S01]  /*1a10*/  FADD.FTZ R0, R0, -R29 ;  /* 0x8000001d00007221 */ /* 0x000fe20000010000 */
[----:B------:R-:W-:Y:S02]  /*1a20*/  FFMA.FTZ R26, R26, -UR30, R26 ;  /* 0x8000001e1a1a7c23 */ /* 0x000fe4000801001a */
[----:B------:R-:W-:Y:S02]  /*1a30*/  FFMA.FTZ R28, R17, -UR31, R17 ;  /* 0x8000001f111c7c23 */ /* 0x000fe40008010011 */
[----:B------:R-:W-:Y:S02]  /*1a40*/  FFMA.FTZ R26, R9, UR30, R26 ;  /* 0x0000001e091a7c23 */ /* 0x000fe4000801001a */
[----:B------:R-:W-:Y:S02]  /*1a50*/  FFMA.FTZ R17, R19, UR31, R28 ;  /* 0x0000001f13117c23 */ /* 0x000fe4000801001c */
[----:B------:R-:W-:-:S02]  /*1a60*/  FMUL.FTZ R28, R26, R23 ;  /* 0x000000171a1c7220 */ /* 0x000fc40000410000 */
[----:B------:R-:W-:Y:S01]  /*1a70*/  FMUL.FTZ R27, R17, R16 ;  /* 0x00000010111b7220 */ /* 0x000fe20000410000 */
[----:B------:R-:W-:Y:S08]  /*1a80*/  F2F.BF16.F32 R26, R26 ;  /* 0x0000001a001a7304 */ /* 0x000ff00000202000 */
[----:B------:R-:W0:Y:S08]  /*1a90*/  MUFU.SQRT R27, R27 ;  /* 0x0000001b001b7308 */ /* 0x000e300000002000 */
[----:B------:R-:W-:Y:S01]  /*1aa0*/  F2F.BF16.F32 R17, R17 ;  /* 0x0000001100117304 */ /* 0x000fe20000202000 */
[----:B0-----:R-:W-:-:S07]  /*1ab0*/  FADD.FTZ R29, R27, UR34 ;  /* 0x000000221b1d7e21 */ /* 0x001fce0008010000 */
[----:B------:R-:W0:Y:S08]  /*1ac0*/  MUFU.RCP R19, R29 ;  /* 0x0000001d00137308 */ /* 0x000e300000001000 */
[----:B------:R-:W-:Y:S08]  /*1ad0*/  F2F.BF16.F32 R29, R8 ;  /* 0x00000008001d7304 */ /* 0x000ff00000202000 */
[----:B------:R-:W2:Y:S01]  /*1ae0*/  F2F.BF16.F32 R8, R25 ;  /* 0x0000001900087304 */ /* 0x000ea20000202000 */
[----:B0-----:R-:W-:Y:S01]  /*1af0*/  FMUL.FTZ R9, R28, R19 ;  /* 0x000000131c097220 */ /* 0x001fe20000410000 */
[----:B------:R-:W-:-:S04]  /*1b00*/  FMUL.FTZ R28, R6, UR28 ;  /* 0x0000001c061c7c20 */ /* 0x000fc80008410000 */
[----:B------:R-:W-:-:S04]  /*1b10*/  FFMA.FTZ R19, R3, R24, R28 ;  /* 0x0000001803137223 */ /* 0x000fc8000001001c */
[C---:B------:R-:W-:Y:S01]  /*1b20*/  FMUL.FTZ R24, R19.reuse, R19 ;  /* 0x0000001313187220 */ /* 0x040fe20000410000 */
[----:B------:R-:W-:-:S03]  /*1b30*/  FFMA.FTZ R19, R19, -UR30, R19 ;  /* 0x8000001e13137c23 */ /* 0x000fc60008010013 */
[----:B------:R-:W-:Y:S01]  /*1b40*/  FFMA.FTZ R27, R24, -UR31, R24 ;  /* 0x8000001f181b7c23 */ /* 0x000fe20008010018 */
[----:B------:R-:W-:Y:S02]  /*1b50*/  FFMA.FTZ R24, R20, UR30, R19 ;  /* 0x0000001e14187c23 */ /* 0x000fe40008010013 */
[----:B------:R-:W-:Y:S01]  /*1b60*/  F2F.BF16.F32 R20, R0 ;  /* 0x0000000000147304 */ /* 0x000fe20000202000 */
[----:B------:R-:W-:Y:S01]  /*1b70*/  FFMA.FTZ R27, R22, UR31, R27 ;  /* 0x0000001f161b7c23 */ /* 0x000fe2000801001b */
[----:B------:R-:W-:-:S03]  /*1b80*/  FMUL.FTZ R23, R24, R23 ;  /* 0x0000001718177220 */ /* 0x000fc60000410000 */
[----:B------:R-:W-:-:S03]  /*1b90*/  FMUL.FTZ R22, R27, R16 ;  /* 0x000000101b167220 */ /* 0x000fc60000410000 */
[----:B------:R-:W-:Y:S08]  /*1ba0*/  F2F.BF16.F32 R19, R24 ;  /* 0x0000001800137304 */ /* 0x000ff00000202000 */
[----:B------:R0:W3:Y:S08]  /*1bb0*/  MUFU.SQRT R16, R22 ;  /* 0x0000001600107308 */ /* 0x0000f00000002000 */
[----:B------:R-:W-:Y:S01]  /*1bc0*/  F2F.BF16.F32 R27, R27 ;  /* 0x0000001b001b7304 */ /* 0x000fe20000202000 */
[----:B0-----:R-:W-:Y:S01]  /*1bd0*/  FMUL.FTZ R22, R9, UR35 ;  /* 0x0000002309167c20 */ /* 0x001fe20008410000 */
[----:B--2---:R-:W-:-:S04]  /*1be0*/  IMAD.U32 R9, R8, 0x10000, RZ ;  /* 0x0001000008097824 */ /* 0x004fc800078e00ff */
[----:B------:R-:W-:Y:S02]  /*1bf0*/  FADD.FTZ R18, R18, -R9 ;  /* 0x8000000912127221 */ /* 0x000fe40000010000 */
[----:B------:R-:W0:Y:S01]  /*1c00*/  F2F.BF16.F32 R22, R22 ;  /* 0x0000001600167304 */ /* 0x000e220000202000 */
[----:B---3--:R-:W-:-:S07]  /*1c10*/  FADD.FTZ R16, R16, UR34 ;  /* 0x0000002210107e21 */ /* 0x008fce0008010000 */
[----:B------:R-:W2:Y:S01]  /*1c20*/  MUFU.RCP R16, R16 ;  /* 0x0000001000107308 */ /* 0x000ea20000001000 */
[----:B0-----:R-:W-:-:S07]  /*1c30*/  SHF.L.U32 R9, R22, 0x10, RZ ;  /* 0x0000001016097819 */ /* 0x001fce00000006ff */
[----:B------:R-:W0:Y:S01]  /*1c40*/  F2F.BF16.F32 R18, R18 ;  /* 0x0000001200127304 */ /* 0x000e220000202000 */
[----:B------:R-:W-:Y:S01]  /*1c50*/  SHF.L.U32 R22, R20, 0x10, RZ ;  /* 0x0000001014167819 */ /* 0x000fe200000006ff */
[----:B------:R-:W-:-:S06]  /*1c60*/  FADD.FTZ R9, R4, -R9 ;  /* 0x8000000904097221 */ /* 0x000fcc0000010000 */
[----:B------:R-:W-:Y:S01]  /*1c70*/  F2F.F16.F32 R22, R22 ;  /* 0x0000001600167304 */ /* 0x000fe20000200800 */
[----:B--2---:R-:W-:-:S04]  /*1c80*/  FMUL.FTZ R23, R23, R16 ;  /* 0x0000001017177220 */ /* 0x004fc80000410000 */
[----:B------:R-:W-:Y:S01]  /*1c90*/  FMUL.FTZ R16, R23, UR35 ;  /* 0x0000002317107c20 */ /* 0x000fe20008410000 */
[----:B0-----:R-:W-:Y:S02]  /*1ca0*/  IMAD.U32 R0, R18, 0x10000, RZ ;  /* 0x0001000012007824 */ /* 0x001fe400078e00ff */
[----:B------:R-:W0:Y:S08]  /*1cb0*/  F2F.BF16.F32 R23, R9 ;  /* 0x0000000900177304 */ /* 0x000e300000202000 */
[----:B------:R-:W2:Y:S01]  /*1cc0*/  F2F.BF16.F32 R16, R16 ;  /* 0x0000001000107304 */ /* 0x000ea20000202000 */
[----:B0-----:R-:W-:-:S07]  /*1cd0*/  SHF.L.U32 R4, R23, 0x10, RZ ;  /* 0x0000001017047819 */ /* 0x001fce00000006ff */
[----:B------:R-:W-:Y:S01]  /*1ce0*/  F2F.F16.F32 R0, R0 ;  /* 0x0000000000007304 */ /* 0x000fe20000200800 */
[----:B--2---:R-:W-:-:S07]  /*1cf0*/  SHF.L.U32 R25, R16, 0x10, RZ ;  /* 0x0000001010197819 */ /* 0x004fce00000006ff */
[----:B------:R-:W-:Y:S01]  /*1d00*/  F2F.F16.F32 R4, R4 ;  /* 0x0000000400047304 */ /* 0x000fe20000200800 */
[----:B------:R-:W-:-:S07]  /*1d10*/  FADD.FTZ R6, R6, -R25 ;  /* 0x8000001906067221 */ /* 0x000fce0000010000 */
[----:B------:R-:W0:Y:S02]  /*1d20*/  F2F.BF16.F32 R6, R6 ;  /* 0x0000000600067304 */ /* 0x000e240000202000 */
[----:B0-----:R-:W-:-:S06]  /*1d30*/  SHF.L.U32 R24, R6, 0x10, RZ ;  /* 0x0000001006187819 */ /* 0x001fcc00000006ff */
[----:B------:R0:W2:Y:S01]  /*1d40*/  F2F.F16.F32 R16, R24 ;  /* 0x0000001800107304 */ /* 0x0000a20000200800 */
[----:B------:R-:W-:Y:S05]  /*1d50*/  BRA.U UP1, `(.L_x_681) ;  /* 0x0000000101847547 */ /* 0x000fea000b800000 */
[C---:B------:R-:W-:Y:S01]  /*1d60*/  ISETP.GE.AND P2, PT, R2.reuse, UR15, PT ;  /* 0x0000000f02007c0c */ /* 0x040fe2000bf46270 */
[C---:B------:R-:W-:Y:S01]  /*1d70*/  VIADD R9, R2.reuse, 0x2 ;  /* 0x0000000202097836 */ /* 0x040fe20000000000 */
[----:B------:R-:W-:Y:S01]  /*1d80*/  IADD3 R8, PT, PT, R2, 0x1, RZ ;  /* 0x0000000102087810 */ /* 0x000fe20007ffe0ff */
[----:B0-----:R-:W-:Y:S01]  /*1d90*/  HFMA2 R24, -RZ, RZ, 0, 1.1920928955078125e-07 ;  /* 0x00000002ff187431 */ /* 0x001fe200000001ff */
[----:B------:R-:W-:Y:S02]  /*1da0*/  MOV R25, 0x2 ;  /* 0x0000000200197802 */ /* 0x000fe40000000f00 */
[----:B------:R-:W-:Y:S02]  /*1db0*/  ISETP.GE.AND P0, PT, R8, UR15, PT ;  /* 0x0000000f08007c0c */ /* 0x000fe4000bf06270 */
[----:B------:R-:W-:Y:S01]  /*1dc0*/  ISETP.GE.AND P1, PT, R9, UR15, PT ;  /* 0x0000000f09007c0c */ /* 0x000fe2000bf26270 */
[----:B------:R-:W-:-:S04]  /*1dd0*/  HFMA2 R9, -RZ, RZ, 0, 1.1920928955078125e-07 ;  /* 0x00000002ff097431 */ /* 0x000fc800000001ff */
[----:B------:R-:W-:Y:S01]  /*1de0*/  @!P2 STG.E.U16 desc[UR16][R10.64], R20 ;  /* 0x000000140a00a986 */ /* 0x000fe2000c101510 */
[----:B------:R-:W-:-:S03]  /*1df0*/  @!P2 IMAD.WIDE R8, R2, R9, UR12 ;  /* 0x0000000c0208ae25 */ /* 0x000fc6000f8e0209 */
[----:B------:R-:W-:Y:S04]  /*1e00*/  @!P2 STG.E.U16 desc[UR16][R12.64], R29 ;  /* 0x0000001d0c00a986 */ /* 0x000fe8000c101510 */
[----:B------:R0:W-:Y:S04]  /*1e10*/  @!P2 STG.E.U16 desc[UR16][R14.64], R5 ;  /* 0x000000050e00a986 */ /* 0x0001e8000c101510 */
[----:B------:R3:W-:Y:S04]  /*1e20*/  @!P2 STG.E.U16 desc[UR16][R8.64], R22 ;  /* 0x000000160800a986 */ /* 0x0007e8000c101510 */
[----:B------:R1:W-:Y:S04]  /*1e30*/  @!P0 STG.E.U16 desc[UR16][R10.64+0x2], R18 ;  /* 0x000002120a008986 */ /* 0x0003e8000c101510 */
[----:B------:R1:W-:Y:S01]  /*1e40*/  @!P0 STG.E.U16 desc[UR16][R12.64+0x2], R7 ;  /* 0x000002070c008986 */ /* 0x0003e2000c101510 */
[----:B0-----:R-:W-:-:S02]  /*1e50*/  VIADD R5, R2, 0x3 ;  /* 0x0000000302057836 */ /* 0x001fc40000000000 */
[C---:B---3--:R-:W-:Y:S01]  /*1e60*/  @!P0 IMAD.WIDE R8, R2.reuse, R25, UR12 ;  /* 0x0000000c02088e25 */ /* 0x048fe2000f8e0219 */
[----:B------:R3:W-:Y:S03]  /*1e70*/  @!P0 STG.E.U16 desc[UR16][R14.64+0x2], R21 ;  /* 0x000002150e008986 */ /* 0x0007e6000c101510 */
[----:B------:R-:W-:Y:S01]  /*1e80*/  @!P1 IMAD.WIDE R24, R2, R24, UR12 ;  /* 0x0000000c02189e25 */ /* 0x000fe2000f8e0218 */
[----:B------:R3:W-:Y:S01]  /*1e90*/  @!P0 STG.E.U16 desc[UR16][R8.64+0x2], R0 ;  /* 0x0000020008008986 */ /* 0x0007e2000c101510 */
[----:B------:R-:W-:-:S03]  /*1ea0*/  ISETP.GE.AND P0, PT, R5, UR15, PT ;  /* 0x0000000f05007c0c */ /* 0x000fc6000bf06270 */
[----:B------:R3:W-:Y:S04]  /*1eb0*/  @!P1 STG.E.U16 desc[UR16][R10.64+0x4], R23 ;  /* 0x000004170a009986 */ /* 0x0007e8000c101510 */
[----:B------:R3:W-:Y:S04]  /*1ec0*/  @!P1 STG.E.U16 desc[UR16][R12.64+0x4], R26 ;  /* 0x0000041a0c009986 */ /* 0x0007e8000c101510 */
[----:B------:R3:W-:Y:S04]  /*1ed0*/  @!P1 STG.E.U16 desc[UR16][R14.64+0x4], R17 ;  /* 0x000004110e009986 */ /* 0x0007e8000c101510 */
[----:B------:R3:W-:Y:S01]  /*1ee0*/  @!P1 STG.E.U16 desc[UR16][R24.64+0x4], R4 ;  /* 0x0000040418009986 */ /* 0x0007e2000c101510 */
[----:B-1----:R-:W-:Y:S05]  /*1ef0*/  @P0 BRA `(.L_x_682) ;  /* 0x0000000000700947 */ /* 0x002fea0003800000 */
[----:B------:R-:W-:Y:S01]  /*1f00*/  MOV R5, 0x2 ;  /* 0x0000000200057802 */ /* 0x000fe20000000f00 */
[----:B------:R0:W-:Y:S04]  /*1f10*/  STG.E.U16 desc[UR16][R10.64+0x6], R6 ;  /* 0x000006060a007986 */ /* 0x0001e8000c101510 */
[----:B---3--:R-:W-:Y:S01]  /*1f20*/  IMAD.WIDE R4, R2, R5, UR12 ;  /* 0x0000000c02047e25 */ /* 0x008fe2000f8e0205 */
[----:B------:R0:W-:Y:S04]  /*1f30*/  STG.E.U16 desc[UR16][R12.64+0x6], R19 ;  /* 0x000006130c007986 */ /* 0x0001e8000c101510 */
[----:B------:R0:W-:Y:S04]  /*1f40*/  STG.E.U16 desc[UR16][R14.64+0x6], R27 ;  /* 0x0000061b0e007986 */ /* 0x0001e8000c101510 */
[----:B--2---:R0:W-:Y:S01]  /*1f50*/  STG.E.U16 desc[UR16][R4.64+0x6], R16 ;  /* 0x0000061004007986 */ /* 0x0041e2000c101510 */
[----:B------:R-:W-:Y:S05]  /*1f60*/  BRA `(.L_x_682) ;  /* 0x0000000000547947 */ /* 0x000fea0003800000 */
.L_x_681:
[----:B------:R-:W-:Y:S01]  /*1f70*/  IMAD.WIDE.U32 R6, R7, 0x10000, RZ ;  /* 0x0001000007067825 */ /* 0x000fe200078e00ff */
[----:B------:R-:W-:Y:S02]  /*1f80*/  SHF.L.U32 R19, R19, 0x10, RZ ;  /* 0x0000001013137819 */ /* 0x000fe400000006ff */
[----:B------:R-:W-:Y:S01]  /*1f90*/  SHF.L.U32 R27, R27, 0x10, RZ ;  /* 0x000000101b1b7819 */ /* 0x000fe200000006ff */
[----:B------:R-:W-:Y:S01]  /*1fa0*/  IMAD.WIDE.U32 R8, R18, 0x10000, RZ ;  /* 0x0001000012087825 */ /* 0x000fe200078e00ff */
[----:B------:R-:W-:Y:S02]  /*1fb0*/  LOP3.LUT R7, R7, R19, R26, 0xfe, !PT ;  /* 0x0000001307077212 */ /* 0x000fe400078efe1a */
[----:B------:R-:W-:Y:S01]  /*1fc0*/  LOP3.LUT R6, R6, R29, RZ, 0xfc, !PT ;  /* 0x0000001d06067212 */ /* 0x000fe200078efcff */
[----:B------:R-:W-:Y:S01]  /*1fd0*/  IMAD.WIDE.U32 R18, R21, 0x10000, RZ ;  /* 0x0001000015127825 */ /* 0x000fe200078e00ff */
[----:B------:R-:W-:Y:S02]  /*1fe0*/  LOP3.LUT R9, R9, R24, R23, 0xfe, !PT ;  /* 0x0000001809097212 */ /* 0x000fe400078efe17 */
[----:B------:R-:W-:Y:S01]  /*1ff0*/  LOP3.LUT R8, R8, R20, RZ, 0xfc, !PT ;  /* 0x0000001408087212 */ /* 0x000fe200078efcff */
[----:B------:R-:W-:Y:S01]  /*2000*/  IMAD.WIDE.U32 R20, R0, 0x10000, RZ ;  /* 0x0001000000147825 */ /* 0x000fe200078e00ff */
[----:B------:R-:W-:-:S02]  /*2010*/  LOP3.LUT R17, R19, R27, R17, 0xfe, !PT ;  /* 0x0000001b13117212 */ /* 0x000fc400078efe11 */
[----:B------:R-:W-:Y:S01]  /*2020*/  MOV R19, 0x2 ;  /* 0x0000000200137802 */ /* 0x000fe20000000f00 */
[----:B--2---:R-:W-:Y:S01]  /*2030*/  IMAD.U32 R23, R16, 0x10000, RZ ;  /* 0x0001000010177824 */ /* 0x004fe200078e00ff */
[----:B------:R-:W-:Y:S01]  /*2040*/  LOP3.LUT R16, R18, R5, RZ, 0xfc, !PT ;  /* 0x0000000512107212 */ /* 0x000fe200078efcff */
[----:B------:R2:W-:Y:S02]  /*2050*/  STG.E.64 desc[UR16][R10.64], R8 ;  /* 0x000000080a007986 */ /* 0x0005e4000c101b10 */
[----:B------:R-:W-:Y:S01]  /*2060*/  IMAD.WIDE R18, R2, R19, UR12 ;  /* 0x0000000c02127e25 */ /* 0x000fe2000f8e0213 */
[----:B------:R-:W-:Y:S01]  /*2070*/  LOP3.LUT R5, R21, R23, R4, 0xfe, !PT ;  /* 0x0000001715057212 */ /* 0x000fe200078efe04 */
[----:B------:R2:W-:Y:S01]  /*2080*/  STG.E.64 desc[UR16][R12.64], R6 ;  /* 0x000000060c007986 */ /* 0x0005e2000c101b10 */
[----:B------:R-:W-:-:S03]  /*2090*/  LOP3.LUT R4, R20, R22, RZ, 0xfc, !PT ;  /* 0x0000001614047212 */ /* 0x000fc600078efcff */
[----:B------:R2:W-:Y:S04]  /*20a0*/  STG.E.64 desc[UR16][R14.64], R16 ;  /* 0x000000100e007986 */ /* 0x0005e8000c101b10 */
[----:B------:R2:W-:Y:S02]  /*20b0*/  STG.E.64 desc[UR16][R18.64], R4 ;  /* 0x0000000412007986 */ /* 0x0005e4000c101b10 */
.L_x_682:
[----:B-1--4-:R-:W-:Y:S05]  /*20c0*/  BSYNC.RECONVERGENT B1 ;  /* 0x0000000000017941 */ /* 0x012fea0003800200 */
.L_x_680:
[----:B0-2---:R-:W-:-:S04]  /*20d0*/  MOV R5, UR18 ;  /* 0x0000001200057c02 */ /* 0x005fc80008000f00 */
[----:B------:R-:W-:-:S04]  /*20e0*/  LEA R2, R5, R2, 0x2 ;  /* 0x0000000205027211 */ /* 0x000fc800078e10ff */
[----:B------:R-:W-:-:S13]  /*20f0*/  ISETP.GE.AND P0, PT, R2, UR15, PT ;  /* 0x0000000f02007c0c */ /* 0x000fda000bf06270 */
[----:B------:R-:W-:Y:S05]  /*2100*/  @!P0 BRA `(.L_x_683) ;  /* 0xfffffff000608947 */ /* 0x000fea000383ffff */
[----:B------:R-:W-:Y:S05]  /*2110*/  BSYNC.RECONVERGENT B0 ;  /* 0x0000000000007941 */ /* 0x000fea0003800200 */
.L_x_677:
[----:B------:R-:W-:Y:S05]  /*2120*/  EXIT ;  /* 0x000000000000794d */ /* 0x000fea0003800000 */
.L_x_684:
        /* <DEDUP_REMOVED lines=13> */
.L_x_1118:


//--------------------- .text._Z25multi_tensor_apply_kernelI18TensorListMetadataILi5EE15DistAdamFunctorIN3c108BFloat16ES4_fEJPfffffff10adamMode_tfEEvlPViT_T0_DpT1_ --------------------------
	.section	.text._Z25multi_tensor_apply_kernelI18TensorListMetadataILi5EE15DistAdamFunctorIN3c108BFloat16ES4_fEJPfffffff10adamMode_tfEEvlPViT_T0_DpT1_,"ax",@progbits
	.align	128
        .global         _Z25multi_tensor_apply_kernelI18TensorListMetadataILi5EE15DistAdamFunctorIN3c108BFloat16ES4_fEJPfffffff10adamMode_tfEEvlPViT_T0_DpT1_
        .type           _Z25multi_tensor_apply_kernelI18TensorListMetadataILi5EE15DistAdamFunctorIN3c108BFloat16ES4_fEJPfffffff10adamMode_tfEEvlPViT_T0_DpT1_,@function
        .size           _Z25multi_tensor_apply_kernelI18TensorListMetadataILi5EE15DistAdamFunctorIN3c108BFloat16ES4_fEJPfffffff10adamMode_tfEEvlPViT_T0_DpT1_,(.L_x_1119 - _Z25multi_tensor_apply_kernelI18TensorListMetadataILi5EE15DistAdamFunctorIN3c108BFloat16ES4_fEJPfffffff10adamMode_tfEEvlPViT_T0_DpT1_)
        .other          _Z25multi_tensor_apply_kernelI18TensorListMetadataILi5EE15DistAdamFunctorIN3c108BFloat16ES4_fEJPfffffff10adamMode_tfEEvlPViT_T0_DpT1_,@"STO_CUDA_ENTRY STV_DEFAULT"
_Z25multi_tensor_apply_kernelI18TensorListMetadataILi5EE15DistAdamFunctorIN3c108BFloat16ES4_fEJPfffffff10adamMode_tfEEvlPViT_T0_DpT1_:
.text._Z25multi_tensor_apply_kernelI18TensorListMetadataILi5EE15DistAdamFunctorIN3c108BFloat16ES4_fEJPfffffff10adamMode_tfEEvlPViT_T0_DpT1_:
        /* <DEDUP_REMOVED lines=58> */
.L_x_691:
        /* <DEDUP_REMOVED lines=25> */
.L_x_687:
        /* <DEDUP_REMOVED lines=47> */
.L_x_688:
[----:B-----5:R-:W-:Y:S01]  /*0820*/  SHF.L.U32 R28, R18, 0x10, RZ ;  /* 0x00000010121c7819 */ /* 0x020fe200000006ff */
[----:B------:R-:W-:Y:S01]  /*0830*/  IMAD.U32 R26, R26, 0x10000, RZ ;  /* 0x000100001a1a7824 */ /* 0x000fe200078e00ff */
[----:B-1----:R-:W1:Y:S01]  /*0840*/  MUFU.RCP R18, UR25 ;  /* 0x0000001900127d08 */ /* 0x002e620008001000 */
[----:B------:R-:W-:Y:S01]  /*0850*/  SHF.L.U32 R16, R16, 0x10, RZ ;  /* 0x0000001010107819 */ /* 0x000fe200000006ff */
[----:B------:R-:W-:Y:S02]  /*0860*/  IMAD.U32 R24, R24, 0x10000, RZ ;  /* 0x0001000018187824 */ /* 0x000fe400078e00ff */
[C---:B------:R-:W-:Y:S01]  /*0870*/  FMUL.FTZ R27, R3.reuse, R28 ;  /* 0x0000001c031b7220 */ /* 0x040fe20000410000 */
[C---:B------:R-:W-:Y:S01]  /*0880*/  FMUL.FTZ R26, R3.reuse, R26 ;  /* 0x0000001a031a7220 */ /* 0x040fe20000410000 */
[----:B------:R-:W-:Y:S01]  /*0890*/  SHF.L.U32 R8, R8, 0x10, RZ ;  /* 0x0000001008087819 */ /* 0x000fe200000006ff */
[----:B------:R-:W-:Y:S01]  /*08a0*/  FMUL.FTZ R24, R3, R24 ;  /* 0x0000001803187220 */ /* 0x000fe20000410000 */
[----:B------:R-:W-:Y:S01]  /*08b0*/  FMUL.FTZ R23, R27, R27 ;  /* 0x0000001b1b177220 */ /* 0x000fe20000410000 */
[----:B------:R-:W-:Y:S01]  /*08c0*/  SHF.L.U32 R7, R7, 0x10, RZ ;  /* 0x0000001007077819 */ /* 0x000fe200000006ff */
[----:B----4-:R-:W-:Y:S01]  /*08d0*/  FFMA.FTZ R27, R27, -UR22, R27 ;  /* 0x800000161b1b7c23 */ /* 0x010fe2000801001b */
[----:B------:R-:W-:Y:S01]  /*08e0*/  SHF.L.U32 R21, R21, 0x10, RZ ;  /* 0x0000001015157819 */ /* 0x000fe200000006ff */
[----:B------:R-:W-:Y:S01]  /*08f0*/  FFMA.FTZ R23, R23, -UR23, R23 ;  /* 0x8000001717177c23 */ /* 0x000fe20008010017 */
[----:B------:R-:W-:Y:S01]  /*0900*/  SHF.L.U32 R4, R4, 0x10, RZ ;  /* 0x0000001004047819 */ /* 0x000fe200000006ff */
[----:B------:R-:W-:Y:S01]  /*0910*/  FFMA.FTZ R8, R8, UR22, R27 ;  /* 0x0000001608087c23 */ /* 0x000fe2000801001b */
[----:B------:R-:W-:Y:S01]  /*0920*/  SHF.L.U32 R17, R17, 0x10, RZ ;  /* 0x0000001011117819 */ /* 0x000fe200000006ff */
        /* <DEDUP_REMOVED lines=10> */
[----:B------:R-:W-:-:S03]  /*09d0*/  SHF.L.U32 R6, R6, 0x10, RZ ;  /* 0x0000001006067819 */ /* 0x000fc600000006ff */
[----:B------:R-:W-:Y:S01]  /*09e0*/  FMUL.FTZ R28, R21, R18 ;  /* 0x00000012151c7220 */ /* 0x000fe20000410000 */
[----:B------:R-:W2:Y:S08]  /*09f0*/  MUFU.SQRT R25, R25 ;  /* 0x0000001900197308 */ /* 0x000eb00000002000 */
        /* <DEDUP_REMOVED lines=16> */
[----:B0-----:R-:W-:-:S04]  /*0b00*/  IMAD.U32 R27, R29, 0x10000, RZ ;  /* 0x000100001d1b7824 */ /* 0x001fc800078e00ff */
[----:B------:R-:W-:Y:S01]  /*0b10*/  FADD.FTZ R4, R4, -R27 ;  /* 0x8000001b04047221 */ /* 0x000fe20000010000 */
[C---:B------:R-:W-:Y:S01]  /*0b20*/  FMUL.FTZ R27, R26.reuse, R26 ;  /* 0x0000001a1a1b7220 */ /* 0x040fe20000410000 */
[----:B------:R-:W-:Y:S01]  /*0b30*/  FFMA.FTZ R26, R26, -UR22, R26 ;  /* 0x800000161a1a7c23 */ /* 0x000fe2000801001a */
[----:B-1----:R-:W-:Y:S02]  /*0b40*/  FMUL.FTZ R19, R28, R25 ;  /* 0x000000191c137220 */ /* 0x002fe40000410000 */
[----:B------:R-:W-:Y:S01]  /*0b50*/  FFMA.FTZ R28, R27, -UR23, R27 ;  /* 0x800000171b1c7c23 */ /* 0x000fe2000801001b */
[----:B------:R-:W-:Y:S01]  /*0b60*/  FFMA.FTZ R25, R9, UR22, R26 ;  /* 0x0000001609197c23 */ /* 0x000fe2000801001a */
[C---:B------:R-:W-:Y:S01]  /*0b70*/  FMUL.FTZ R9, R24.reuse, R24 ;  /* 0x0000001818097220 */ /* 0x040fe20000410000 */
[----:B------:R-:W-:Y:S01]  /*0b80*/  FFMA.FTZ R24, R24, -UR22, R24 ;  /* 0x8000001618187c23 */ /* 0x000fe20008010018 */
[----:B------:R-:W-:Y:S01]  /*0b90*/  FFMA.FTZ R17, R17, UR23, R28 ;  /* 0x0000001711117c23 */ /* 0x000fe2000801001c */
[----:B------:R-:W-:Y:S01]  /*0ba0*/  FMUL.FTZ R26, R25, R16 ;  /* 0x00000010191a7220 */ /* 0x000fe20000410000 */
[----:B------:R-:W-:Y:S01]  /*0bb0*/  FFMA.FTZ R9, R9, -UR23, R9 ;  /* 0x8000001709097c23 */ /* 0x000fe20008010009 */
[----:B------:R-:W-:Y:S01]  /*0bc0*/  F2F.BF16.F32 R25, R25 ;  /* 0x0000001900197304 */ /* 0x000fe20000202000 */
[----:B------:R-:W-:-:S07]  /*0bd0*/  FMUL.FTZ R28, R17, R18 ;  /* 0x00000012111c7220 */ /* 0x000fce0000410000 */
[----:B------:R-:W0:Y:S08]  /*0be0*/  MUFU.SQRT R28, R28 ;  /* 0x0000001c001c7308 */ /* 0x000e300000002000 */
[----:B------:R-:W-:Y:S01]  /*0bf0*/  F2F.BF16.F32 R29, R17 ;  /* 0x00000011001d7304 */ /* 0x000fe20000202000 */
[----:B0-----:R-:W-:-:S07]  /*0c00*/  FADD.FTZ R27, R28, UR26 ;  /* 0x0000001a1c1b7e21 */ /* 0x001fce0008010000 */
[----:B------:R-:W0:Y:S02]  /*0c10*/  MUFU.RCP R27, R27 ;  /* 0x0000001b001b7308 */ /* 0x000e240000001000 */
[----:B0-----:R-:W-:Y:S01]  /*0c20*/  FMUL.FTZ R26, R26, R27 ;  /* 0x0000001b1a1a7220 */ /* 0x001fe20000410000 */
[----:B------:R-:W-:Y:S01]  /*0c30*/  FFMA.FTZ R27, R22, UR23, R9 ;  /* 0x00000017161b7c23 */ /* 0x000fe20008010009 */
[----:B------:R-:W-:-:S04]  /*0c40*/  SHF.L.U32 R22, R20, 0x10, RZ ;  /* 0x0000001014167819 */ /* 0x000fc800000006ff */
[----:B------:R-:W-:Y:S01]  /*0c50*/  F2F.BF16.F32 R9, R8 ;  /* 0x0000000800097304 */ /* 0x000fe20000202000 */
[----:B------:R-:W-:Y:S01]  /*0c60*/  SHF.L.U32 R20, R5, 0x10, RZ ;  /* 0x0000001005147819 */ /* 0x000fe200000006ff */
[----:B------:R-:W-:Y:S01]  /*0c70*/  FMUL.FTZ R28, R27, R18 ;  /* 0x000000121b1c7220 */ /* 0x000fe20000410000 */
[----:B------:R-:W-:Y:S02]  /*0c80*/  IMAD.U32 R5, R0, 0x10000, RZ ;  /* 0x0001000000057824 */ /* 0x000fe400078e00ff */
[----:B------:R-:W-:Y:S01]  /*0c90*/  FFMA.FTZ R22, R22, UR22, R24 ;  /* 0x0000001616167c23 */ /* 0x000fe20008010018 */
[----:B------:R-:W-:Y:S01]  /*0ca0*/  FFMA.FTZ R19, R20, UR21, R19 ;  /* 0x0000001514137c23 */ /* 0x000fe20008010013 */
[----:B------:R-:W-:Y:S01]  /*0cb0*/  FFMA.FTZ R26, R5, UR21, R26 ;  /* 0x00000015051a7c23 */ /* 0x000fe2000801001a */
[----:B------:R-:W0:Y:S02]  /*0cc0*/  MUFU.SQRT R18, R28 ;  /* 0x0000001c00127308 */ /* 0x000e240000002000 */
[----:B------:R-:W-:Y:S01]  /*0cd0*/  FMUL.FTZ R0, R19, UR27 ;  /* 0x0000001b13007c20 */ /* 0x000fe20008410000 */
[----:B------:R-:W-:Y:S01]  /*0ce0*/  FMUL.FTZ R19, R22, R16 ;  /* 0x0000001016137220 */ /* 0x000fe20000410000 */
[----:B------:R-:W-:-:S04]  /*0cf0*/  FMUL.FTZ R26, R26, UR27 ;  /* 0x0000001b1a1a7c20 */ /* 0x000fc80008410000 */
[----:B------:R-:W1:Y:S08]  /*0d00*/  F2F.BF16.F32 R0, R0 ;  /* 0x0000000000007304 */ /* 0x000e700000202000 */
[----:B------:R-:W2:Y:S01]  /*0d10*/  F2F.BF16.F32 R26, R26 ;  /* 0x0000001a001a7304 */ /* 0x000ea20000202000 */
[----:B0-----:R-:W-:Y:S01]  /*0d20*/  FADD.FTZ R18, R18, UR26 ;  /* 0x0000001a12127e21 */ /* 0x001fe20008010000 */
[----:B-1----:R-:W-:-:S06]  /*0d30*/  SHF.L.U32 R17, R0, 0x10, RZ ;  /* 0x0000001000117819 */ /* 0x002fcc00000006ff */
[----:B------:R-:W0:Y:S01]  /*0d40*/  MUFU.RCP R18, R18 ;  /* 0x0000001200127308 */ /* 0x000e220000001000 */
[----:B------:R-:W-:Y:S01]  /*0d50*/  FADD.FTZ R24, R20, -R17 ;  /* 0x8000001114187221 */ /* 0x000fe20000010000 */
[----:B--2---:R-:W-:-:S06]  /*0d60*/  SHF.L.U32 R0, R26, 0x10, RZ ;  /* 0x000000101a007819 */ /* 0x004fcc00000006ff */
[----:B------:R-:W-:Y:S01]  /*0d70*/  F2F.BF16.F32 R8, R22 ;  /* 0x0000001600087304 */ /* 0x000fe20000202000 */
[----:B------:R-:W-:-:S07]  /*0d80*/  FADD.FTZ R0, R5, -R0 ;  /* 0x8000000005007221 */ /* 0x000fce0000010000 */
[----:B------:R-:W1:Y:S01]  /*0d90*/  F2F.BF16.F32 R22, R4 ;  /* 0x0000000400167304 */ /* 0x000e620000202000 */
[----:B0-----:R-:W-:-:S04]  /*0da0*/  FMUL.FTZ R19, R19, R18 ;  /* 0x0000001213137220 */ /* 0x001fc80000410000 */
[----:B------:R-:W-:-:S03]  /*0db0*/  FFMA.FTZ R19, R6, UR21, R19 ;  /* 0x0000001506137c23 */ /* 0x000fc60008010013 */
[----:B------:R-:W0:Y:S01]  /*0dc0*/  F2F.BF16.F32 R24, R24 ;  /* 0x0000001800187304 */ /* 0x000e220000202000 */
[----:B------:R-:W-:Y:S01]  /*0dd0*/  FMUL.FTZ R19, R19, UR27 ;  /* 0x0000001b13137c20 */ /* 0x000fe20008410000 */
[----:B-1----:R-:W-:-:S06]  /*0de0*/  SHF.L.U32 R16, R22, 0x10, RZ ;  /* 0x0000001016107819 */ /* 0x002fcc00000006ff */
[----:B------:R-:W1:Y:S01]  /*0df0*/  F2F.BF16.F32 R19, R19 ;  /* 0x0000001300137304 */ /* 0x000e620000202000 */
[----:B0-----:R-:W-:-:S07]  /*0e00*/  SHF.L.U32 R17, R24, 0x10, RZ ;  /* 0x0000001018117819 */ /* 0x001fce00000006ff */
[----:B------:R-:W0:Y:S01]  /*0e10*/  F2F.BF16.F32 R0, R0 ;  /* 0x0000000000007304 */ /* 0x000e220000202000 */
[----:B-1----:R-:W-:-:S04]  /*0e20*/  IMAD.U32 R5, R19, 0x10000, RZ ;  /* 0x0001000013057824 */ /* 0x002fc800078e00ff */
[----:B------:R-:W-:-:S03]  /*0e30*/  FADD.FTZ R5, R6, -R5 ;  /* 0x8000000506057221 */ /* 0x000fc60000010000 */
[----:B------:R-:W-:Y:S01]  /*0e40*/  F2F.BF16.F32 R6, R27 ;  /* 0x0000001b00067304 */ /* 0x000fe20000202000 */
[----:B0-----:R-:W-:-:S07]  /*0e50*/  SHF.L.U32 R18, R0, 0x10, RZ ;  /* 0x0000001000127819 */ /* 0x001fce00000006ff */
[----:B------:R-:W0:Y:S02]  /*0e60*/  F2F.BF16.F32 R20, R5 ;  /* 0x0000000500147304 */ /* 0x000e240000202000 */
[----:B0-----:R-:W-:Y:S01]  /*0e70*/  IMAD.U32 R19, R20, 0x10000, RZ ;  /* 0x0001000014137824 */ /* 0x001fe200078e00ff */
[----:B------:R-:W-:Y:S06]  /*0e80*/  BRA.U !UP1, `(.L_x_689) ;  /* 0x0000000109487547 */ /* 0x000fec000b800000 */
[----:B------:R-:W-:-:S04]  /*0e90*/  IMAD.WIDE.U32 R4, R24, 0x10000, RZ ;  /* 0x0001000018047825 */ /* 0x000fc800078e00ff */
[----:B------:R-:W-:Y:S01]  /*0ea0*/  IMAD.WIDE.U32 R26, R7, 0x10000, RZ ;  /* 0x00010000071a7825 */ /* 0x000fe200078e00ff */
[----:B------:R-:W-:Y:S02]  /*0eb0*/  LOP3.LUT R5, R5, R19, R0, 0xfe, !PT ;  /* 0x0000001305057212 */ /* 0x000fe400078efe00 */
[----:B------:R-:W-:Y:S01]  /*0ec0*/  SHF.L.U32 R0, R6, 0x10, RZ ;  /* 0x0000001006007819 */ /* 0x000fe200000006ff */
[----:B------:R-:W-:Y:S01]  /*0ed0*/  IMAD.WIDE.U32 R20, R21, 0x10000, RZ ;  /* 0x0001000015147825 */ /* 0x000fe200078e00ff */
[----:B------:R-:W-:Y:S02]  /*0ee0*/  SHF.L.U32 R7, R8, 0x10, RZ ;  /* 0x0000001008077819 */ /* 0x000fe400000006ff */
[----:B------:R-:W-:Y:S01]  /*0ef0*/  LOP3.LUT R6, R26, R9, RZ, 0xfc, !PT ;  /* 0x000000091a067212 */ /* 0x000fe200078efcff */
[----:B------:R-:W-:Y:S01]  /*0f00*/  HFMA2 R9, -RZ, RZ, 0, 2.384185791015625e-07 ;  /* 0x00000004ff097431 */ /* 0x000fe200000001ff */
[----:B------:R-:W-:Y:S02]  /*0f10*/  LOP3.LUT R4, R4, R22, RZ, 0xfc, !PT ;  /* 0x0000001604047212 */ /* 0x000fe400078efcff */
[----:B------:R-:W-:-:S02]  /*0f20*/  LOP3.LUT R7, R27, R7, R25, 0xfe, !PT ;  /* 0x000000071b077212 */ /* 0x000fc400078efe19 */
[----:B------:R-:W-:Y:S01]  /*0f30*/  LOP3.LUT R21, R21, R0, R29, 0xfe, !PT ;  /* 0x0000000015157212 */ /* 0x000fe200078efe1d */
[----:B------:R-:W-:Y:S01]  /*0f40*/  IMAD.WIDE R8, R2, R9, UR12 ;  /* 0x0000000c02087e25 */ /* 0x000fe2000f8e0209 */
[----:B------:R-:W-:Y:S01]  /*0f50*/  LOP3.LUT R20, R20, R23, RZ, 0xfc, !PT ;  /* 0x0000001714147212 */ /* 0x000fe200078efcff */
[----:B------:R0:W-:Y:S04]  /*0f60*/  STG.E.64 desc[UR16][R10.64], R4 ;  /* 0x000000040a007986 */ /* 0x0001e8000c101b10 */
[----:B------:R0:W-:Y:S04]  /*0f70*/  STG.E.64 desc[UR16][R12.64], R6 ;  /* 0x000000060c007986 */ /* 0x0001e8000c101b10 */
[----:B------:R0:W-:Y:S04]  /*0f80*/  STG.E.64 desc[UR16][R14.64], R20 ;  /* 0x000000140e007986 */ /* 0x0001e8000c101b10 */
[----:B------:R0:W-:Y:S01]  /*0f90*/  STG.E.128 desc[UR16][R8.64], R16 ;  /* 0x0000001008007986 */ /* 0x0001e2000c101d10 */
[----:B------:R-:W-:Y:S05]  /*0fa0*/  BRA `(.L_x_690) ;  /* 0x0000000000787947 */ /* 0x000fea0003800000 */
.L_x_689:
[C---:B------:R-:W-:Y:S01]  /*0fb0*/  VIADD R4, R2.reuse, 0x1 ;  /* 0x0000000102047836 */ /* 0x040fe20000000000 */
[----:B------:R-:W-:Y:S01]  /*0fc0*/  ISETP.GE.AND P3, PT, R2, UR15, PT ;  /* 0x0000000f02007c0c */ /* 0x000fe2000bf66270 */
[----:B------:R-:W-:Y:S01]  /*0fd0*/  HFMA2 R28, -RZ, RZ, 0, 2.384185791015625e-07 ;  /* 0x00000004ff1c7431 */ /* 0x000fe200000001ff */
[----:B------:R-:W-:Y:S02]  /*0fe0*/  MOV R27, 0x4 ;  /* 0x00000004001b7802 */ /* 0x000fe40000000f00 */
[----:B------:R-:W-:Y:S02]  /*0ff0*/  ISETP.GE.AND P0, PT, R4, UR15, PT ;  /* 0x0000000f04007c0c */ /* 0x000fe4000bf06270 */
[C---:B------:R-:W-:Y:S02]  /*1000*/  IADD3 R4, PT, PT, R2.reuse, 0x2, RZ ;  /* 0x0000000202047810 */ /* 0x040fe40007ffe0ff */
[----:B------:R-:W-:Y:S02]  /*1010*/  IADD3 R5, PT, PT, R2, 0x3, RZ ;  /* 0x0000000302057810 */ /* 0x000fe40007ffe0ff */
[----:B------:R-:W-:-:S02]  /*1020*/  ISETP.GE.AND P1, PT, R4, UR15, PT ;  /* 0x0000000f04007c0c */ /* 0x000fc4000bf26270 */
[----:B------:R-:W-:Y:S01]  /*1030*/  ISETP.GE.AND P2, PT, R5, UR15, PT ;  /* 0x0000000f05007c0c */ /* 0x000fe2000bf46270 */
[CC--:B------:R-:W-:Y:S01]  /*1040*/  @!P3 IMAD.WIDE R4, R2.reuse, R27.reuse, UR12 ;  /* 0x0000000c0204be25 */ /* 0x0c0fe2000f8e021b */
[----:B------:R0:W-:Y:S03]  /*1050*/  @!P3 STG.E.U16 desc[UR16][R10.64], R22 ;  /* 0x000000160a00b986 */ /* 0x0001e6000c101510 */
[----:B------:R-:W-:Y:S01]  /*1060*/  @!P0 IMAD.WIDE R26, R2, R27, UR12 ;  /* 0x0000000c021a8e25 */ /* 0x000fe2000f8e021b */
[----:B------:R-:W-:Y:S04]  /*1070*/  @!P3 STG.E.U16 desc[UR16][R12.64], R9 ;  /* 0x000000090c00b986 */ /* 0x000fe8000c101510 */
[----:B------:R1:W-:Y:S01]  /*1080*/  @!P3 STG.E.U16 desc[UR16][R14.64], R23 ;  /* 0x000000170e00b986 */ /* 0x0003e2000c101510 */
[----:B0-----:R-:W-:-:S03]  /*1090*/  IMAD.MOV.U32 R22, RZ, RZ, 0x4 ;  /* 0x00000004ff167424 */ /* 0x001fc600078e00ff */
[----:B------:R0:W-:Y:S04]  /*10a0*/  @!P3 STG.E desc[UR16][R4.64], R16 ;  /* 0x000000100400b986 */ /* 0x0001e8000c101910 */
[----:B------:R2:W-:Y:S01]  /*10b0*/  @!P0 STG.E.U16 desc[UR16][R10.64+0x2], R24 ;  /* 0x000002180a008986 */ /* 0x0005e2000c101510 */
[----:B-1----:R-:W-:-:S03]  /*10c0*/  @!P1 IMAD.WIDE R22, R2, R22, UR12 ;  /* 0x0000000c02169e25 */ /* 0x002fc6000f8e0216 */
[----:B------:R2:W-:Y:S04]  /*10d0*/  @!P0 STG.E.U16 desc[UR16][R12.64+0x2], R7 ;  /* 0x000002070c008986 */ /* 0x0005e8000c101510 */
[----:B------:R2:W-:Y:S01]  /*10e0*/  @!P0 STG.E.U16 desc[UR16][R14.64+0x2], R21 ;  /* 0x000002150e008986 */ /* 0x0005e2000c101510 */
[----:B0-----:R-:W-:-:S03]  /*10f0*/  @!P2 IMAD.WIDE R4, R2, R28, UR12 ;  /* 0x0000000c0204ae25 */ /* 0x001fc6000f8e021c */
[----:B------:R2:W-:Y:S04]  /*1100*/  @!P0 STG.E desc[UR16][R26.64+0x4], R17 ;  /* 0x000004111a008986 */ /* 0x0005e8000c101910 */
[----:B------:R2:W-:Y:S04]  /*1110*/  @!P1 STG.E.U16 desc[UR16][R10.64+0x4], R0 ;  /* 0x000004000a009986 */ /* 0x0005e8000c101510 */
[----:B------:R2:W-:Y:S04]  /*1120*/  @!P1 STG.E.U16 desc[UR16][R12.64+0x4], R25 ;  /* 0x000004190c009986 */ /* 0x0005e8000c101510 */
[----:B------:R2:W-:Y:S04]  /*1130*/  @!P1 STG.E.U16 desc[UR16][R14.64+0x4], R29 ;  /* 0x0000041d0e009986 */ /* 0x0005e8000c101510 */
[----:B------:R2:W-:Y:S04]  /*1140*/  @!P1 STG.E desc[UR16][R22.64+0x8], R18 ;  /* 0x0000081216009986 */ /* 0x0005e8000c101910 */
[----:B------:R2:W-:Y:S04]  /*1150*/  @!P2 STG.E.U16 desc[UR16][R10.64+0x6], R20 ;  /* 0x000006140a00a986 */ /* 0x0005e8000c101510 */
[----:B------:R2:W-:Y:S04]  /*1160*/  @!P2 STG.E.U16 desc[UR16][R12.64+0x6], R8 ;  /* 0x000006080c00a986 */ /* 0x0005e8000c101510 */
[----:B------:R2:W-:Y:S04]  /*1170*/  @!P2 STG.E.U16 desc[UR16][R14.64+0x6], R6 ;  /* 0x000006060e00a986 */ /* 0x0005e8000c101510 */
[----:B------:R2:W-:Y:S02]  /*1180*/  @!P2 STG.E desc[UR16][R4.64+0xc], R19 ;  /* 0x00000c130400a986 */ /* 0x0005e4000c101910 */
.L_x_690:
[----:B0-2---:R-:W-:-:S04]  /*1190*/  MOV R5, UR18 ;  /* 0x0000001200057c02 */ /* 0x005fc80008000f00 */
[----:B------:R-:W-:-:S04]  /*11a0*/  LEA R2, R5, R2, 0x2 ;  /* 0x0000000205027211 */ /* 0x000fc800078e10ff */
[----:B------:R-:W-:-:S13]  /*11b0*/  ISETP.GE.AND P0, PT, R2, UR15, PT ;  /* 0x0000000f02007c0c */ /* 0x000fda000bf06270 */
[----:B------:R-:W-:Y:S05]  /*11c0*/  @!P0 BRA `(.L_x_691) ;  /* 0xfffffff000748947 */ /* 0x000fea000383ffff */
[----:B------:R-:W-:Y:S05]  /*11d0*/  BSYNC.RECONVERGENT B0 ;  /* 0x0000000000007941 */ /* 0x000fea0003800200 */
.L_x_686:
[----:B------:R-:W-:Y:S05]  /*11e0*/  EXIT ;  /* 0x000000000000794d */ /* 0x000fea0003800000 */
.L_x_685:
[----:B------:R-:W-:Y:S01]  /*11f0*/  BSSY.RECONVERGENT B0, `(.L_x_692) ;  /* 0x00000e1000007945 */ /* 0x000fe20003800200 */
.L_x_698:
[----:B------:R-:W-:Y:S01]  /*1200*/  MOV R13, 0x2 ;  /* 0x00000002000d7802 */ /* 0x000fe20000000f00 */
        /* <DEDUP_REMOVED lines=48> */
.L_x_693:
        /* <DEDUP_REMOVED lines=16> */
.L_x_694:
[----:B-----5:R-:W-:Y:S01]  /*1610*/  IMAD.U32 R0, R0, 0x10000, RZ ;  /* 0x0001000000007824 */ /* 0x020fe200078e00ff */
[----:B------:R-:W-:Y:S01]  /*1620*/  SHF.L.U32 R16, R16, 0x10, RZ ;  /* 0x0000001010107819 */ /* 0x000fe200000006ff */
[----:B------:R-:W-:Y:S01]  /*1630*/  IMAD.U32 R9, R9, 0x10000, RZ ;  /* 0x0001000009097824 */ /* 0x000fe200078e00ff */
[----:B------:R-:W-:Y:S01]  /*1640*/  SHF.L.U32 R7, R7, 0x10, RZ ;  /* 0x0000001007077819 */ /* 0x000fe200000006ff */
[----:B--2---:R-:W-:Y:S01]  /*1650*/  FMUL.FTZ R26, R0, UR28 ;  /* 0x0000001c001a7c20 */ /* 0x004fe20008410000 */
[----:B------:R-:W-:Y:S01]  /*1660*/  SHF.L.U32 R21, R21, 0x10, RZ ;  /* 0x0000001015157819 */ /* 0x000fe200000006ff */
[----:B------:R-:W-:Y:S01]  /*1670*/  BSSY.RECONVERGENT B1, `(.L_x_695) ;  /* 0x0000094000017945 */ /* 0x000fe20003800200 */
[----:B------:R-:W-:Y:S01]  /*1680*/  SHF.L.U32 R8, R8, 0x10, RZ ;  /* 0x0000001008087819 */ /* 0x000fe200000006ff */
[----:B------:R-:W-:Y:S01]  /*1690*/  FFMA.FTZ R27, R3, R16, R26 ;  /* 0x00000010031b7223 */ /* 0x000fe2000001001a */
[----:B------:R-:W-:Y:S01]  /*16a0*/  SHF.L.U32 R26, R18, 0x10, RZ ;  /* 0x00000010121a7819 */ /* 0x000fe200000006ff */
[----:B0-----:R-:W0:Y:S01]  /*16b0*/  MUFU.RCP R16, UR33 ;  /* 0x0000002100107d08 */ /* 0x001e220008001000 */
[----:B------:R-:W-:Y:S01]  /*16c0*/  SHF.L.U32 R18, R5, 0x10, RZ ;  /* 0x0000001005127819 */ /* 0x000fe200000006ff */
[C---:B------:R-:W-:Y:S01]  /*16d0*/  FMUL.FTZ R25, R27.reuse, R27 ;  /* 0x0000001b1b197220 */ /* 0x040fe20000410000 */
[----:B------:R-:W-:Y:S01]  /*16e0*/  FFMA.FTZ R27, R27, -UR30, R27 ;  /* 0x8000001e1b1b7c23 */ /* 0x000fe2000801001b */
[----:B------:R-:W-:-:S02]  /*16f0*/  SHF.L.U32 R4, R4, 0x10, RZ ;  /* 0x0000001004047819 */ /* 0x000fc400000006ff */
[----:B------:R-:W-:Y:S01]  /*1700*/  FFMA.FTZ R25, R25, -UR31, R25 ;  /* 0x8000001f19197c23 */ /* 0x000fe20008010019 */
[----:B------:R-:W-:Y:S01]  /*1710*/  FMUL.FTZ R28, R18, UR28 ;  /* 0x0000001c121c7c20 */ /* 0x000fe20008410000 */
[----:B------:R-:W-:Y:S01]  /*1720*/  FFMA.FTZ R8, R8, UR30, R27 ;  /* 0x0000001e08087c23 */ /* 0x000fe2000801001b */
[----:B------:R-:W-:Y:S01]  /*1730*/  SHF.L.U32 R19, R19, 0x10, RZ ;  /* 0x0000001013137819 */ /* 0x000fe200000006ff */
[----:B------:R-:W-:Y:S01]  /*1740*/  FFMA.FTZ R5, R26, UR31, R25 ;  /* 0x0000001f1a057c23 */ /* 0x000fe20008010019 */
[----:B------:R-:W-:Y:S01]  /*1750*/  IMAD.U32 R26, R23, 0x10000, RZ ;  /* 0x00010000171a7824 */ /* 0x000fe200078e00ff */
[----:B------:R-:W-:Y:S02]  /*1760*/  SHF.L.U32 R6, R6, 0x10, RZ ;  /* 0x0000001006067819 */ /* 0x000fe400000006ff */
[----:B------:R-:W-:Y:S01]  /*1770*/  SHF.L.U32 R24, R24, 0x10, RZ ;  /* 0x0000001018187819 */ /* 0x000fe200000006ff */
[----:B------:R-:W-:Y:S01]  /*1780*/  FFMA.FTZ R25, R3, R26, R28 ;  /* 0x0000001a03197223 */ /* 0x000fe2000001001c */
[----:B------:R-:W-:Y:S01]  /*1790*/  SHF.L.U32 R22, R22, 0x10, RZ ;  /* 0x0000001016167819 */ /* 0x000fe200000006ff */
[----:B0-----:R-:W-:-:S02]  /*17a0*/  FMUL.FTZ R28, R5, R16 ;  /* 0x00000010051c7220 */ /* 0x001fc40000410000 */
[C---:B------:R-:W-:Y:S01]  /*17b0*/  FFMA.FTZ R23, R25.reuse, -UR30, R25 ;  /* 0x8000001e19177c23 */ /* 0x040fe20008010019 */
[----:B------:R-:W-:Y:S01]  /*17c0*/  FMUL.FTZ R25, R25, R25 ;  /* 0x0000001919197220 */ /* 0x000fe20000410000 */
[----:B------:R0:W2:Y:S02]  /*17d0*/  MUFU.SQRT R26, R28 ;  /* 0x0000001c001a7308 */ /* 0x0000a40000002000 */
[----:B------:R-:W-:-:S06]  /*17e0*/  FFMA.FTZ R7, R7, UR30, R23 ;  /* 0x0000001e07077c23 */ /* 0x000fcc0008010017 */
[----:B------:R-:W3:Y:S01]  /*17f0*/  MUFU.RCP R23, UR32 ;  /* 0x0000002000177d08 */ /* 0x000ee20008001000 */
[----:B0-----:R-:W-:-:S04]  /*1800*/  FFMA.FTZ R28, R25, -UR31, R25 ;  /* 0x8000001f191c7c23 */ /* 0x001fc80008010019 */
[----:B------:R-:W-:-:S04]  /*1810*/  FFMA.FTZ R21, R21, UR31, R28 ;  /* 0x0000001f15157c23 */ /* 0x000fc8000801001c */
[----:B------:R-:W-:Y:S01]  /*1820*/  FMUL.FTZ R28, R21, R16 ;  /* 0x00000010151c7220 */ /* 0x000fe20000410000 */
[----:B--2---:R-:W-:Y:S01]  /*1830*/  FADD.FTZ R26, R26, UR34 ;  /* 0x000000221a1a7e21 */ /* 0x004fe20008010000 */
[----:B------:R-:W-:Y:S01]  /*1840*/  F2F.BF16.F32 R21, R21 ;  /* 0x0000001500157304 */ /* 0x000fe20000202000 */
[----:B---3--:R-:W-:-:S07]  /*1850*/  FMUL.FTZ R25, R8, R23 ;  /* 0x0000001708197220 */ /* 0x008fce0000410000 */
[----:B------:R-:W0:Y:S08]  /*1860*/  MUFU.RCP R26, R26 ;  /* 0x0000001a001a7308 */ /* 0x000e300000001000 */
[----:B------:R-:W2:Y:S01]  /*1870*/  MUFU.SQRT R28, R28 ;  /* 0x0000001c001c7308 */ /* 0x000ea20000002000 */
[----:B0-----:R-:W-:Y:S01]  /*1880*/  FMUL.FTZ R25, R25, R26 ;  /* 0x0000001a19197220 */ /* 0x001fe20000410000 */
[----:B------:R-:W-:-:S03]  /*1890*/  FMUL.FTZ R26, R7, R23 ;  /* 0x00000017071a7220 */ /* 0x000fc60000410000 */
[----:B------:R-:W-:Y:S01]  /*18a0*/  FMUL.FTZ R27, R25, UR35 ;  /* 0x00000023191b7c20 */ /* 0x000fe20008410000 */
[----:B--2---:R-:W-:Y:S01]  /*18b0*/  FADD.FTZ R25, R28, UR34 ;  /* 0x000000221c197e21 */ /* 0x004fe20008010000 */
[----:B------:R-:W-:-:S04]  /*18c0*/  FMUL.FTZ R28, R4, UR28 ;  /* 0x0000001c041c7c20 */ /* 0x000fc80008410000 */
[----:B------:R-:W0:Y:S08]  /*18d0*/  F2F.BF16.F32 R27, R27 ;  /* 0x0000001b001b7304 */ /* 0x000e300000202000 */
[----:B------:R-:W2:Y:S01]  /*18e0*/  MUFU.RCP R25, R25 ;  /* 0x0000001900197308 */ /* 0x000ea20000001000 */
[----:B0-----:R-:W-:-:S04]  /*18f0*/  IMAD.U32 R29, R27, 0x10000, RZ ;  /* 0x000100001b1d7824 */ /* 0x001fc800078e00ff */
[----:B------:R-:W-:-:S06]  /*1900*/  FADD.FTZ R0, R0, -R29 ;  /* 0x8000001d00007221 */ /* 0x000fcc0000010000 */
[----:B------:R-:W-:Y:S01]  /*1910*/  F2F.BF16.F32 R0, R0 ;  /* 0x0000000000007304 */ /* 0x000fe20000202000 */
[----:B--2---:R-:W-:Y:S01]  /*1920*/  FMUL.FTZ R25, R26, R25 ;  /* 0x000000191a197220 */ /* 0x004fe20000410000 */
[----:B------:R-:W-:-:S05]  /*1930*/  SHF.L.U32 R26, R17, 0x10, RZ ;  /* 0x00000010111a7819 */ /* 0x000fca00000006ff */
[----:B------:R-:W-:-:S04]  /*1940*/  FFMA.FTZ R26, R3, R26, R28 ;  /* 0x0000001a031a7223 */ /* 0x000fc8000001001c */
[C---:B------:R-:W-:Y:S01]  /*1950*/  FMUL.FTZ R17, R26.reuse, R26 ;  /* 0x0000001a1a117220 */ /* 0x040fe20000410000 */
[----:B------:R-:W-:-:S03]  /*1960*/  FFMA.FTZ R26, R26, -UR30, R26 ;  /* 0x8000001e1a1a7c23 */ /* 0x000fc6000801001a */
[----:B------:R-:W-:Y:S01]  /*1970*/  FFMA.FTZ R28, R17, -UR31, R17 ;  /* 0x8000001f111c7c23 */ /* 0x000fe20008010011 */
[----:B------:R-:W-:-:S03]  /*1980*/  FFMA.FTZ R26, R9, UR30, R26 ;  /* 0x0000001e091a7c23 */ /* 0x000fc6000801001a */
[----:B------:R-:W-:Y:S01]  /*1990*/  FFMA.FTZ R17, R19, UR31, R28 ;  /* 0x0000001f13117c23 */ /* 0x000fe2000801001c */
[----:B------:R-:W-:-:S03]  /*19a0*/  FMUL.FTZ R28, R26, R23 ;  /* 0x000000171a1c7220 */ /* 0x000fc60000410000 */
[----:B------:R-:W-:Y:S02]  /*19b0*/  FMUL.FTZ R27, R17, R16 ;  /* 0x00000010111b7220 */ /* 0x000fe40000410000 */
[----:B------:R-:W-:Y:S08]  /*19c0*/  F2F.BF16.F32 R17, R17 ;  /* 0x0000001100117304 */ /* 0x000ff00000202000 */
[----:B------:R-:W0:Y:S02]  /*19d0*/  MUFU.SQRT R27, R27 ;  /* 0x0000001b001b7308 */ /* 0x000e240000002000 */
[----:B0-----:R-:W-:-:S06]  /*19e0*/  FADD.FTZ R29, R27, UR34 ;  /* 0x000000221b1d7e21 */ /* 0x001fcc0008010000 */
[----:B------:R-:W-:Y:S08]  /*19f0*/  F2F.BF16.F32 R27, R7 ;  /* 0x00000007001b7304 */ /* 0x000ff00000202000 */
[----:B------:R-:W0:Y:S08]  /*1a00*/  MUFU.RCP R19, R29 ;  /* 0x0000001d00137308 */ /* 0x000e300000001000 */
[----:B------:R-:W-:Y:S01]  /*1a10*/  F2F.BF16.F32 R29, R26 ;  /* 0x0000001a001d7304 */ /* 0x000fe20000202000 */
[----:B0-----:R-:W-:Y:S01]  /*1a20*/  FMUL.FTZ R19, R28, R19 ;  /* 0x000000131c137220 */ /* 0x001fe20000410000 */
[----:B------:R-:W-:-:S03]  /*1a30*/  FMUL.FTZ R28, R6, UR28 ;  /* 0x0000001c061c7c20 */ /* 0x000fc60008410000 */
[----:B------:R-:W-:Y:S01]  /*1a40*/  FMUL.FTZ R19, R19, UR35 ;  /* 0x0000002313137c20 */ /* 0x000fe20008410000 */
[----:B------:R-:W-:-:S04]  /*1a50*/  FFMA.FTZ R24, R3, R24, R28 ;  /* 0x0000001803187223 */ /* 0x000fc8000001001c */
[C---:B------:R-:W-:Y:S01]  /*1a60*/  FMUL.FTZ R9, R24.reuse, R24 ;  /* 0x0000001818097220 */ /* 0x040fe20000410000 */
[----:B------:R-:W-:Y:S01]  /*1a70*/  FFMA.FTZ R24, R24, -UR30, R24 ;  /* 0x8000001e18187c23 */ /* 0x000fe20008010018 */
[----:B------:R-:W-:Y:S02]  /*1a80*/  F2F.BF16.F32 R19, R19 ;  /* 0x0000001300137304 */ /* 0x000fe40000202000 */
[----:B------:R-:W-:-:S04]  /*1a90*/  FFMA.FTZ R9, R9, -UR31, R9 ;  /* 0x8000001f09097c23 */ /* 0x000fc80008010009 */
[----:B------:R-:W-:Y:S02]  /*1aa0*/  FFMA.FTZ R22, R22, UR31, R9 ;  /* 0x0000001f16167c23 */ /* 0x000fe40008010009 */
[----:B------:R-:W-:Y:S02]  /*1ab0*/  F2F.BF16.F32 R9, R8 ;  /* 0x0000000800097304 */ /* 0x000fe40000202000 */
[----:B------:R-:W-:-:S06]  /*1ac0*/  FMUL.FTZ R28, R22, R16 ;  /* 0x00000010161c7220 */ /* 0x000fcc0000410000 */
[----:B------:R-:W0:Y:S08]  /*1ad0*/  MUFU.SQRT R28, R28 ;  /* 0x0000001c001c7308 */ /* 0x000e300000002000 */
[----:B------:R2:W-:Y:S02]  /*1ae0*/  F2F.BF16.F32 R16, R5 ;  /* 0x0000000500107304 */ /* 0x0005e40000202000 */
[----:B--2---:R-:W-:-:S02]  /*1af0*/  IMAD.U32 R5, R20, 0x10000, RZ ;  /* 0x0001000014057824 */ /* 0x004fc400078e00ff */
[----:B0-----:R-:W-:Y:S01]  /*1b00*/  FADD.FTZ R28, R28, UR34 ;  /* 0x000000221c1c7e21 */ /* 0x001fe20008010000 */
[----:B------:R-:W-:Y:S01]  /*1b10*/  FMUL.FTZ R20, R25, UR35 ;  /* 0x0000002319147c20 */ /* 0x000fe20008410000 */
[----:B------:R-:W-:-:S03]  /*1b20*/  FFMA.FTZ R24, R5, UR30, R24 ;  /* 0x0000001e05187c23 */ /* 0x000fc60008010018 */
[----:B------:R-:W0:Y:S01]  /*1b30*/  F2F.BF16.F32 R8, R20 ;  /* 0x0000001400087304 */ /* 0x000e220000202000 */
[----:B------:R-:W-:-:S07]  /*1b40*/  FMUL.FTZ R23, R24, R23 ;  /* 0x0000001718177220 */ /* 0x000fce0000410000 */
[----:B------:R-:W2:Y:S01]  /*1b50*/  MUFU.RCP R28, R28 ;  /* 0x0000001c001c7308 */ /* 0x000ea20000001000 */
[----:B0-----:R-:W-:-:S07]  /*1b60*/  SHF.L.U32 R5, R8, 0x10, RZ ;  /* 0x0000001008057819 */ /* 0x001fce00000006ff */
[----:B------:R-:W-:Y:S01]  /*1b70*/  F2F.BF16.F32 R25, R24 ;  /* 0x0000001800197304 */ /* 0x000fe20000202000 */
[----:B------:R-:W-:Y:S01]  /*1b80*/  FADD.FTZ R20, R18, -R5 ;  /* 0x8000000512147221 */ /* 0x000fe20000010000 */
[----:B------:R-:W-:-:S06]  /*1b90*/  SHF.L.U32 R5, R19, 0x10, RZ ;  /* 0x0000001013057819 */ /* 0x000fcc00000006ff */
[----:B------:R-:W-:Y:S01]  /*1ba0*/  F2F.BF16.F32 R24, R22 ;  /* 0x0000001600187304 */ /* 0x000fe20000202000 */
[----:B--2---:R-:W-:Y:S01]  /*1bb0*/  FMUL.FTZ R23, R23, R28 ;  /* 0x0000001c17177220 */ /* 0x004fe20000410000 */
[----:B------:R-:W-:Y:S01]  /*1bc0*/  FADD.FTZ R8, R4, -R5 ;  /* 0x8000000504087221 */ /* 0x000fe20000010000 */
[----:B------:R-:W-:Y:S02]  /*1bd0*/  IMAD.U32 R4, R0, 0x10000, RZ ;  /* 0x0001000000047824 */ /* 0x000fe400078e00ff */
[----:B------:R-:W-:-:S03]  /*1be0*/  FMUL.FTZ R23, R23, UR35 ;  /* 0x0000002317177c20 */ /* 0x000fc60008410000 */
[----:B------:R-:W-:Y:S08]  /*1bf0*/  F2F.BF16.F32 R20, R20 ;  /* 0x0000001400147304 */ /* 0x000ff00000202000 */
[----:B------:R-:W0:Y:S08]  /*1c00*/  F2F.BF16.F32 R23, R23 ;  /* 0x0000001700177304 */ /* 0x000e300000202000 */
[----:B------:R-:W2:Y:S01]  /*1c10*/  F2F.BF16.F32 R8, R8 ;  /* 0x0000000800087304 */ /* 0x000ea20000202000 */
[----:B0-----:R-:W-:-:S05]  /*1c20*/  SHF.L.U32 R5, R23, 0x10, RZ ;  /* 0x0000001017057819 */ /* 0x001fca00000006ff */
[----:B------:R-:W-:Y:S01]  /*1c30*/  FADD.FTZ R26, R6, -R5 ;  /* 0x80000005061a7221 */ /* 0x000fe20000010000 */
[----:B------:R-:W-:Y:S02]  /*1c40*/  SHF.L.U32 R5, R20, 0x10, RZ ;  /* 0x0000001014057819 */ /* 0x000fe400000006ff */
[----:B--2---:R-:W-:-:S03]  /*1c50*/  SHF.L.U32 R6, R8, 0x10, RZ ;  /* 0x0000001008067819 */ /* 0x004fc600000006ff */
[----:B------:R-:W0:Y:S02]  /*1c60*/  F2F.BF16.F32 R26, R26 ;  /* 0x0000001a001a7304 */ /* 0x000e240000202000 */
[----:B0-----:R-:W-:Y:S01]  /*1c70*/  SHF.L.U32 R7, R26, 0x10, RZ ;  /* 0x000000101a077819 */ /* 0x001fe200000006ff */
[----:B------:R-:W-:Y:S06]  /*1c80*/  BRA.U UP1, `(.L_x_696) ;  /* 0x0000000101847547 */ /* 0x000fec000b800000 */
[C---:B------:R-:W-:Y:S01]  /*1c90*/  ISETP.GE.AND P2, PT, R2.reuse, UR15, PT ;  /* 0x0000000f02007c0c */ /* 0x040fe2000bf46270 */
[C---:B------:R-:W-:Y:S01]  /*1ca0*/  VIADD R18, R2.reuse, 0x1 ;  /* 0x0000000102127836 */ /* 0x040fe20000000000 */
[----:B------:R-:W-:Y:S01]  /*1cb0*/  IADD3 R19, PT, PT, R2, 0x2, RZ ;  /* 0x0000000202137810 */ /* 0x000fe20007ffe0ff */
[----:B------:R-:W-:Y:S02]  /*1cc0*/  HFMA2 R23, -RZ, RZ, 0, 2.384185791015625e-07 ;  /* 0x00000004ff177431 */ /* 0x000fe400000001ff */
[----:B------:R-:W-:Y:S01]  /*1cd0*/  IMAD.MOV.U32 R22, RZ, RZ, 0x4 ;  /* 0x00000004ff167424 */ /* 0x000fe200078e00ff */
[----:B------:R-:W-:Y:S02]  /*1ce0*/  ISETP.GE.AND P0, PT, R18, UR15, PT ;  /* 0x0000000f12007c0c */ /* 0x000fe4000bf06270 */
[----:B------:R-:W-:Y:S02]  /*1cf0*/  ISETP.GE.AND P1, PT, R19, UR15, PT ;  /* 0x0000000f13007c0c */ /* 0x000fe4000bf26270 */
[----:B------:R-:W-:-:S03]  /*1d00*/  MOV R19, 0x4 ;  /* 0x0000000400137802 */ /* 0x000fc60000000f00 */
[----:B------:R0:W-:Y:S02]  /*1d10*/  @!P2 STG.E.U16 desc[UR16][R10.64], R0 ;  /* 0x000000000a00a986 */ /* 0x0001e4000c101510 */
[C---:B------:R-:W-:Y:S02]  /*1d20*/  @!P2 IMAD.WIDE R18, R2.reuse, R19, UR12 ;  /* 0x0000000c0212ae25 */ /* 0x040fe4000f8e0213 */
[----:B------:R-:W-:Y:S04]  /*1d30*/  @!P2 STG.E.U16 desc[UR16][R12.64], R9 ;  /* 0x000000090c00a986 */ /* 0x000fe8000c101510 */
[----:B------:R-:W-:Y:S04]  /*1d40*/  @!P2 STG.E.U16 desc[UR16][R14.64], R16 ;  /* 0x000000100e00a986 */ /* 0x000fe8000c101510 */
[----:B------:R2:W-:Y:S01]  /*1d50*/  @!P2 STG.E desc[UR16][R18.64], R4 ;  /* 0x000000041200a986 */ /* 0x0005e2000c101910 */
[----:B0-----:R-:W-:-:S03]  /*1d60*/  IADD3 R0, PT, PT, R2, 0x3, RZ ;  /* 0x0000000302007810 */ /* 0x001fc60007ffe0ff */
[----:B------:R3:W-:Y:S04]  /*1d70*/  @!P0 STG.E.U16 desc[UR16][R10.64+0x2], R20 ;  /* 0x000002140a008986 */ /* 0x0007e8000c101510 */
[----:B------:R3:W-:Y:S01]  /*1d80*/  @!P0 STG.E.U16 desc[UR16][R12.64+0x2], R27 ;  /* 0x0000021b0c008986 */ /* 0x0007e2000c101510 */
[----:B--2---:R-:W-:-:S03]  /*1d90*/  @!P0 IMAD.WIDE R18, R2, R23, UR12 ;  /* 0x0000000c02128e25 */ /* 0x004fc6000f8e0217 */
[----:B------:R3:W-:Y:S01]  /*1da0*/  @!P0 STG.E.U16 desc[UR16][R14.64+0x2], R21 ;  /* 0x000002150e008986 */ /* 0x0007e2000c101510 */
[----:B------:R-:W-:-:S03]  /*1db0*/  @!P1 IMAD.WIDE R22, R2, R22, UR12 ;  /* 0x0000000c02169e25 */ /* 0x000fc6000f8e0216 */
[----:B------:R3:W-:Y:S01]  /*1dc0*/  @!P0 STG.E desc[UR16][R18.64+0x4], R5 ;  /* 0x0000040512008986 */ /* 0x0007e2000c101910 */
[----:B------:R-:W-:-:S03]  /*1dd0*/  ISETP.GE.AND P0, PT, R0, UR15, PT ;  /* 0x0000000f00007c0c */ /* 0x000fc6000bf06270 */
[----:B------:R3:W-:Y:S04]  /*1de0*/  @!P1 STG.E.U16 desc[UR16][R10.64+0x4], R8 ;  /* 0x000004080a009986 */ /* 0x0007e8000c101510 */
[----:B------:R3:W-:Y:S04]  /*1df0*/  @!P1 STG.E.U16 desc[UR16][R12.64+0x4], R29 ;  /* 0x0000041d0c009986 */ /* 0x0007e8000c101510 */
[----:B------:R3:W-:Y:S04]  /*1e00*/  @!P1 STG.E.U16 desc[UR16][R14.64+0x4], R17 ;  /* 0x000004110e009986 */ /* 0x0007e8000c101510 */
[----:B------:R3:W-:Y:S01]  /*1e10*/  @!P1 STG.E desc[UR16][R22.64+0x8], R6 ;  /* 0x0000080616009986 */ /* 0x0007e2000c101910 */
[----:B------:R-:W-:Y:S05]  /*1e20*/  @P0 BRA `(.L_x_697) ;  /* 0x0000000000600947 */ /* 0x000fea0003800000 */
[----:B---3--:R-:W-:Y:S01]  /*1e30*/  MOV R5, 0x4 ;  /* 0x0000000400057802 */ /* 0x008fe20000000f00 */
[----:B------:R2:W-:Y:S04]  /*1e40*/  STG.E.U16 desc[UR16][R10.64+0x6], R26 ;  /* 0x0000061a0a007986 */ /* 0x0005e8000c101510 */
[----:B------:R-:W-:Y:S01]  /*1e50*/  IMAD.WIDE R4, R2, R5, UR12 ;  /* 0x0000000c02047e25 */ /* 0x000fe2000f8e0205 */
[----:B------:R2:W-:Y:S04]  /*1e60*/  STG.E.U16 desc[UR16][R12.64+0x6], R25 ;  /* 0x000006190c007986 */ /* 0x0005e8000c101510 */
[----:B------:R2:W-:Y:S04]  /*1e70*/  STG.E.U16 desc[UR16][R14.64+0x6], R24 ;  /* 0x000006180e007986 */ /* 0x0005e8000c101510 */
[----:B------:R2:W-:Y:S01]  /*1e80*/  STG.E desc[UR16][R4.64+0xc], R7 ;  /* 0x00000c0704007986 */ /* 0x0005e2000c101910 */
[----:B------:R-:W-:Y:S05]  /*1e90*/  BRA `(.L_x_697) ;  /* 0x0000000000447947 */ /* 0x000fea0003800000 */
.L_x_696:
[----:B------:R-:W-:Y:S01]  /*1ea0*/  IMAD.WIDE.U32 R18, R20, 0x10000, RZ ;  /* 0x0001000014127825 */ /* 0x000fe200078e00ff */
[----:B------:R-:W-:-:S03]  /*1eb0*/  SHF.L.U32 R25, R25, 0x10, RZ ;  /* 0x0000001019197819 */ /* 0x000fc600000006ff */
[----:B------:R-:W-:Y:S01]  /*1ec0*/  IMAD.WIDE.U32 R22, R27, 0x10000, RZ ;  /* 0x000100001b167825 */ /* 0x000fe200078e00ff */
[----:B------:R-:W-:Y:S02]  /*1ed0*/  LOP3.LUT R19, R19, R7, R8, 0xfe, !PT ;  /* 0x0000000713137212 */ /* 0x000fe400078efe08 */
[----:B------:R-:W-:Y:S01]  /*1ee0*/  LOP3.LUT R18, R18, R0, RZ, 0xfc, !PT ;  /* 0x0000000012127212 */ /* 0x000fe200078efcff */
[----:B------:R-:W-:Y:S01]  /*1ef0*/  IMAD.WIDE.U32 R20, R21, 0x10000, RZ ;  /* 0x0001000015147825 */ /* 0x000fe200078e00ff */
[----:B------:R-:W-:Y:S02]  /*1f00*/  LOP3.LUT R23, R23, R25, R29, 0xfe, !PT ;  /* 0x0000001917177212 */ /* 0x000fe400078efe1d */
[----:B------:R-:W-:Y:S01]  /*1f10*/  MOV R25, 0x4 ;  /* 0x0000000400197802 */ /* 0x000fe20000000f00 */
[----:B------:R-:W-:Y:S01]  /*1f20*/  IMAD.U32 R8, R24, 0x10000, RZ ;  /* 0x0001000018087824 */ /* 0x000fe200078e00ff */
[----:B------:R-:W-:Y:S01]  /*1f30*/  LOP3.LUT R22, R22, R9, RZ, 0xfc, !PT ;  /* 0x0000000916167212 */ /* 0x000fe200078efcff */
[----:B------:R0:W-:Y:S03]  /*1f40*/  STG.E.64 desc[UR16][R10.64], R18 ;  /* 0x000000120a007986 */ /* 0x0001e6000c101b10 */
[----:B------:R-:W-:Y:S01]  /*1f50*/  LOP3.LUT R9, R21, R8, R17, 0xfe, !PT ;  /* 0x0000000815097212 */ /* 0x000fe200078efe11 */
[----:B------:R0:W-:Y:S01]  /*1f60*/  STG.E.64 desc[UR16][R12.64], R22 ;  /* 0x000000160c007986 */ /* 0x0001e2000c101b10 */
[----:B------:R-:W-:Y:S01]  /*1f70*/  LOP3.LUT R8, R20, R16, RZ, 0xfc, !PT ;  /* 0x0000001014087212 */ /* 0x000fe200078efcff */
[----:B------:R-:W-:-:S04]  /*1f80*/  IMAD.WIDE R16, R2, R25, UR12 ;  /* 0x0000000c02107e25 */ /* 0x000fc8000f8e0219 */
[----:B------:R0:W-:Y:S04]  /*1f90*/  STG.E.64 desc[UR16][R14.64], R8 ;  /* 0x000000080e007986 */ /* 0x0001e8000c101b10 */
[----:B------:R0:W-:Y:S02]  /*1fa0*/  STG.E.128 desc[UR16][R16.64], R4 ;  /* 0x0000000410007986 */ /* 0x0001e4000c101d10 */
.L_x_697:
[----:B-1--4-:R-:W-:Y:S05]  /*1fb0*/  BSYNC.RECONVERGENT B1 ;  /* 0x0000000000017941 */ /* 0x012fea0003800200 */
.L_x_695:
[----:B0-23--:R-:W-:-:S04]  /*1fc0*/  MOV R5, UR18 ;  /* 0x0000001200057c02 */ /* 0x00dfc80008000f00 */
[----:B------:R-:W-:-:S04]  /*1fd0*/  LEA R2, R5, R2, 0x2 ;  /* 0x0000000205027211 */ /* 0x000fc800078e10ff */
[----:B------:R-:W-:-:S13]  /*1fe0*/  ISETP.GE.AND P0, PT, R2, UR15, PT ;  /* 0x0000000f02007c0c */ /* 0x000fda000bf06270 */
[----:B------:R-:W-:Y:S05]  /*1ff0*/  @!P0 BRA `(.L_x_698) ;  /* 0xfffffff000808947 */ /* 0x000fea000383ffff */
[----:B------:R-:W-:Y:S05]  /*2000*/  BSYNC.RECONVERGENT B0 ;  /* 0x0000000000007941 */ /* 0x000fea0003800200 */
.L_x_692:
[----:B------:R-:W-:Y:S05]  /*2010*/  EXIT ;  /* 0x000000000000794d */ /* 0x000fea0003800000 */
.L_x_699:
        /* <DEDUP_REMOVED lines=14> */
.L_x_1119:


//--------------------- .text._Z25multi_tensor_apply_kernelI18TensorListMetadataILi5EE15DistAdamFunctorIN3c108BFloat16ENS3_4HalfES4_EJPfffffff10adamMode_tfEEvlPViT_T0_DpT1_ --------------------------
	.section	.text._Z25multi_tensor_apply_kernelI18TensorListMetadataILi5EE15DistAdamFunctorIN3c108BFloat16ENS3_4HalfES4_EJPfffffff10adamMode_tfEEvlPViT_T0_DpT1_,"ax",@progbits
	.align	128
        .global         _Z25multi_tensor_apply_kernelI18TensorListMetadataILi5EE15DistAdamFunctorIN3c108BFloat16ENS3_4HalfES4_EJPfffffff10adamMode_tfEEvlPViT_T0_DpT1_
        .type           _Z25multi_tensor_apply_kernelI18TensorListMetadataILi5EE15DistAdamFunctorIN3c108BFloat16ENS3_4HalfES4_EJPfffffff10adamMode_tfEEvlPViT_T0_DpT1_,@function
        .size           _Z25multi_tensor_apply_kernelI18TensorListMetadataILi5EE15DistAdamFunctorIN3c108BFloat16ENS3_4HalfES4_EJPfffffff10adamMode_tfEEvlPViT_T0_DpT1_,(.L_x_1120 - _Z25multi_tensor_apply_kernelI18TensorListMetadataILi5EE15DistAdamFunctorIN3c108BFloat16ENS3_4HalfES4_EJPfffffff10adamMode_tfEEvlPViT_T0_DpT1_)
        .other          _Z25multi_tensor_apply_kernelI18TensorListMetadataILi5EE15DistAdamFunctorIN3c108BFloat16ENS3_4HalfES4_EJPfffffff10adamMode_tfEEvlPViT_T0_DpT1_,@"STO_CUDA_ENTRY STV_DEFAULT"
_Z25multi_tensor_apply_kernelI18TensorListMetadataILi5EE15DistAdamFunctorIN3c108BFloat16ENS3_4HalfES4_EJPfffffff10adamMode_tfEEvlPViT_T0_DpT1_:
.text._Z25multi_tensor_apply_kernelI18TensorListMetadataILi5EE15DistAdamFunctorIN3c108BFloat16ENS3_4HalfES4_EJPfffffff10adamMode_tfEEvlPViT_T0_DpT1_:
        /* <DEDUP_REMOVED lines=8> */
[----:B--2---:R-:W-:-:S09]  /*0080*/  IMAD.SHL.U32 R14, R14, 0x4, RZ ;  /* 0x000000040e0e7824 */ /* 0x004fd200078e00ff */
        /* <DEDUP_REMOVED lines=8> */
[----:B------:R-:W-:Y:S01]  /*0110*/  MOV R0, UR10 ;  /* 0x0000000a00007c02 */ /* 0x000fe20008000f00 */
[----:B------:R-:W3:Y:S01]  /*0120*/  LDCU.64 UR8, c[0x0][UR12+0x560] ;  /* 0x0000ac000c0877ac */ /* 0x000ee20008000a00 */
[----:B------:R-:W4:Y:S02]  /*0130*/  LDCU.64 UR10, c[0x0][UR12+0x650] ;  /* 0x0000ca000c0a77ac */ /* 0x000f240008000a00 */
        /* <DEDUP_REMOVED lines=33> */
.L_x_706:
[----:B------:R-:W-:Y:S01]  /*0350*/  HFMA2 R3, -RZ, RZ, 0, 1.1920928955078125e-07 ;  /* 0x00000002ff037431 */ /* 0x000fe200000001ff */
[----:B------:R-:W-:Y:S01]  /*0360*/  MOV R5, 0x2 ;  /* 0x0000000200057802 */ /* 0x000fe20000000f00 */
[----:B------:R-:W-:-:S03]  /*0370*/  HFMA2 R7, -RZ, RZ, 0, 1.1920928955078125e-07 ;  /* 0x00000002ff077431 */ /* 0x000fc600000001ff */
        /* <DEDUP_REMOVED lines=33> */
.L_x_702:
[C---:B------:R-:W-:Y:S01]  /*0590*/  IADD3 R8, PT, PT, R14.reuse, 0x1, RZ ;  /* 0x000000010e087810 */ /* 0x040fe20007ffe0ff */
[----:B------:R-:W-:Y:S01]  /*05a0*/  IMAD.MOV.U32 R17, RZ, RZ, 0x2 ;  /* 0x00000002ff117424 */ /* 0x000fe200078e00ff */
[----:B------:R-:W-:Y:S02]  /*05b0*/  ISETP.GE.AND P0, PT, R14, UR15, PT ;  /* 0x0000000f0e007c0c */ /* 0x000fe4000bf06270 */
[----:B------:R-:W-:Y:S02]  /*05c0*/  ISETP.GE.AND P1, PT, R8, UR15, PT ;  /* 0x0000000f08007c0c */ /* 0x000fe4000bf26270 */
[C---:B------:R-:W-:Y:S02]  /*05d0*/  IADD3 R8, PT, PT, R14.reuse, 0x3, RZ ;  /* 0x000000030e087810 */ /* 0x040fe40007ffe0ff */
[----:B------:R-:W-:Y:S02]  /*05e0*/  IADD3 R9, PT, PT, R14, 0x2, RZ ;  /* 0x000000020e097810 */ /* 0x000fe40007ffe0ff */
[----:B------:R-:W-:-:S02]  /*05f0*/  ISETP.GE.AND P3, PT, R8, UR15, PT ;  /* 0x0000000f08007c0c */ /* 0x000fc4000bf66270 */
[----:B------:R-:W-:Y:S02]  /*0600*/  ISETP.GE.AND P2, PT, R9, UR15, PT ;  /* 0x0000000f09007c0c */ /* 0x000fe4000bf46270 */
[----:B------:R-:W-:Y:S01]  /*0610*/  MOV R19, 0x2 ;  /* 0x0000000200137802 */ /* 0x000fe20000000f00 */
[C---:B------:R-:W-:Y:S01]  /*0620*/  @!P0 IMAD.WIDE R16, R14.reuse, R17, UR10 ;  /* 0x0000000a0e108e25 */ /* 0x040fe2000f8e0211 */
[----:B------:R-:W-:Y:S01]  /*0630*/  MOV R27, 0x2 ;  /* 0x00000002001b7802 */ /* 0x000fe20000000f00 */
[----:B------:R-:W5:Y:S01]  /*0640*/  @!P0 LDG.E.U16 R9, desc[UR16][R2.64] ;  /* 0x0000001002098981 */ /* 0x000f62000c1e1500 */
[----:B------:R-:W-:Y:S02]  /*0650*/  MOV R29, 0x2 ;  /* 0x00000002001d7802 */ /* 0x000fe40000000f00 */
[----:B------:R-:W-:Y:S01]  /*0660*/  @P1 PRMT R24, RZ, 0x7610, R24 ;  /* 0x00007610ff181816 */ /* 0x000fe20000000018 */
[----:B------:R0:W5:Y:S01]  /*0670*/  @!P0 LDG.E.U16 R25, desc[UR16][R16.64] ;  /* 0x0000001010198981 */ /* 0x000162000c1e1500 */
[----:B------:R-:W-:Y:S01]  /*0680*/  @P1 PRMT R11, RZ, 0x7610, R11 ;  /* 0x00007610ff0b1816 */ /* 0x000fe2000000000b */
[C---:B------:R-:W-:Y:S01]  /*0690*/  @!P3 IMAD.WIDE R18, R14.reuse, R19, UR10 ;  /* 0x0000000a0e12be25 */ /* 0x040fe2000f8e0213 */
[----:B------:R-:W-:Y:S01]  /*06a0*/  @P3 PRMT R21, RZ, 0x7610, R21 ;  /* 0x00007610ff153816 */ /* 0x000fe20000000015 */
[----:B------:R-:W5:Y:S01]  /*06b0*/  @!P0 LDG.E.U16 R15, desc[UR16][R6.64] ;  /* 0x00000010060f8981 */ /* 0x000f62000c1e1500 */
[----:B------:R-:W-:Y:S01]  /*06c0*/  @P2 PRMT R13, RZ, 0x7610, R13 ;  /* 0x00007610ff0d2816 */ /* 0x000fe2000000000d */
[C---:B------:R-:W-:Y:S01]  /*06d0*/  @!P1 IMAD.WIDE R26, R14.reuse, R27, UR10 ;  /* 0x0000000a0e1a9e25 */ /* 0x040fe2000f8e021b */
[----:B------:R-:W-:Y:S01]  /*06e0*/  @P1 PRMT R23, RZ, 0x7610, R23 ;  /* 0x00007610ff171816 */ /* 0x000fe20000000017 */
[----:B------:R-:W5:Y:S01]  /*06f0*/  @!P1 LDG.E.U16 R11, desc[UR16][R2.64+0x2] ;  /* 0x00000210020b9981 */ /* 0x000f62000c1e1500 */
[----:B------:R-:W-:Y:S01]  /*0700*/  @P1 PRMT R22, RZ, 0x7610, R22 ;  /* 0x00007610ff161816 */ /* 0x000fe20000000016 */
[----:B------:R-:W-:Y:S01]  /*0710*/  @!P2 IMAD.WIDE R28, R14, R29, UR10 ;  /* 0x0000000a0e1cae25 */ /* 0x000fe2000f8e021d */
[----:B------:R-:W-:Y:S01]  /*0720*/  @P2 PRMT R8, RZ, 0x7610, R8 ;  /* 0x00007610ff082816 */ /* 0x000fe20000000008 */
[----:B------:R1:W5:Y:S01]  /*0730*/  @!P3 LDG.E.U16 R21, desc[UR16][R18.64+0x6] ;  /* 0x000006101215b981 */ /* 0x000362000c1e1500 */
[----:B0-----:R-:W-:-:S02]  /*0740*/  @P2 PRMT R16, RZ, 0x7610, R16 ;  /* 0x00007610ff102816 */ /* 0x001fc40000000010 */
[----:B------:R-:W-:Y:S01]  /*0750*/  @P2 PRMT R17, RZ, 0x7610, R17 ;  /* 0x00007610ff112816 */ /* 0x000fe20000000011 */
[----:B------:R0:W5:Y:S01]  /*0760*/  @!P1 LDG.E.U16 R24, desc[UR16][R26.64+0x2] ;  /* 0x000002101a189981 */ /* 0x000162000c1e1500 */
[----:B------:R-:W-:Y:S02]  /*0770*/  @P3 PRMT R10, RZ, 0x7610, R10 ;  /* 0x00007610ff0a3816 */ /* 0x000fe4000000000a */
[----:B------:R-:W-:Y:S01]  /*0780*/  @P3 PRMT R20, RZ, 0x7610, R20 ;  /* 0x00007610ff143816 */ /* 0x000fe20000000014 */
        /* <DEDUP_REMOVED lines=15> */
.L_x_703:
[----:B-----5:R-:W-:Y:S01]  /*0880*/  HADD2.F32 R25, -RZ, R25.H0_H0 ;  /* 0x20000019ff197230 */ /* 0x020fe20000004100 */
[----:B------:R-:W-:Y:S01]  /*0890*/  SHF.L.U32 R23, R23, 0x10, RZ ;  /* 0x0000001017177819 */ /* 0x000fe200000006ff */
[----:B------:R-:W-:Y:S01]  /*08a0*/  HADD2.F32 R27, -RZ, R24.H0_H0 ;  /* 0x20000018ff1b7230 */ /* 0x000fe20000004100 */
[----:B------:R-:W-:Y:S01]  /*08b0*/  SHF.L.U32 R15, R15, 0x10, RZ ;  /* 0x000000100f0f7819 */ /* 0x000fe200000006ff */
[----:B------:R-:W-:Y:S02]  /*08c0*/  IMAD.U32 R29, R18, 0x10000, RZ ;  /* 0x00010000121d7824 */ /* 0x000fe400078e00ff */
[C---:B------:R-:W-:Y:S01]  /*08d0*/  FMUL.FTZ R25, R0.reuse, R25 ;  /* 0x0000001900197220 */ /* 0x040fe20000410000 */
[----:B------:R-:W-:Y:S02]  /*08e0*/  HADD2.F32 R13, -RZ, R13.H0_H0 ;  /* 0x2000000dff0d7230 */ /* 0x000fe40000004100 */
[----:B------:R-:W-:Y:S01]  /*08f0*/  FMUL.FTZ R18, R0, R27 ;  /* 0x0000001b00127220 */ /* 0x000fe20000410000 */
[----:B------:R-:W-:-:S02]  /*0900*/  HADD2.F32 R21, -RZ, R21.H0_H0 ;  /* 0x20000015ff157230 */ /* 0x000fc40000004100 */
[C---:B------:R-:W-:Y:S01]  /*0910*/  FFMA.FTZ R12, R25.reuse, -UR20, R25 ;  /* 0x80000014190c7c23 */ /* 0x040fe20008010019 */
[----:B------:R-:W-:Y:S01]  /*0920*/  FMUL.FTZ R25, R25, R25 ;  /* 0x0000001919197220 */ /* 0x000fe20000410000 */
[C---:B------:R-:W-:Y:S01]  /*0930*/  FFMA.FTZ R26, R18.reuse, -UR20, R18 ;  /* 0x80000014121a7c23 */ /* 0x040fe20008010012 */
[----:B------:R-:W-:Y:S01]  /*0940*/  FMUL.FTZ R18, R18, R18 ;  /* 0x0000001212127220 */ /* 0x000fe20000410000 */
[----:B------:R-:W-:Y:S01]  /*0950*/  FFMA.FTZ R29, R29, UR20, R12 ;  /* 0x000000141d1d7c23 */ /* 0x000fe2000801000c */
[----:B------:R-:W-:Y:S01]  /*0960*/  SHF.L.U32 R16, R16, 0x10, RZ ;  /* 0x0000001010107819 */ /* 0x000fe200000006ff */
        /* <DEDUP_REMOVED lines=11> */
[----:B------:R-:W-:Y:S01]  /*0a20*/  IMAD.U32 R17, R17, 0x10000, RZ ;  /* 0x0001000011117824 */ /* 0x000fe200078e00ff */
[----:B------:R-:W-:Y:S01]  /*0a30*/  SHF.L.U32 R19, R19, 0x10, RZ ;  /* 0x0000001013137819 */ /* 0x000fe200000006ff */
        /* <DEDUP_REMOVED lines=79> */
[----:B------:R-:W-:Y:S02]  /*0f30*/  MOV R15, 0x2 ;  /* 0x00000002000f7802 */ /* 0x000fe40000000f00 */
[----:B------:R-:W-:Y:S01]  /*0f40*/  LOP3.LUT R11, R11, R18, R25, 0xfe, !PT ;  /* 0x000000120b0b7212 */ /* 0x000fe200078efe19 */
[----:B------:R0:W-:Y:S01]  /*0f50*/  STG.E.64 desc[UR16][R2.64], R8 ;  /* 0x0000000802007986 */ /* 0x0001e2000c101b10 */
[----:B------:R-:W-:-:S02]  /*0f60*/  LOP3.LUT R10, R10, R19, RZ, 0xfc, !PT ;  /* 0x000000130a0a7212 */ /* 0x000fc400078efcff */
[----:B------:R-:W-:Y:S02]  /*0f70*/  LOP3.LUT R17, R23, R16, R17, 0xfe, !PT ;  /* 0x0000001017117212 */ /* 0x000fe400078efe11 */
[----:B------:R-:W-:Y:S01]  /*0f80*/  LOP3.LUT R16, R22, R13, RZ, 0xfc, !PT ;  /* 0x0000000d16107212 */ /* 0x000fe200078efcff */
[----:B------:R-:W-:Y:S01]  /*0f90*/  IMAD.WIDE R12, R14, R15, UR12 ;  /* 0x0000000c0e0c7e25 */ /* 0x000fe2000f8e020f */
[----:B------:R0:W-:Y:S04]  /*0fa0*/  STG.E.64 desc[UR16][R4.64], R10 ;  /* 0x0000000a04007986 */ /* 0x0001e8000c101b10 */
[----:B------:R0:W-:Y:S04]  /*0fb0*/  STG.E.64 desc[UR16][R6.64], R16 ;  /* 0x0000001006007986 */ /* 0x0001e8000c101b10 */
[----:B------:R0:W-:Y:S01]  /*0fc0*/  STG.E.64 desc[UR16][R12.64], R8 ;  /* 0x000000080c007986 */ /* 0x0001e2000c101b10 */
[----:B------:R-:W-:Y:S05]  /*0fd0*/  BRA `(.L_x_705) ;  /* 0x00000000007c7947 */ /* 0x000fea0003800000 */
.L_x_704:
[C---:B------:R-:W-:Y:S01]  /*0fe0*/  VIADD R8, R14.reuse, 0x1 ;  /* 0x000000010e087836 */ /* 0x040fe20000000000 */
[C---:B------:R-:W-:Y:S01]  /*0ff0*/  ISETP.GE.AND P3, PT, R14.reuse, UR15, PT ;  /* 0x0000000f0e007c0c */ /* 0x040fe2000bf66270 */
[----:B0-----:R-:W-:Y:S01]  /*1000*/  HFMA2 R9, -RZ, RZ, 0, 1.1920928955078125e-07 ;  /* 0x00000002ff097431 */ /* 0x001fe200000001ff */
[----:B------:R-:W-:Y:S01]  /*1010*/  IADD3 R10, PT, PT, R14, 0x3, RZ ;  /* 0x000000030e0a7810 */ /* 0x000fe20007ffe0ff */
[----:B------:R-:W-:Y:S01]  /*1020*/  IMAD.MOV.U32 R11, RZ, RZ, 0x2 ;  /* 0x00000002ff0b7424 */ /* 0x000fe200078e00ff */
[----:B------:R-:W-:Y:S01]  /*1030*/  ISETP.GE.AND P0, PT, R8, UR15, PT ;  /* 0x0000000f08007c0c */ /* 0x000fe2000bf06270 */
[----:B------:R-:W-:Y:S01]  /*1040*/  HFMA2 R22, -RZ, RZ, 0, 1.1920928955078125e-07 ;  /* 0x00000002ff167431 */ /* 0x000fe200000001ff */
[----:B------:R-:W-:Y:S02]  /*1050*/  IADD3 R8, PT, PT, R14, 0x2, RZ ;  /* 0x000000020e087810 */ /* 0x000fe40007ffe0ff */
[----:B------:R-:W-:Y:S02]  /*1060*/  ISETP.GE.AND P2, PT, R10, UR15, PT ;  /* 0x0000000f0a007c0c */ /* 0x000fe4000bf46270 */
[----:B------:R-:W-:-:S02]  /*1070*/  ISETP.GE.AND P1, PT, R8, UR15, PT ;  /* 0x0000000f08007c0c */ /* 0x000fc4000bf26270 */
[----:B------:R-:W-:Y:S01]  /*1080*/  MOV R12, 0x2 ;  /* 0x00000002000c7802 */ /* 0x000fe20000000f00 */
        /* <DEDUP_REMOVED lines=20> */
.L_x_705:
[----:B01----:R-:W0:Y:S02]  /*11d0*/  LDC R3, c[0x0][0x360] ;  /* 0x0000d800ff037b82 */ /* 0x003e240000000800 */
[----:B0-----:R-:W-:-:S04]  /*11e0*/  LEA R14, R3, R14, 0x2 ;  /* 0x0000000e030e7211 */ /* 0x001fc800078e10ff */
[----:B------:R-:W-:-:S13]  /*11f0*/  ISETP.GE.AND P0, PT, R14, UR15, PT ;  /* 0x0000000f0e007c0c */ /* 0x000fda000bf06270 */
[----:B------:R-:W-:Y:S05]  /*1200*/  @!P0 BRA `(.L_x_706) ;  /* 0xfffffff000508947 */ /* 0x000fea000383ffff */
[----:B------:R-:W-:Y:S05]  /*1210*/  BSYNC.RECONVERGENT B0 ;  /* 0x0000000000007941 */ /* 0x000fea0003800200 */
.L_x_701:
[----:B------:R-:W-:Y:S05]  /*1220*/  EXIT ;  /* 0x000000000000794d */ /* 0x000fea0003800000 */
.L_x_700:
[----:B------:R-:W0:Y:S01]  /*1230*/  LDC R15, c[0x0][0x360] ;  /* 0x0000d800ff0f7b82 */ /* 0x000e220000000800 */
[----:B------:R-:W-:Y:S01]  /*1240*/  BSSY.RECONVERGENT B0, `(.L_x_707) ;  /* 0x00000df000007945 */ /* 0x000fe20003800200 */
[----:B------:R-:W1:Y:S01]  /*1250*/  LDCU UR14, c[0x0][0xfa4] ;  /* 0x0001f480ff0e77ac */ /* 0x000e620008000800 */
[----:B------:R-:W2:Y:S01]  /*1260*/  LDCU.64 UR18, c[0x0][0xf88] ;  /* 0x0001f100ff1277ac */ /* 0x000ea20008000a00 */
[----:B------:R-:W3:Y:S02]  /*1270*/  LDCU.128 UR20, c[0x0][0xf90] ;  /* 0x0001f200ff1477ac */ /* 0x000ee40008000c00 */
.L_x_713:
[----:B012---:R-:W-:Y:S01]  /*1280*/  MOV R7, 0x2 ;  /* 0x0000000200077802 */ /* 0x007fe20000000f00 */
[----:B------:R-:W-:Y:S02]  /*1290*/  HFMA2 R3, -RZ, RZ, 0, 1.1920928955078125e-07 ;  /* 0x00000002ff037431 */ /* 0x000fe400000001ff */
[----:B------:R-:W-:Y:S02]  /*12a0*/  IMAD.MOV.U32 R5, RZ, RZ, 0x2 ;  /* 0x00000002ff057424 */ /* 0x000fe400078e00ff */
[----:B------:R-:W-:-:S04]  /*12b0*/  IMAD.WIDE R6, R14, R7, UR4 ;  /* 0x000000040e067e25 */ /* 0x000fc8000f8e0207 */
[----:B------:R-:W-:-:S04]  /*12c0*/  IMAD.WIDE R4, R14, R5, UR6 ;  /* 0x000000060e047e25 */ /* 0x000fc8000f8e0205 */
[----:B------:R-:W-:Y:S01]  /*12d0*/  IMAD.WIDE R2, R14, R3, UR8 ;  /* 0x000000080e027e25 */ /* 0x000fe2000f8e0203 */
[----:B------:R-:W-:Y:S06]  /*12e0*/  BRA.U UP1, `(.L_x_708) ;  /* 0x0000000101a87547 */ /* 0x000fec000b800000 */
[C---:B------:R-:W-:Y:S01]  /*12f0*/  IADD3 R8, PT, PT, R14.reuse, 0x1, RZ ;  /* 0x000000010e087810 */ /* 0x040fe20007ffe0ff */
[----:B------:R-:W-:Y:S01]  /*1300*/  IMAD.MOV.U32 R27, RZ, RZ, 0x2 ;  /* 0x00000002ff1b7424 */ /* 0x000fe200078e00ff */
[C---:B------:R-:W-:Y:S02]  /*1310*/  IADD3 R9, PT, PT, R14.reuse, 0x2, RZ ;  /* 0x000000020e097810 */ /* 0x040fe40007ffe0ff */
[C---:B------:R-:W-:Y:S01]  /*1320*/  IADD3 R10, PT, PT, R14.reuse, 0x3, RZ ;  /* 0x000000030e0a7810 */ /* 0x040fe20007ffe0ff */
[C---:B------:R-:W-:Y:S01]  /*1330*/  IMAD.WIDE R26, R14.reuse, R27, UR10 ;  /* 0x0000000a0e1a7e25 */ /* 0x040fe2000f8e021b */
[----:B------:R-:W-:Y:S02]  /*1340*/  ISETP.GE.AND P0, PT, R14, UR15, PT ;  /* 0x0000000f0e007c0c */ /* 0x000fe4000bf06270 */
[----:B------:R-:W-:Y:S02]  /*1350*/  ISETP.GE.AND P1, PT, R8, UR15, PT ;  /* 0x0000000f08007c0c */ /* 0x000fe4000bf26270 */
[----:B------:R-:W-:-:S02]  /*1360*/  ISETP.GE.AND P2, PT, R9, UR15, PT ;  /* 0x0000000f09007c0c */ /* 0x000fc4000bf46270 */
[----:B------:R-:W-:-:S07]  /*1370*/  ISETP.GE.AND P3, PT, R10, UR15, PT ;  /* 0x0000000f0a007c0c */ /* 0x000fce000bf66270 */
[----:B------:R-:W-:Y:S02]  /*1380*/  @P0 PRMT R16, RZ, 0x7610, R16 ;  /* 0x00007610ff100816 */ /* 0x000fe40000000010 */
        /* <DEDUP_REMOVED lines=32> */
.L_x_708:
        /* <DEDUP_REMOVED lines=15> */
.L_x_709:
[----:B-----5:R-:W-:Y:S01]  /*1680*/  SHF.L.U32 R16, R16, 0x10, RZ ;  /* 0x0000001010107819 */ /* 0x020fe200000006ff */
[----:B----4-:R-:W-:Y:S01]  /*1690*/  HADD2.F32 R27, -RZ, R12.H0_H0 ;  /* 0x2000000cff1b7230 */ /* 0x010fe20000004100 */
[----:B------:R-:W-:Y:S01]  /*16a0*/  SHF.L.U32 R8, R8, 0x10, RZ ;  /* 0x0000001008087819 */ /* 0x000fe200000006ff */
[----:B------:R-:W-:Y:S01]  /*16b0*/  IMAD.U32 R10, R10, 0x10000, RZ ;  /* 0x000100000a0a7824 */ /* 0x000fe200078e00ff */
[----:B------:R-:W-:Y:S01]  /*16c0*/  SHF.L.U32 R20, R20, 0x10, RZ ;  /* 0x0000001014147819 */ /* 0x000fe200000006ff */
[----:B-1----:R-:W-:Y:S01]  /*16d0*/  FMUL.FTZ R29, R16, UR14 ;  /* 0x0000000e101d7c20 */ /* 0x002fe20008410000 */
[----:B------:R-:W-:Y:S01]  /*16e0*/  SHF.L.U32 R19, R19, 0x10, RZ ;  /* 0x0000001013137819 */ /* 0x000fe200000006ff */
[----:B------:R-:W-:Y:S01]  /*16f0*/  HADD2.F32 R13, -RZ, R13.H0_H0 ;  /* 0x2000000dff0d7230 */ /* 0x000fe20000004100 */
        /* <DEDUP_REMOVED lines=11> */
[----:B------:R-:W-:-:S02]  /*17b0*/  HADD2.F32 R17, -RZ, R24.H0_H0 ;  /* 0x20000018ff117230 */ /* 0x000fc40000004100 */
[----:B------:R-:W-:Y:S02]  /*17c0*/  FFMA.FTZ R29, R26, -UR19, R26 ;  /* 0x800000131a1d7c23 */ /* 0x000fe4000801001a */
[----:B------:R-:W-:Y:S02]  /*17d0*/  FMUL.FTZ R27, R8, UR14 ;  /* 0x0000000e081b7c20 */ /* 0x000fe40008410000 */
        /* <DEDUP_REMOVED lines=10> */
[----:B------:R-:W-:Y:S02]  /*1880*/  HADD2.F32 R13, -RZ, R25.H0_H0 ;  /* 0x20000019ff0d7230 */ /* 0x000fe40000004100 */
        /* <DEDUP_REMOVED lines=42> */
[----:B---3--:R-:W-:-:S06]  /*1b30*/  SHF.L.U32 R23, R23, 0x10, RZ ;  /* 0x0000001017177819 */ /* 0x008fcc00000006ff */
        /* <DEDUP_REMOVED lines=9> */
[----:B---3--:R-:W-:Y:S02]  /*1bd0*/  IMAD.U32 R25, R25, 0x10000, RZ ;  /* 0x0001000019197824 */ /* 0x008fe400078e00ff */
[----:B------:R-:W1:Y:S02]  /*1be0*/  F2F.BF16.F32 R28, R28 ;  /* 0x0000001c001c7304 */ /* 0x000e640000202000 */
[----:B------:R-:W-:-:S06]  /*1bf0*/  FADD.FTZ R8, R8, -R25 ;  /* 0x8000001908087221 */ /* 0x000fcc0000010000 */
        /* <DEDUP_REMOVED lines=12> */
[C---:B------:R-:W-:Y:S01]  /*1cc0*/  ISETP.GE.AND P2, PT, R14.reuse, UR15, PT ;  /* 0x0000000f0e007c0c */ /* 0x040fe2000bf46270 */
[----:B------:R-:W-:Y:S01]  /*1cd0*/  HFMA2 R25, -RZ, RZ, 0, 1.1920928955078125e-07 ;  /* 0x00000002ff197431 */ /* 0x000fe200000001ff */
[C---:B------:R-:W-:Y:S02]  /*1ce0*/  IADD3 R18, PT, PT, R14.reuse, 0x1, RZ ;  /* 0x000000010e127810 */ /* 0x040fe40007ffe0ff */
[----:B------:R-:W-:Y:S02]  /*1cf0*/  IADD3 R19, PT, PT, R14, 0x2, RZ ;  /* 0x000000020e137810 */ /* 0x000fe40007ffe0ff */
[----:B------:R-:W-:Y:S02]  /*1d00*/  ISETP.GE.AND P0, PT, R18, UR15, PT ;  /* 0x0000000f12007c0c */ /* 0x000fe4000bf06270 */
[----:B------:R-:W-:Y:S01]  /*1d10*/  ISETP.GE.AND P1, PT, R19, UR15, PT ;  /* 0x0000000f13007c0c */ /* 0x000fe2000bf26270 */
[----:B------:R-:W-:Y:S01]  /*1d20*/  IMAD.MOV.U32 R19, RZ, RZ, 0x2 ;  /* 0x00000002ff137424 */ /* 0x000fe200078e00ff */
[----:B------:R-:W-:-:S03]  /*1d30*/  MOV R21, 0x2 ;  /* 0x0000000200157802 */ /* 0x000fc60000000f00 */
[C---:B------:R-:W-:Y:S01]  /*1d40*/  @!P2 IMAD.WIDE R18, R14.reuse, R19, UR12 ;  /* 0x0000000c0e12ae25 */ /* 0x040fe2000f8e0213 */
[----:B------:R-:W-:Y:S04]  /*1d50*/  @!P2 STG.E.U16 desc[UR16][R6.64], R10 ;  /* 0x0000000a0600a986 */ /* 0x000fe8000c101510 */
[----:B------:R-:W-:Y:S01]  /*1d60*/  @!P2 STG.E.U16 desc[UR16][R4.64], R22 ;  /* 0x000000160400a986 */ /* 0x000fe2000c101510 */
[----:B------:R-:W-:-:S03]  /*1d70*/  @!P0 IMAD.WIDE R20, R14, R21, UR12 ;  /* 0x0000000c0e148e25 */ /* 0x000fc6000f8e0215 */
[----:B------:R-:W-:Y:S01]  /*1d80*/  @!P2 STG.E.U16 desc[UR16][R2.64], R17 ;  /* 0x000000110200a986 */ /* 0x000fe2000c101510 */
[----:B------:R-:W-:-:S03]  /*1d90*/  @!P1 IMAD.WIDE R24, R14, R25, UR12 ;  /* 0x0000000c0e189e25 */ /* 0x000fc6000f8e0219 */
        /* <DEDUP_REMOVED lines=19> */
.L_x_711:
[----:B0-----:R-:W-:Y:S01]  /*1ed0*/  IMAD.WIDE.U32 R18, R8, 0x10000, RZ ;  /* 0x0001000008127825 */ /* 0x001fe200078e00ff */
[----:B------:R-:W-:-:S03]  /*1ee0*/  SHF.L.U32 R12, R12, 0x10, RZ ;  /* 0x000000100c0c7819 */ /* 0x000fc600000006ff */
[----:B------:R-:W-:Y:S01]  /*1ef0*/  IMAD.U32 R16, R16, 0x10000, RZ ;  /* 0x0001000010107824 */ /* 0x000fe200078e00ff */
[----:B------:R-:W-:Y:S01]  /*1f00*/  LOP3.LUT R18, R18, R10, RZ, 0xfc, !PT ;  /* 0x0000000a12127212 */ /* 0x000fe200078efcff */
[----:B------:R-:W-:-:S03]  /*1f10*/  IMAD.WIDE.U32 R20, R27, 0x10000, RZ ;  /* 0x000100001b147825 */ /* 0x000fc600078e00ff */
[----:B------:R-:W-:Y:S01]  /*1f20*/  LOP3.LUT R19, R19, R16, R29, 0xfe, !PT ;  /* 0x0000001013137212 */ /* 0x000fe200078efe1d */
[----:B------:R-:W-:Y:S01]  /*1f30*/  IMAD.WIDE.U32 R8, R9, 0x10000, RZ ;  /* 0x0001000009087825 */ /* 0x000fe200078e00ff */
[----:B------:R-:W-:Y:S02]  /*1f40*/  SHF.L.U32 R16, R11, 0x10, RZ ;  /* 0x000000100b107819 */ /* 0x000fe400000006ff */
[----:B------:R-:W-:Y:S01]  /*1f50*/  LOP3.LUT R11, R21, R12, R23, 0xfe, !PT ;  /* 0x0000000c150b7212 */ /* 0x000fe200078efe17 */
[----:B------:R0:W-:Y:S01]  /*1f60*/  STG.E.64 desc[UR16][R6.64], R18 ;  /* 0x0000001206007986 */ /* 0x0001e2000c101b10 */
[----:B------:R-:W-:Y:S02]  /*1f70*/  MOV R21, 0x2 ;  /* 0x0000000200157802 */ /* 0x000fe40000000f00 */
[----:B------:R-:W-:Y:S02]  /*1f80*/  LOP3.LUT R10, R20, R22, RZ, 0xfc, !PT ;  /* 0x00000016140a7212 */ /* 0x000fe400078efcff */
[----:B------:R-:W-:Y:S01]  /*1f90*/  LOP3.LUT R9, R9, R16, R13, 0xfe, !PT ;  /* 0x0000001009097212 */ /* 0x000fe200078efe0d */
[----:B------:R-:W-:Y:S01]  /*1fa0*/  IMAD.WIDE R12, R14, R21, UR12 ;  /* 0x0000000c0e0c7e25 */ /* 0x000fe2000f8e0215 */
[----:B------:R-:W-:Y:S01]  /*1fb0*/  LOP3.LUT R8, R8, R17, RZ, 0xfc, !PT ;  /* 0x0000001108087212 */ /* 0x000fe200078efcff */
[----:B------:R0:W-:Y:S04]  /*1fc0*/  STG.E.64 desc[UR16][R4.64], R10 ;  /* 0x0000000a04007986 */ /* 0x0001e8000c101b10 */
[----:B------:R0:W-:Y:S04]  /*1fd0*/  STG.E.64 desc[UR16][R2.64], R8 ;  /* 0x0000000802007986 */ /* 0x0001e8000c101b10 */
[----:B------:R0:W-:Y:S02]  /*1fe0*/  STG.E.64 desc[UR16][R12.64], R18 ;  /* 0x000000120c007986 */ /* 0x0001e4000c101b10 */
.L_x_712:
[----:B------:R-:W-:Y:S05]  /*1ff0*/  BSYNC.RECONVERGENT B1 ;  /* 0x0000000000017941 */ /* 0x000fea0003800200 */
.L_x_710:
[----:B------:R-:W-:-:S04]  /*2000*/  LEA R14, R15, R14, 0x2 ;  /* 0x0000000e0f0e7211 */ /* 0x000fc800078e10ff */
[----:B------:R-:W-:-:S13]  /*2010*/  ISETP.GE.AND P0, PT, R14, UR15, PT ;  /* 0x0000000f0e007c0c */ /* 0x000fda000bf06270 */
[----:B------:R-:W-:Y:S05]  /*2020*/  @!P0 BRA `(.L_x_713) ;  /* 0xfffffff000948947 */ /* 0x000fea000383ffff */
[----:B------:R-:W-:Y:S05]  /*2030*/  BSYNC.RECONVERGENT B0 ;  /* 0x0000000000007941 */ /* 0x000fea0003800200 */
.L_x_707:
[----:B------:R-:W-:Y:S05]  /*2040*/  EXIT ;  /* 0x000000000000794d */ /* 0x000fea0003800000 */
.L_x_714:
        /* <DEDUP_REMOVED lines=11> */
.L_x_1120:


//--------------------- .text._Z25multi_tensor_apply_kernelI18TensorListMetadataILi5EE15DistAdamFunctorIN3c108BFloat16ENS3_4HalfES5_EJPfffffff10adamMode_tfEEvlPViT_T0_DpT1_ --------------------------
	.section	.text._Z25multi_tensor_apply_kernelI18TensorListMetadataILi5EE15DistAdamFunctorIN3c108BFloat16ENS3_4HalfES5_EJPfffffff10adamMode_tfEEvlPViT_T0_DpT1_,"ax",@progbits
	.align	128
        .global         _Z25multi_tensor_apply_kernelI18TensorListMetadataILi5EE15DistAdamFunctorIN3c108BFloat16ENS3_4HalfES5_EJPfffffff10adamMode_tfEEvlPViT_T0_DpT1_
        .type           _Z25multi_tensor_apply_kernelI18TensorListMetadataILi5EE15DistAdamFunctorIN3c108BFloat16ENS3_4HalfES5_EJPfffffff10adamMode_tfEEvlPViT_T0_DpT1_,@function
        .size           _Z25multi_tensor_apply_kernelI18TensorListMetadataILi5EE15DistAdamFunctorIN3c108BFloat16ENS3_4HalfES5_EJPfffffff10adamMode_tfEEvlPViT_T0_DpT1_,(.L_x_1121 - _Z25multi_tensor_apply_kernelI18TensorListMetadataILi5EE15DistAdamFunctorIN3c108BFloat16ENS3_4HalfES5_EJPfffffff10adamMode_tfEEvlPViT_T0_DpT1_)
        .other          _Z25multi_tensor_apply_kernelI18TensorListMetadataILi5EE15DistAdamFunctorIN3c108BFloat16ENS3_4HalfES5_EJPfffffff10adamMode_tfEEvlPViT_T0_DpT1_,@"STO_CUDA_ENTRY STV_DEFAULT"
_Z25multi_tensor_apply_kernelI18TensorListMetadataILi5EE15DistAdamFunctorIN3c108BFloat16ENS3_4HalfES5_EJPfffffff10adamMode_tfEEvlPViT_T0_DpT1_:
.text._Z25multi_tensor_apply_kernelI18TensorListMetadataILi5EE15DistAdamFunctorIN3c108BFloat16ENS3_4HalfES5_EJPfffffff10adamMode_tfEEvlPViT_T0_DpT1_:
[----:B------:R-:W-:Y:S08]  /*0000*/  LDC R1, c[0x0][0x37c] ;  /* 0x0000df00ff017b82 */ /* 0x000ff00000000800 */
[----:B------:R-:W0:Y:S01]  /*0010*/  S2UR UR4, SR_CTAID.X ;  /* 0x00000000000479c3 */ /* 0x000e220000002500 */
[----:B------:R-:W1:Y:S01]  /*0020*/  LDCU UR10, c[0x0][0x380] ;  /* 0x00007000ff0a77ac */ /* 0x000e620008000800 */
[----:B------:R-:W-:Y:S01]  /*0030*/  UMOV UR12, 0x10 ;  /* 0x00000010000c7882 */ /* 0x000fe20000000000 */
[----:B-1----:R-:W-:Y:S01]  /*0040*/  MOV R2, UR10 ;  /* 0x0000000a00027c02 */ /* 0x002fe20008000f00 */
        /* <DEDUP_REMOVED lines=48> */
[----:B-1----:R-:W-:Y:S01]  /*0350*/  IMAD.MOV.U32 R2, RZ, RZ, R0 ;  /* 0x000000ffff027224 */ /* 0x002fe200078e0000 */
[----:B------:R-:W1:Y:S01]  /*0360*/  LDCU.128 UR24, c[0x0][0xf90] ;  /* 0x0001f200ff1877ac */ /* 0x000e620008000c00 */
[----:B------:R-:W0:Y:S01]  /*0370*/  LDCU.128 UR32, c[0x0][0xf90] ;  /* 0x0001f200ff2077ac */ /* 0x000e220008000c00 */
[----:B--23--:R-:W-:Y:S05]  /*0380*/  BRA.U !UP0, `(.L_x_715) ;  /* 0x0000000d08bc7547 */ /* 0x00cfea000b800000 */
[----:B------:R-:W-:Y:S01]  /*0390*/  BSSY.RECONVERGENT B0, `(.L_x_716) ;  /* 0x00000ed000007945 */ /* 0x000fe20003800200 */
.L_x_721:
        /* <DEDUP_REMOVED lines=25> */
.L_x_717:
[C---:B------:R-:W-:Y:S01]  /*0530*/  IADD3 R0, PT, PT, R2.reuse, 0x1, RZ ;  /* 0x0000000102007810 */ /* 0x040fe20007ffe0ff */
[----:B------:R-:W-:Y:S01]  /*0540*/  IMAD.MOV.U32 R23, RZ, RZ, 0x2 ;  /* 0x00000002ff177424 */ /* 0x000fe200078e00ff */
[----:B------:R-:W-:Y:S02]  /*0550*/  IADD3 R4, PT, PT, R2, 0x2, RZ ;  /* 0x0000000202047810 */ /* 0x000fe40007ffe0ff */
[----:B------:R-:W-:Y:S02]  /*0560*/  ISETP.GE.AND P1, PT, R0, UR15, PT ;  /* 0x0000000f00007c0c */ /* 0x000fe4000bf26270 */
[----:B------:R-:W-:Y:S02]  /*0570*/  IADD3 R0, PT, PT, R2, 0x3, RZ ;  /* 0x0000000302007810 */ /* 0x000fe40007ffe0ff */
[----:B------:R-:W-:Y:S02]  /*0580*/  ISETP.GE.AND P2, PT, R4, UR15, PT ;  /* 0x0000000f04007c0c */ /* 0x000fe4000bf46270 */
[----:B------:R-:W-:-:S02]  /*0590*/  ISETP.GE.AND P3, PT, R0, UR15, PT ;  /* 0x0000000f00007c0c */ /* 0x000fc4000bf66270 */
[C---:B------:R-:W-:Y:S02]  /*05a0*/  ISETP.GE.AND P0, PT, R2.reuse, UR15, PT ;  /* 0x0000000f02007c0c */ /* 0x040fe4000bf06270 */
[----:B------:R-:W-:Y:S02]  /*05b0*/  MOV R7, 0x2 ;  /* 0x0000000200077802 */ /* 0x000fe40000000f00 */
[----:B------:R-:W-:Y:S02]  /*05c0*/  MOV R21, 0x2 ;  /* 0x0000000200157802 */ /* 0x000fe40000000f00 */
[----:B------:R-:W-:Y:S02]  /*05d0*/  MOV R29, 0x2 ;  /* 0x00000002001d7802 */ /* 0x000fe40000000f00 */
[----:B------:R-:W-:Y:S01]  /*05e0*/  @P1 PRMT R26, RZ, 0x7610, R26 ;  /* 0x00007610ff1a1816 */ /* 0x000fe2000000001a */
[----:B------:R-:W-:Y:S01]  /*05f0*/  @!P2 IMAD.WIDE R6, R2, R7, UR10 ;  /* 0x0000000a0206ae25 */ /* 0x000fe2000f8e0207 */
[----:B------:R-:W-:-:S02]  /*0600*/  @P2 PRMT R19, RZ, 0x7610, R19 ;  /* 0x00007610ff132816 */ /* 0x000fc40000000013 */
[----:B------:R-:W-:Y:S01]  /*0610*/  @P3 PRMT R24, RZ, 0x7610, R24 ;  /* 0x00007610ff183816 */ /* 0x000fe20000000018 */
[C---:B------:R-:W-:Y:S01]  /*0620*/  @!P0 IMAD.WIDE R22, R2.reuse, R23, UR10 ;  /* 0x0000000a02168e25 */ /* 0x040fe2000f8e0217 */
[----:B------:R-:W-:Y:S01]  /*0630*/  @P1 PRMT R5, RZ, 0x7610, R5 ;  /* 0x00007610ff051816 */ /* 0x000fe20000000005 */
[----:B------:R-:W5:Y:S02]  /*0640*/  @!P0 LDG.E.U16 R4, desc[UR16][R10.64] ;  /* 0x000000100a048981 */ /* 0x000f64000c1e1500 */
[C---:B------:R-:W-:Y:S01]  /*0650*/  @!P3 IMAD.WIDE R20, R2.reuse, R21, UR10 ;  /* 0x0000000a0214be25 */ /* 0x040fe2000f8e0215 */
[----:B------:R-:W-:Y:S01]  /*0660*/  @P2 PRMT R0, RZ, 0x7610, R0 ;  /* 0x00007610ff002816 */ /* 0x000fe20000000000 */
[----:B------:R2:W5:Y:S01]  /*0670*/  @!P0 LDG.E.U16 R18, desc[UR16][R22.64] ;  /* 0x0000001016128981 */ /* 0x000562000c1e1500 */
[----:B------:R-:W-:Y:S01]  /*0680*/  @P2 PRMT R9, RZ, 0x7610, R9 ;  /* 0x00007610ff092816 */ /* 0x000fe20000000009 */
[----:B------:R-:W-:Y:S01]  /*0690*/  @!P1 IMAD.WIDE R28, R2, R29, UR10 ;  /* 0x0000000a021c9e25 */ /* 0x000fe2000f8e021d */
[----:B------:R-:W-:Y:S01]  /*06a0*/  @P2 PRMT R17, RZ, 0x7610, R17 ;  /* 0x00007610ff112816 */ /* 0x000fe20000000011 */
[----:B------:R3:W5:Y:S04]  /*06b0*/  @!P2 LDG.E.U16 R19, desc[UR16][R6.64+0x4] ;  /* 0x000004100613a981 */ /* 0x000768000c1e1500 */
[----:B------:R0:W5:Y:S01]  /*06c0*/  @!P3 LDG.E.U16 R24, desc[UR16][R20.64+0x6] ;  /* 0x000006101418b981 */ /* 0x000162000c1e1500 */
[----:B--2---:R-:W-:-:S03]  /*06d0*/  @P3 PRMT R22, RZ, 0x7610, R22 ;  /* 0x00007610ff163816 */ /* 0x004fc60000000016 */
[----:B------:R2:W5:Y:S01]  /*06e0*/  @!P0 LDG.E.U16 R8, desc[UR16][R12.64] ;  /* 0x000000100c088981 */ /* 0x000562000c1e1500 */
[----:B---3--:R-:W-:Y:S02]  /*06f0*/  @P1 PRMT R7, RZ, 0x7610, R7 ;  /* 0x00007610ff071816 */ /* 0x008fe40000000007 */
[----:B------:R-:W-:Y:S01]  /*0700*/  @P3 PRMT R6, RZ, 0x7610, R6 ;  /* 0x00007610ff063816 */ /* 0x000fe20000000006 */
        /* <DEDUP_REMOVED lines=17> */
.L_x_718:
[----:B-----5:R-:W-:Y:S01]  /*0820*/  HADD2.F32 R28, -RZ, R18.H0_H0 ;  /* 0x20000012ff1c7230 */ /* 0x020fe20000004100 */
[----:B------:R-:W-:Y:S01]  /*0830*/  SHF.L.U32 R8, R8, 0x10, RZ ;  /* 0x0000001008087819 */ /* 0x000fe200000006ff */
[----:B-1----:R-:W1:Y:S01]  /*0840*/  MUFU.RCP R18, UR25 ;  /* 0x0000001900127d08 */ /* 0x002e620008001000 */
[----:B------:R-:W-:Y:S01]  /*0850*/  IMAD.U32 R16, R16, 0x10000, RZ ;  /* 0x0001000010107824 */ /* 0x000fe200078e00ff */
[----:B------:R-:W-:Y:S01]  /*0860*/  SHF.L.U32 R7, R7, 0x10, RZ ;  /* 0x0000001007077819 */ /* 0x000fe200000006ff */
[----:B------:R-:W-:Y:S01]  /*0870*/  FMUL.FTZ R27, R3, R28 ;  /* 0x0000001c031b7220 */ /* 0x000fe20000410000 */
[----:B------:R-:W-:Y:S01]  /*0880*/  HADD2.F32 R26, -RZ, R26.H0_H0 ;  /* 0x2000001aff1a7230 */ /* 0x000fe20000004100 */
[----:B------:R-:W-:Y:S01]  /*0890*/  SHF.L.U32 R21, R21, 0x10, RZ ;  /* 0x0000001015157819 */ /* 0x000fe200000006ff */
[----:B------:R-:W-:Y:S02]  /*08a0*/  IMAD.U32 R4, R4, 0x10000, RZ ;  /* 0x0001000004047824 */ /* 0x000fe400078e00ff */
[C---:B------:R-:W-:Y:S01]  /*08b0*/  FMUL.FTZ R23, R27.reuse, R27 ;  /* 0x0000001b1b177220 */ /* 0x040fe20000410000 */
[----:B----4-:R-:W-:Y:S01]  /*08c0*/  FFMA.FTZ R27, R27, -UR22, R27 ;  /* 0x800000161b1b7c23 */ /* 0x010fe2000801001b */
[----:B------:R-:W-:Y:S01]  /*08d0*/  FMUL.FTZ R26, R3, R26 ;  /* 0x0000001a031a7220 */ /* 0x000fe20000410000 */
[----:B------:R-:W-:Y:S01]  /*08e0*/  SHF.L.U32 R17, R17, 0x10, RZ ;  /* 0x0000001011117819 */ /* 0x000fe200000006ff */
[----:B------:R-:W-:Y:S01]  /*08f0*/  FFMA.FTZ R23, R23, -UR23, R23 ;  /* 0x8000001717177c23 */ /* 0x000fe20008010017 */
[----:B------:R-:W-:Y:S01]  /*0900*/  FFMA.FTZ R8, R8, UR22, R27 ;  /* 0x0000001608087c23 */ /* 0x000fe2000801001b */
[----:B------:R-:W-:Y:S01]  /*0910*/  SHF.L.U32 R9, R9, 0x10, RZ ;  /* 0x0000001009097819 */ /* 0x000fe200000006ff */
[----:B------:R-:W-:-:S02]  /*0920*/  HADD2.F32 R24, -RZ, R24.H0_H0 ;  /* 0x20000018ff187230 */ /* 0x000fc40000004100 */
        /* <DEDUP_REMOVED lines=8> */
[----:B------:R-:W-:Y:S01]  /*09b0*/  FMUL.FTZ R24, R3, R24 ;  /* 0x0000001803187220 */ /* 0x000fe20000410000 */
[----:B------:R-:W-:Y:S02]  /*09c0*/  IMAD.U32 R20, R20, 0x10000, RZ ;  /* 0x0001000014147824 */ /* 0x000fe400078e00ff */
[----:B------:R-:W-:Y:S01]  /*09d0*/  FFMA.FTZ R21, R21, UR23, R26 ;  /* 0x0000001715157c23 */ /* 0x000fe2000801001a */
[----:B------:R-:W-:-:S02]  /*09e0*/  SHF.L.U32 R0, R0, 0x10, RZ ;  /* 0x0000001000007819 */ /* 0x000fc400000006ff */
[----:B------:R-:W-:Y:S01]  /*09f0*/  SHF.L.U32 R6, R6, 0x10, RZ ;  /* 0x0000001006067819 */ /* 0x000fe200000006ff */
        /* <DEDUP_REMOVED lines=8> */
[----:B------:R-:W-:-:S05]  /*0a80*/  HADD2.F32 R26, -RZ, R19.H0_H0 ;  /* 0x20000013ff1a7230 */ /* 0x000fca0000004100 */
        /* <DEDUP_REMOVED lines=9> */
[----:B0-----:R-:W-:-:S07]  /*0b20*/  SHF.L.U32 R27, R29, 0x10, RZ ;  /* 0x000000101d1b7819 */ /* 0x001fce00000006ff */
[----:B------:R0:W-:Y:S01]  /*0b30*/  F2F.BF16.F32 R29, R8 ;  /* 0x00000008001d7304 */ /* 0x0001e20000202000 */
[----:B------:R-:W-:Y:S01]  /*0b40*/  FADD.FTZ R4, R4, -R27 ;  /* 0x8000001b04047221 */ /* 0x000fe20000010000 */
[C---:B------:R-:W-:Y:S01]  /*0b50*/  FMUL.FTZ R27, R26.reuse, R26 ;  /* 0x0000001a1a1b7220 */ /* 0x040fe20000410000 */
[----:B------:R-:W-:Y:S01]  /*0b60*/  FFMA.FTZ R26, R26, -UR22, R26 ;  /* 0x800000161a1a7c23 */ /* 0x000fe2000801001a */
[----:B-1----:R-:W-:Y:S02]  /*0b70*/  FMUL.FTZ R19, R28, R25 ;  /* 0x000000191c137220 */ /* 0x002fe40000410000 */
[----:B------:R-:W-:Y:S01]  /*0b80*/  FFMA.FTZ R28, R27, -UR23, R27 ;  /* 0x800000171b1c7c23 */ /* 0x000fe2000801001b */
[----:B------:R-:W-:Y:S01]  /*0b90*/  FFMA.FTZ R9, R9, UR22, R26 ;  /* 0x0000001609097c23 */ /* 0x000fe2000801001a */
[----:B0-----:R-:W-:Y:S02]  /*0ba0*/  SHF.L.U32 R8, R5, 0x10, RZ ;  /* 0x0000001005087819 */ /* 0x001fe400000006ff */
[----:B------:R-:W-:Y:S01]  /*0bb0*/  FFMA.FTZ R17, R17, UR23, R28 ;  /* 0x0000001711117c23 */ /* 0x000fe2000801001c */
[----:B------:R-:W-:-:S02]  /*0bc0*/  FMUL.FTZ R26, R9, R16 ;  /* 0x00000010091a7220 */ /* 0x000fc40000410000 */
[----:B------:R-:W-:Y:S01]  /*0bd0*/  FFMA.FTZ R19, R8, UR21, R19 ;  /* 0x0000001508137c23 */ /* 0x000fe20008010013 */
[----:B------:R-:W-:Y:S01]  /*0be0*/  FMUL.FTZ R27, R17, R18 ;  /* 0x00000012111b7220 */ /* 0x000fe20000410000 */
[----:B------:R-:W-:Y:S02]  /*0bf0*/  F2F.BF16.F32 R9, R9 ;  /* 0x0000000900097304 */ /* 0x000fe40000202000 */
[----:B------:R-:W-:-:S06]  /*0c00*/  FMUL.FTZ R19, R19, UR27 ;  /* 0x0000001b13137c20 */ /* 0x000fcc0008410000 */
        /* <DEDUP_REMOVED lines=38> */
[----:B0-----:R-:W-:-:S07]  /*0e70*/  SHF.L.U32 R6, R8, 0x10, RZ ;  /* 0x0000001008067819 */ /* 0x001fce00000006ff */
[----:B------:R-:W0:Y:S01]  /*0e80*/  F2F.F16.F32 R22, R22 ;  /* 0x0000001600167304 */ /* 0x000e220000200800 */
[----:B-1----:R-:W-:-:S07]  /*0e90*/  IMAD.U32 R24, R20, 0x10000, RZ ;  /* 0x0001000014187824 */ /* 0x002fce00078e00ff */
        /* <DEDUP_REMOVED lines=8> */
[----:B---3--:R-:W-:Y:S02]  /*0f20*/  SHF.L.U32 R7, R0, 0x10, RZ ;  /* 0x0000001000077819 */ /* 0x008fe400000006ff */
[----:B------:R-:W-:Y:S01]  /*0f30*/  LOP3.LUT R5, R5, R20, R9, 0xfe, !PT ;  /* 0x0000001405057212 */ /* 0x000fe200078efe09 */
[----:B------:R-:W-:Y:S01]  /*0f40*/  IMAD.WIDE.U32 R8, R21, 0x10000, RZ ;  /* 0x0001000015087825 */ /* 0x000fe200078e00ff */
[----:B------:R-:W-:Y:S02]  /*0f50*/  LOP3.LUT R18, R18, R25, RZ, 0xfc, !PT ;  /* 0x0000001912127212 */ /* 0x000fe400078efcff */
[----:B------:R-:W-:Y:S01]  /*0f60*/  LOP3.LUT R4, R4, R29, RZ, 0xfc, !PT ;  /* 0x0000001d04047212 */ /* 0x000fe200078efcff */
[----:B------:R-:W-:Y:S01]  /*0f70*/  IMAD.WIDE.U32 R20, R16, 0x10000, RZ ;  /* 0x0001000010147825 */ /* 0x000fe200078e00ff */
[----:B------:R-:W-:Y:S01]  /*0f80*/  LOP3.LUT R8, R8, R23, RZ, 0xfc, !PT ;  /* 0x0000001708087212 */ /* 0x000fe200078efcff */
[----:B------:R0:W-:Y:S01]  /*0f90*/  STG.E.64 desc[UR16][R10.64], R18 ;  /* 0x000000120a007986 */ /* 0x0001e2000c101b10 */
[----:B------:R-:W-:-:S02]  /*0fa0*/  MOV R23, 0x2 ;  /* 0x0000000200177802 */ /* 0x000fc40000000f00 */
[----:B------:R-:W-:Y:S01]  /*0fb0*/  LOP3.LUT R9, R9, R27, R17, 0xfe, !PT ;  /* 0x0000001b09097212 */ /* 0x000fe200078efe11 */
[----:B------:R0:W-:Y:S01]  /*0fc0*/  STG.E.64 desc[UR16][R12.64], R4 ;  /* 0x000000040c007986 */ /* 0x0001e2000c101b10 */
[----:B-1----:R-:W-:Y:S01]  /*0fd0*/  LOP3.LUT R17, R21, R7, R6, 0xfe, !PT ;  /* 0x0000000715117212 */ /* 0x002fe200078efe06 */
[----:B------:R-:W-:Y:S01]  /*0fe0*/  IMAD.WIDE R6, R2, R23, UR12 ;  /* 0x0000000c02067e25 */ /* 0x000fe2000f8e0217 */
[----:B------:R-:W-:Y:S01]  /*0ff0*/  LOP3.LUT R16, R20, R22, RZ, 0xfc, !PT ;  /* 0x0000001614107212 */ /* 0x000fe200078efcff */
[----:B------:R0:W-:Y:S04]  /*1000*/  STG.E.64 desc[UR16][R14.64], R8 ;  /* 0x000000080e007986 */ /* 0x0001e8000c101b10 */
[----:B------:R0:W-:Y:S01]  /*1010*/  STG.E.64 desc[UR16][R6.64], R16 ;  /* 0x0000001006007986 */ /* 0x0001e2000c101b10 */
[----:B------:R-:W-:Y:S05]  /*1020*/  BRA `(.L_x_720) ;  /* 0x00000000007c7947 */ /* 0x000fea0003800000 */
.L_x_719:
[C---:B------:R-:W-:Y:S01]  /*1030*/  VIADD R4, R2.reuse, 0x1 ;  /* 0x0000000102047836 */ /* 0x040fe20000000000 */
[C---:B------:R-:W-:Y:S01]  /*1040*/  ISETP.GE.AND P3, PT, R2.reuse, UR15, PT ;  /* 0x0000000f02007c0c */ /* 0x040fe2000bf66270 */
[----:B------:R-:W-:Y:S01]  /*1050*/  HFMA2 R19, -RZ, RZ, 0, 1.1920928955078125e-07 ;  /* 0x00000002ff137431 */ /* 0x000fe200000001ff */
[----:B------:R-:W-:Y:S01]  /*1060*/  IADD3 R18, PT, PT, R2, 0x3, RZ ;  /* 0x0000000302127810 */ /* 0x000fe20007ffe0ff */
[----:B------:R-:W-:Y:S01]  /*1070*/  HFMA2 R28, -RZ, RZ, 0, 1.1920928955078125e-07 ;  /* 0x00000002ff1c7431 */ /* 0x000fe200000001ff */
[----:B------:R-:W-:Y:S02]  /*1080*/  ISETP.GE.AND P0, PT, R4, UR15, PT ;  /* 0x0000000f04007c0c */ /* 0x000fe4000bf06270 */
[----:B------:R-:W-:Y:S02]  /*1090*/  IADD3 R4, PT, PT, R2, 0x2, RZ ;  /* 0x0000000202047810 */ /* 0x000fe40007ffe0ff */
[----:B------:R-:W-:Y:S02]  /*10a0*/  ISETP.GE.AND P2, PT, R18, UR15, PT ;  /* 0x0000000f12007c0c */ /* 0x000fe4000bf46270 */
[----:B------:R-:W-:Y:S01]  /*10b0*/  ISETP.GE.AND P1, PT, R4, UR15, PT ;  /* 0x0000000f04007c0c */ /* 0x000fe2000bf26270 */
[----:B------:R-:W-:Y:S01]  /*10c0*/  IMAD.MOV.U32 R4, RZ, RZ, 0x2 ;  /* 0x00000002ff047424 */ /* 0x000fe200078e00ff */
[----:B--2---:R-:W-:Y:S01]  /*10d0*/  MOV R24, 0x2 ;  /* 0x0000000200187802 */ /* 0x004fe20000000f00 */
        /* <DEDUP_REMOVED lines=20> */
.L_x_720:
[----:B0-2---:R-:W-:-:S04]  /*1220*/  MOV R5, UR18 ;  /* 0x0000001200057c02 */ /* 0x005fc80008000f00 */
[----:B------:R-:W-:-:S04]  /*1230*/  LEA R2, R5, R2, 0x2 ;  /* 0x0000000205027211 */ /* 0x000fc800078e10ff */
[----:B------:R-:W-:-:S13]  /*1240*/  ISETP.GE.AND P0, PT, R2, UR15, PT ;  /* 0x0000000f02007c0c */ /* 0x000fda000bf06270 */
[----:B------:R-:W-:Y:S05]  /*1250*/  @!P0 BRA `(.L_x_721) ;  /* 0xfffffff000508947 */ /* 0x000fea000383ffff */
[----:B------:R-:W-:Y:S05]  /*1260*/  BSYNC.RECONVERGENT B0 ;  /* 0x0000000000007941 */ /* 0x000fea0003800200 */
.L_x_716:
[----:B------:R-:W-:Y:S05]  /*1270*/  EXIT ;  /* 0x000000000000794d */ /* 0x000fea0003800000 */
.L_x_715:
[----:B------:R-:W-:Y:S01]  /*1280*/  BSSY.RECONVERGENT B0, `(.L_x_722) ;  /* 0x00000e9000007945 */ /* 0x000fe20003800200 */
.L_x_728:
[----:B---3--:R-:W-:Y:S01]  /*1290*/  MOV R11, 0x2 ;  /* 0x00000002000b7802 */ /* 0x008fe20000000f00 */
        /* <DEDUP_REMOVED lines=48> */
.L_x_723:
        /* <DEDUP_REMOVED lines=16> */
.L_x_724:
[----:B-----5:R-:W-:Y:S01]  /*16a0*/  SHF.L.U32 R0, R0, 0x10, RZ ;  /* 0x0000001000007819 */ /* 0x020fe200000006ff */
[----:B------:R-:W-:Y:S01]  /*16b0*/  HADD2.F32 R16, -RZ, R16.H0_H0 ;  /* 0x20000010ff107230 */ /* 0x000fe20000004100 */
[----:B------:R-:W-:Y:S01]  /*16c0*/  SHF.L.U32 R7, R7, 0x10, RZ ;  /* 0x0000001007077819 */ /* 0x000fe200000006ff */
[----:B------:R-:W-:Y:S01]  /*16d0*/  IMAD.U32 R8, R8, 0x10000, RZ ;  /* 0x0001000008087824 */ /* 0x000fe200078e00ff */
[----:B------:R-:W-:Y:S01]  /*16e0*/  SHF.L.U32 R21, R21, 0x10, RZ ;  /* 0x0000001015157819 */ /* 0x000fe200000006ff */
[----:B--2---:R-:W-:Y:S01]  /*16f0*/  FMUL.FTZ R26, R0, UR28 ;  /* 0x0000001c001a7c20 */ /* 0x004fe20008410000 */
[----:B------:R-:W-:Y:S01]  /*1700*/  SHF.L.U32 R4, R4, 0x10, RZ ;  /* 0x0000001004047819 */ /* 0x000fe200000006ff */
[----:B------:R-:W-:Y:S01]  /*1710*/  IMAD.U32 R19, R19, 0x10000, RZ ;  /* 0x0001000013137824 */ /* 0x000fe200078e00ff */
[----:B------:R-:W-:Y:S01]  /*1720*/  SHF.L.U32 R9, R9, 0x10, RZ ;  /* 0x0000001009097819 */ /* 0x000fe200000006ff */
[----:B------:R-:W-:Y:S01]  /*1730*/  FFMA.FTZ R27, R3, R16, R26 ;  /* 0x00000010031b7223 */ /* 0x000fe2000001001a */
[----:B------:R-:W-:Y:S01]  /*1740*/  SHF.L.U32 R26, R18, 0x10, RZ ;  /* 0x00000010121a7819 */ /* 0x000fe200000006ff */
[----:B0-----:R-:W0:Y:S01]  /*1750*/  MUFU.RCP R16, UR33 ;  /* 0x0000002100107d08 */ /* 0x001e220008001000 */
[----:B------:R-:W-:Y:S01]  /*1760*/  SHF.L.U32 R18, R5, 0x10, RZ ;  /* 0x0000001005127819 */ /* 0x000fe200000006ff */
[C---:B------:R-:W-:Y:S01]  /*1770*/  FMUL.FTZ R25, R27.reuse, R27 ;  /* 0x0000001b1b197220 */ /* 0x040fe20000410000 */
[----:B------:R-:W-:Y:S01]  /*1780*/  FFMA.FTZ R27, R27, -UR30, R27 ;  /* 0x8000001e1b1b7c23 */ /* 0x000fe2000801001b */
[----:B------:R-:W-:Y:S01]  /*1790*/  SHF.L.U32 R6, R6, 0x10, RZ ;  /* 0x0000001006067819 */ /* 0x000fe200000006ff */
[----:B------:R-:W-:-:S02]  /*17a0*/  HADD2.F32 R24, -RZ, R24.H0_H0 ;  /* 0x20000018ff187230 */ /* 0x000fc40000004100 */
[----:B------:R-:W-:Y:S01]  /*17b0*/  FFMA.FTZ R25, R25, -UR31, R25 ;  /* 0x8000001f19197c23 */ /* 0x000fe20008010019 */
[----:B------:R-:W-:Y:S01]  /*17c0*/  FMUL.FTZ R28, R18, UR28 ;  /* 0x0000001c121c7c20 */ /* 0x000fe20008410000 */
[----:B------:R-:W-:Y:S01]  /*17d0*/  FFMA.FTZ R8, R8, UR30, R27 ;  /* 0x0000001e08087c23 */ /* 0x000fe2000801001b */
[----:B------:R-:W-:Y:S01]  /*17e0*/  SHF.L.U32 R22, R22, 0x10, RZ ;  /* 0x0000001016167819 */ /* 0x000fe200000006ff */
[----:B------:R-:W-:Y:S01]  /*17f0*/  FFMA.FTZ R5, R26, UR31, R25 ;  /* 0x0000001f1a057c23 */ /* 0x000fe20008010019 */
[----:B------:R-:W-:Y:S01]  /*1800*/  HADD2.F32 R26, -RZ, R23.H0_H0 ;  /* 0x20000017ff1a7230 */ /* 0x000fe20000004100 */
[----:B------:R-:W-:Y:S01]  /*1810*/  SHF.L.U32 R20, R20, 0x10, RZ ;  /* 0x0000001014147819 */ /* 0x000fe200000006ff */
[----:B------:R-:W-:Y:S03]  /*1820*/  BSSY.RECONVERGENT B1, `(.L_x_725) ;  /* 0x000008a000017945 */ /* 0x000fe60003800200 */
        /* <DEDUP_REMOVED lines=25> */
[----:B------:R-:W-:-:S03]  /*19c0*/  HADD2.F32 R26, -RZ, R17.H0_H0 ;  /* 0x20000011ff1a7230 */ /* 0x000fc60000004100 */
        /* <DEDUP_REMOVED lines=45> */
[----:B0-----:R-:W-:Y:S02]  /*1ca0*/  SHF.L.U32 R0, R18, 0x10, RZ ;  /* 0x0000001012007819 */ /* 0x001fe400000006ff */
[----:B------:R-:W0:Y:S08]  /*1cb0*/  F2F.BF16.F32 R23, R9 ;  /* 0x0000000900177304 */ /* 0x000e300000202000 */
[----:B------:R-:W2:Y:S01]  /*1cc0*/  F2F.BF16.F32 R16, R16 ;  /* 0x0000001000107304 */ /* 0x000ea20000202000 */
[----:B0-----:R-:W-:-:S07]  /*1cd0*/  IMAD.U32 R4, R23, 0x10000, RZ ;  /* 0x0001000017047824 */ /* 0x001fce00078e00ff */
        /* <DEDUP_REMOVED lines=9> */
[----:B------:R-:W-:Y:S01]  /*1d70*/  IMAD.MOV.U32 R25, RZ, RZ, 0x2 ;  /* 0x00000002ff197424 */ /* 0x000fe200078e00ff */
[C---:B------:R-:W-:Y:S01]  /*1d80*/  IADD3 R8, PT, PT, R2.reuse, 0x1, RZ ;  /* 0x0000000102087810 */ /* 0x040fe20007ffe0ff */
[----:B0-----:R-:W-:Y:S01]  /*1d90*/  HFMA2 R24, -RZ, RZ, 0, 1.1920928955078125e-07 ;  /* 0x00000002ff187431 */ /* 0x001fe200000001ff */
[----:B------:R-:W-:Y:S02]  /*1da0*/  IADD3 R9, PT, PT, R2, 0x2, RZ ;  /* 0x0000000202097810 */ /* 0x000fe40007ffe0ff */
[----:B------:R-:W-:Y:S02]  /*1db0*/  ISETP.GE.AND P0, PT, R8, UR15, PT ;  /* 0x0000000f08007c0c */ /* 0x000fe4000bf06270 */
[----:B------:R-:W-:Y:S02]  /*1dc0*/  ISETP.GE.AND P1, PT, R9, UR15, PT ;  /* 0x0000000f09007c0c */ /* 0x000fe4000bf26270 */
[----:B------:R-:W-:-:S03]  /*1dd0*/  MOV R9, 0x2 ;  /* 0x0000000200097802 */ /* 0x000fc60000000f00 */
[----:B------:R-:W-:Y:S02]  /*1de0*/  @!P2 STG.E.U16 desc[UR16][R10.64], R20 ;  /* 0x000000140a00a986 */ /* 0x000fe4000c101510 */
[C---:B------:R-:W-:Y:S02]  /*1df0*/  @!P2 IMAD.WIDE R8, R2.reuse, R9, UR12 ;  /* 0x0000000c0208ae25 */ /* 0x040fe4000f8e0209 */
[----:B------:R-:W-:Y:S04]  /*1e00*/  @!P2 STG.E.U16 desc[UR16][R12.64], R29 ;  /* 0x0000001d0c00a986 */ /* 0x000fe8000c101510 */
[----:B------:R0:W-:Y:S04]  /*1e10*/  @!P2 STG.E.U16 desc[UR16][R14.64], R5 ;  /* 0x000000050e00a986 */ /* 0x0001e8000c101510 */
[----:B------:R3:W-:Y:S04]  /*1e20*/  @!P2 STG.E.U16 desc[UR16][R8.64], R22 ;  /* 0x000000160800a986 */ /* 0x0007e8000c101510 */
[----:B------:R1:W-:Y:S04]  /*1e30*/  @!P0 STG.E.U16 desc[UR16][R10.64+0x2], R18 ;  /* 0x000002120a008986 */ /* 0x0003e8000c101510 */
[----:B------:R1:W-:Y:S01]  /*1e40*/  @!P0 STG.E.U16 desc[UR16][R12.64+0x2], R7 ;  /* 0x000002070c008986 */ /* 0x0003e2000c101510 */
[C---:B0-----:R-:W-:Y:S01]  /*1e50*/  IADD3 R5, PT, PT, R2.reuse, 0x3, RZ ;  /* 0x0000000302057810 */ /* 0x041fe20007ffe0ff */
[----:B---3--:R-:W-:-:S02]  /*1e60*/  @!P0 IMAD.WIDE R8, R2, R25, UR12 ;  /* 0x0000000c02088e25 */ /* 0x008fc4000f8e0219 */
[----:B------:R3:W-:Y:S02]  /*1e70*/  @!P0 STG.E.U16 desc[UR16][R14.64+0x2], R21 ;  /* 0x000002150e008986 */ /* 0x0007e4000c101510 */
[----:B------:R-:W-:Y:S02]  /*1e80*/  @!P1 IMAD.WIDE R24, R2, R24, UR12 ;  /* 0x0000000c02189e25 */ /* 0x000fe4000f8e0218 */
        /* <DEDUP_REMOVED lines=14> */
.L_x_726:
[----:B------:R-:W-:Y:S01]  /*1f70*/  IMAD.WIDE.U32 R6, R7, 0x10000, RZ ;  /* 0x0001000007067825 */ /* 0x000fe200078e00ff */
[----:B------:R-:W-:-:S03]  /*1f80*/  SHF.L.U32 R19, R19, 0x10, RZ ;  /* 0x0000001013137819 */ /* 0x000fc600000006ff */
[----:B------:R-:W-:Y:S01]  /*1f90*/  IMAD.WIDE.U32 R8, R18, 0x10000, RZ ;  /* 0x0001000012087825 */ /* 0x000fe200078e00ff */
[----:B------:R-:W-:Y:S02]  /*1fa0*/  LOP3.LUT R7, R7, R19, R26, 0xfe, !PT ;  /* 0x0000001307077212 */ /* 0x000fe400078efe1a */
[----:B------:R-:W-:Y:S01]  /*1fb0*/  LOP3.LUT R6, R6, R29, RZ, 0xfc, !PT ;  /* 0x0000001d06067212 */ /* 0x000fe200078efcff */
[----:B------:R-:W-:Y:S01]  /*1fc0*/  IMAD.WIDE.U32 R18, R21, 0x10000, RZ ;  /* 0x0001000015127825 */ /* 0x000fe200078e00ff */
[----:B------:R-:W-:Y:S02]  /*1fd0*/  LOP3.LUT R8, R8, R20, RZ, 0xfc, !PT ;  /* 0x0000001408087212 */ /* 0x000fe400078efcff */
[----:B------:R-:W-:Y:S01]  /*1fe0*/  LOP3.LUT R9, R9, R24, R23, 0xfe, !PT ;  /* 0x0000001809097212 */ /* 0x000fe200078efe17 */
[----:B------:R-:W-:Y:S01]  /*1ff0*/  IMAD.U32 R27, R27, 0x10000, RZ ;  /* 0x000100001b1b7824 */ /* 0x000fe200078e00ff */
[----:B--2---:R-:W-:Y:S01]  /*2000*/  SHF.L.U32 R23, R16, 0x10, RZ ;  /* 0x0000001010177819 */ /* 0x004fe200000006ff */
[----:B------:R-:W-:Y:S01]  /*2010*/  IMAD.WIDE.U32 R20, R0, 0x10000, RZ ;  /* 0x0001000000147825 */ /* 0x000fe200078e00ff */
[----:B------:R-:W-:Y:S01]  /*2020*/  LOP3.LUT R16, R18, R5, RZ, 0xfc, !PT ;  /* 0x0000000512107212 */ /* 0x000fe200078efcff */
[----:B------:R2:W-:Y:S01]  /*2030*/  STG.E.64 desc[UR16][R10.64], R8 ;  /* 0x000000080a007986 */ /* 0x0005e2000c101b10 */
[----:B------:R-:W-:-:S02]  /*2040*/  LOP3.LUT R17, R19, R27, R17, 0xfe, !PT ;  /* 0x0000001b13117212 */ /* 0x000fc400078efe11 */
[----:B------:R-:W-:Y:S01]  /*2050*/  MOV R19, 0x2 ;  /* 0x0000000200137802 */ /* 0x000fe20000000f00 */
[----:B------:R2:W-:Y:S01]  /*2060*/  STG.E.64 desc[UR16][R12.64], R6 ;  /* 0x000000060c007986 */ /* 0x0005e2000c101b10 */
[----:B------:R-:W-:Y:S02]  /*2070*/  LOP3.LUT R5, R21, R23, R4, 0xfe, !PT ;  /* 0x0000001715057212 */ /* 0x000fe400078efe04 */
[----:B------:R-:W-:Y:S01]  /*2080*/  LOP3.LUT R4, R20, R22, RZ, 0xfc, !PT ;  /* 0x0000001614047212 */ /* 0x000fe200078efcff */
[----:B------:R-:W-:Y:S01]  /*2090*/  IMAD.WIDE R18, R2, R19, UR12 ;  /* 0x0000000c02127e25 */ /* 0x000fe2000f8e0213 */
[----:B------:R2:W-:Y:S04]  /*20a0*/  STG.E.64 desc[UR16][R14.64], R16 ;  /* 0x000000100e007986 */ /* 0x0005e8000c101b10 */
[----:B------:R2:W-:Y:S02]  /*20b0*/  STG.E.64 desc[UR16][R18.64], R4 ;  /* 0x0000000412007986 */ /* 0x0005e4000c101b10 */
.L_x_727:
[----:B-1--4-:R-:W-:Y:S05]  /*20c0*/  BSYNC.RECONVERGENT B1 ;  /* 0x0000000000017941 */ /* 0x012fea0003800200 */
.L_x_725:
[----:B0-2---:R-:W-:-:S04]  /*20d0*/  MOV R5, UR18 ;  /* 0x0000001200057c02 */ /* 0x005fc80008000f00 */
[----:B------:R-:W-:-:S04]  /*20e0*/  LEA R2, R5, R2, 0x2 ;  /* 0x0000000205027211 */ /* 0x000fc800078e10ff */
[----:B------:R-:W-:-:S13]  /*20f0*/  ISETP.GE.AND P0, PT, R2, UR15, PT ;  /* 0x0000000f02007c0c */ /* 0x000fda000bf06270 */
[----:B------:R-:W-:Y:S05]  /*2100*/  @!P0 BRA `(.L_x_728) ;  /* 0xfffffff000608947 */ /* 0x000fea000383ffff */
[----:B------:R-:W-:Y:S05]  /*2110*/  BSYNC.RECONVERGENT B0 ;  /* 0x0000000000007941 */ /* 0x000fea0003800200 */
.L_x_722:
[----:B------:R-:W-:Y:S05]  /*2120*/  EXIT ;  /* 0x000000000000794d */ /* 0x000fea0003800000 */
.L_x_729:
        /* <DEDUP_REMOVED lines=13> */
.L_x_1121:


//--------------------- .text._Z25multi_tensor_apply_kernelI18TensorListMetadataILi5EE15DistAdamFunctorIN3c108BFloat16ENS3_4HalfEfEJPfffffff10adamMode_tfEEvlPViT_T0_DpT1_ --------------------------
	.section	.text._Z25multi_tensor_apply_kernelI18TensorListMetadataILi5EE15DistAdamFunctorIN3c108BFloat16ENS3_4HalfEfEJPfffffff10adamMode_tfEEvlPViT_T0_DpT1_,"ax",@progbits
	.align	128
        .global         _Z25multi_tensor_apply_kernelI18TensorListMetadataILi5EE15DistAdamFunctorIN3c108BFloat16ENS3_4HalfEfEJPfffffff10adamMode_tfEEvlPViT_T0_DpT1_
        .type           _Z25multi_tensor_apply_kernelI18TensorListMetadataILi5EE15DistAdamFunctorIN3c108BFloat16ENS3_4HalfEfEJPfffffff10adamMode_tfEEvlPViT_T0_DpT1_,@function
        .size           _Z25multi_tensor_apply_kernelI18TensorListMetadataILi5EE15DistAdamFunctorIN3c108BFloat16ENS3_4HalfEfEJPfffffff10adamMode_tfEEvlPViT_T0_DpT1_,(.L_x_1122 - _Z25multi_tensor_apply_kernelI18TensorListMetadataILi5EE15DistAdamFunctorIN3c108BFloat16ENS3_4HalfEfEJPfffffff10adamMode_tfEEvlPViT_T0_DpT1_)
        .other          _Z25multi_tensor_apply_kernelI18TensorListMetadataILi5EE15DistAdamFunctorIN3c108BFloat16ENS3_4HalfEfEJPfffffff10adamMode_tfEEvlPViT_T0_DpT1_,@"STO_CUDA_ENTRY STV_DEFAULT"
_Z25multi_tensor_apply_kernelI18TensorListMetadataILi5EE15DistAdamFunctorIN3c108BFloat16ENS3_4HalfEfEJPfffffff10adamMode_tfEEvlPViT_T0_DpT1_:
.text._Z25multi_tensor_apply_kernelI18TensorListMetadataILi5EE15DistAdamFunctorIN3c108BFloat16ENS3_4HalfEfEJPfffffff10adamMode_tfEEvlPViT_T0_DpT1_:
        /* <DEDUP_REMOVED lines=58> */
.L_x_736:
[----:B------:R-:W-:Y:S01]  /*03a0*/  HFMA2 R11, -RZ, RZ, 0, 1.1920928955078125e-07 ;  /* 0x00000002ff0b7431 */ /* 0x000fe200000001ff */
[----:B------:R-:W-:Y:S01]  /*03b0*/  MOV R13, 0x2 ;  /* 0x00000002000d7802 */ /* 0x000fe20000000f00 */
[----:B------:R-:W-:-:S03]  /*03c0*/  HFMA2 R15, -RZ, RZ, 0, 1.1920928955078125e-07 ;  /* 0x00000002ff0f7431 */ /* 0x000fc600000001ff */
        /* <DEDUP_REMOVED lines=17> */
[----:B------:R-:W-:Y:S02]  /*04e0*/  SHF.R.U64 R23, R18, 0x10, R19 ;  /* 0x0000001012177819 */ /* 0x000fe40000001213 */
[----:B------:R-:W-:Y:S02]  /*04f0*/  SHF.R.U32.HI R22, RZ, 0x10, R17 ;  /* 0x00000010ff167819 */ /* 0x000fe40000011611 */
[----:B------:R-:W-:Y:S02]  /*0500*/  SHF.R.U32.HI R24, RZ, 0x10, R19 ;  /* 0x00000010ff187819 */ /* 0x000fe40000011613 */
[----:B------:R-:W-:Y:S01]  /*0510*/  PRMT R26, R23, 0x7610, R26 ;  /* 0x00007610171a7816 */ /* 0x000fe2000000001a */
[----:B------:R-:W-:Y:S06]  /*0520*/  BRA `(.L_x_733) ;  /* 0x0000000000bc7947 */ /* 0x000fec0003800000 */
.L_x_732:
[C---:B------:R-:W-:Y:S01]  /*0530*/  VIADD R0, R2.reuse, 0x1 ;  /* 0x0000000102007836 */ /* 0x040fe20000000000 */
[C---:B------:R-:W-:Y:S01]  /*0540*/  IADD3 R4, PT, PT, R2.reuse, 0x2, RZ ;  /* 0x0000000202047810 */ /* 0x040fe20007ffe0ff */
[----:B------:R-:W-:Y:S01]  /*0550*/  IMAD.MOV.U32 R7, RZ, RZ, 0x2 ;  /* 0x00000002ff077424 */ /* 0x000fe200078e00ff */
[----:B------:R-:W-:Y:S02]  /*0560*/  ISETP.GE.AND P0, PT, R2, UR15, PT ;  /* 0x0000000f02007c0c */ /* 0x000fe4000bf06270 */
[----:B------:R-:W-:Y:S02]  /*0570*/  ISETP.GE.AND P1, PT, R0, UR15, PT ;  /* 0x0000000f00007c0c */ /* 0x000fe4000bf26270 */
[----:B------:R-:W-:Y:S02]  /*0580*/  IADD3 R0, PT, PT, R2, 0x3, RZ ;  /* 0x0000000302007810 */ /* 0x000fe40007ffe0ff */
[----:B------:R-:W-:Y:S02]  /*0590*/  ISETP.GE.AND P2, PT, R4, UR15, PT ;  /* 0x0000000f04007c0c */ /* 0x000fe4000bf46270 */
[----:B------:R-:W-:-:S02]  /*05a0*/  ISETP.GE.AND P3, PT, R0, UR15, PT ;  /* 0x0000000f00007c0c */ /* 0x000fc4000bf66270 */
[----:B------:R-:W-:Y:S02]  /*05b0*/  MOV R23, 0x2 ;  /* 0x0000000200177802 */ /* 0x000fe40000000f00 */
[----:B------:R-:W-:Y:S01]  /*05c0*/  MOV R21, 0x2 ;  /* 0x0000000200157802 */ /* 0x000fe20000000f00 */
[----:B------:R-:W5:Y:S01]  /*05d0*/  @!P0 LDG.E.U16 R4, desc[UR16][R10.64] ;  /* 0x000000100a048981 */ /* 0x000f62000c1e1500 */
[----:B------:R-:W-:Y:S01]  /*05e0*/  MOV R29, 0x2 ;  /* 0x00000002001d7802 */ /* 0x000fe20000000f00 */
        /* <DEDUP_REMOVED lines=14> */
[----:B------:R-:W-:-:S02]  /*06d0*/  @P2 PRMT R17, RZ, 0x7610, R17 ;  /* 0x00007610ff112816 */ /* 0x000fc40000000011 */
[----:B--2---:R-:W-:Y:S01]  /*06e0*/  @P3 PRMT R22, RZ, 0x7610, R22 ;  /* 0x00007610ff163816 */ /* 0x004fe20000000016 */
        /* <DEDUP_REMOVED lines=19> */
.L_x_733:
[----:B-----5:R-:W-:Y:S01]  /*0820*/  HADD2.F32 R28, -RZ, R18.H0_H0 ;  /* 0x20000012ff1c7230 */ /* 0x020fe20000004100 */
[----:B------:R-:W-:Y:S01]  /*0830*/  SHF.L.U32 R16, R16, 0x10, RZ ;  /* 0x0000001010107819 */ /* 0x000fe200000006ff */
[----:B-1----:R-:W1:Y:S01]  /*0840*/  MUFU.RCP R18, UR25 ;  /* 0x0000001900127d08 */ /* 0x002e620008001000 */
[----:B------:R-:W-:Y:S01]  /*0850*/  HADD2.F32 R26, -RZ, R26.H0_H0 ;  /* 0x2000001aff1a7230 */ /* 0x000fe20000004100 */
[----:B------:R-:W-:Y:S01]  /*0860*/  SHF.L.U32 R8, R8, 0x10, RZ ;  /* 0x0000001008087819 */ /* 0x000fe200000006ff */
[----:B------:R-:W-:Y:S01]  /*0870*/  FMUL.FTZ R27, R3, R28 ;  /* 0x0000001c031b7220 */ /* 0x000fe20000410000 */
[----:B------:R-:W-:Y:S01]  /*0880*/  SHF.L.U32 R7, R7, 0x10, RZ ;  /* 0x0000001007077819 */ /* 0x000fe200000006ff */
[----:B------:R-:W-:Y:S02]  /*0890*/  IMAD.U32 R21, R21, 0x10000, RZ ;  /* 0x0001000015157824 */ /* 0x000fe400078e00ff */
[----:B------:R-:W-:Y:S01]  /*08a0*/  FMUL.FTZ R26, R3, R26 ;  /* 0x0000001a031a7220 */ /* 0x000fe20000410000 */
[C---:B------:R-:W-:Y:S01]  /*08b0*/  FMUL.FTZ R23, R27.reuse, R27 ;  /* 0x0000001b1b177220 */ /* 0x040fe20000410000 */
[----:B----4-:R-:W-:Y:S01]  /*08c0*/  FFMA.FTZ R27, R27, -UR22, R27 ;  /* 0x800000161b1b7c23 */ /* 0x010fe2000801001b */
[----:B------:R-:W-:Y:S01]  /*08d0*/  SHF.L.U32 R4, R4, 0x10, RZ ;  /* 0x0000001004047819 */ /* 0x000fe200000006ff */
[----:B------:R-:W-:-:S02]  /*08e0*/  HADD2.F32 R24, -RZ, R24.H0_H0 ;  /* 0x20000018ff187230 */ /* 0x000fc40000004100 */
[----:B------:R-:W-:Y:S01]  /*08f0*/  FFMA.FTZ R23, R23, -UR23, R23 ;  /* 0x8000001717177c23 */ /* 0x000fe20008010017 */
[----:B------:R-:W-:Y:S01]  /*0900*/  FFMA.FTZ R8, R8, UR22, R27 ;  /* 0x0000001608087c23 */ /* 0x000fe2000801001b */
[----:B------:R-:W-:Y:S01]  /*0910*/  SHF.L.U32 R17, R17, 0x10, RZ ;  /* 0x0000001011117819 */ /* 0x000fe200000006ff */
[----:B------:R-:W-:Y:S02]  /*0920*/  IMAD.U32 R22, R22, 0x10000, RZ ;  /* 0x0001000016167824 */ /* 0x000fe400078e00ff */
        /* <DEDUP_REMOVED lines=9> */
[----:B------:R-:W-:Y:S01]  /*09c0*/  SHF.L.U32 R6, R6, 0x10, RZ ;  /* 0x0000001006067819 */ /* 0x000fe200000006ff */
[----:B------:R-:W-:-:S04]  /*09d0*/  FFMA.FTZ R21, R21, UR23, R26 ;  /* 0x0000001715157c23 */ /* 0x000fc8000801001a */
        /* <DEDUP_REMOVED lines=18> */
[----:B0-----:R-:W-:-:S05]  /*0b00*/  SHF.L.U32 R27, R29, 0x10, RZ ;  /* 0x000000101d1b7819 */ /* 0x001fca00000006ff */
        /* <DEDUP_REMOVED lines=23> */
[----:B------:R-:W-:Y:S01]  /*0c80*/  SHF.L.U32 R5, R0, 0x10, RZ ;  /* 0x0000001000057819 */ /* 0x000fe200000006ff */
[----:B------:R-:W-:Y:S02]  /*0c90*/  FFMA.FTZ R22, R22, UR22, R24 ;  /* 0x0000001616167c23 */ /* 0x000fe40008010018 */
[----:B------:R-:W-:Y:S02]  /*0ca0*/  FFMA.FTZ R19, R20, UR21, R19 ;  /* 0x0000001514137c23 */ /* 0x000fe40008010013 */
[----:B------:R-:W0:Y:S01]  /*0cb0*/  MUFU.SQRT R18, R28 ;  /* 0x0000001c00127308 */ /* 0x000e220000002000 */
[----:B------:R-:W-:Y:S01]  /*0cc0*/  FFMA.FTZ R26, R5, UR21, R26 ;  /* 0x00000015051a7c23 */ /* 0x000fe2000801001a */
[----:B------:R-:W-:Y:S01]  /*0cd0*/  FMUL.FTZ R0, R19, UR27 ;  /* 0x0000001b13007c20 */ /* 0x000fe20008410000 */
[----:B------:R-:W-:-:S02]  /*0ce0*/  FMUL.FTZ R19, R22, R16 ;  /* 0x0000001016137220 */ /* 0x000fc40000410000 */
[----:B------:R-:W-:-:S03]  /*0cf0*/  FMUL.FTZ R26, R26, UR27 ;  /* 0x0000001b1a1a7c20 */ /* 0x000fc60008410000 */
[----:B------:R-:W1:Y:S08]  /*0d00*/  F2F.BF16.F32 R0, R0 ;  /* 0x0000000000007304 */ /* 0x000e700000202000 */
[----:B------:R-:W2:Y:S01]  /*0d10*/  F2F.BF16.F32 R26, R26 ;  /* 0x0000001a001a7304 */ /* 0x000ea20000202000 */
[----:B0-----:R-:W-:Y:S01]  /*0d20*/  FADD.FTZ R18, R18, UR26 ;  /* 0x0000001a12127e21 */ /* 0x001fe20008010000 */
[----:B-1----:R-:W-:-:S06]  /*0d30*/  IMAD.U32 R17, R0, 0x10000, RZ ;  /* 0x0001000000117824 */ /* 0x002fcc00078e00ff */
        /* <DEDUP_REMOVED lines=14> */
[----:B-1----:R-:W-:-:S05]  /*0e20*/  SHF.L.U32 R5, R19, 0x10, RZ ;  /* 0x0000001013057819 */ /* 0x002fca00000006ff */
[----:B------:R-:W-:Y:S02]  /*0e30*/  FADD.FTZ R5, R6, -R5 ;  /* 0x8000000506057221 */ /* 0x000fe40000010000 */
[----:B------:R-:W-:Y:S01]  /*0e40*/  F2F.BF16.F32 R6, R27 ;  /* 0x0000001b00067304 */ /* 0x000fe20000202000 */
[----:B0-----:R-:W-:-:S07]  /*0e50*/  IMAD.U32 R18, R0, 0x10000, RZ ;  /* 0x0001000000127824 */ /* 0x001fce00078e00ff */
[----:B------:R-:W0:Y:S02]  /*0e60*/  F2F.BF16.F32 R20, R5 ;  /* 0x0000000500147304 */ /* 0x000e240000202000 */
[----:B0-----:R-:W-:Y:S01]  /*0e70*/  SHF.L.U32 R19, R20, 0x10, RZ ;  /* 0x0000001014137819 */ /* 0x001fe200000006ff */
[----:B------:R-:W-:Y:S06]  /*0e80*/  BRA.U !UP1, `(.L_x_734) ;  /* 0x0000000109487547 */ /* 0x000fec000b800000 */
[----:B------:R-:W-:-:S04]  /*0e90*/  IMAD.WIDE.U32 R4, R24, 0x10000, RZ ;  /* 0x0001000018047825 */ /* 0x000fc800078e00ff */
[----:B------:R-:W-:Y:S01]  /*0ea0*/  IMAD.WIDE.U32 R26, R7, 0x10000, RZ ;  /* 0x00010000071a7825 */ /* 0x000fe200078e00ff */
[----:B------:R-:W-:Y:S02]  /*0eb0*/  LOP3.LUT R5, R5, R19, R0, 0xfe, !PT ;  /* 0x0000001305057212 */ /* 0x000fe400078efe00 */
[----:B------:R-:W-:Y:S01]  /*0ec0*/  SHF.L.U32 R0, R6, 0x10, RZ ;  /* 0x0000001006007819 */ /* 0x000fe200000006ff */
[----:B------:R-:W-:Y:S01]  /*0ed0*/  IMAD.WIDE.U32 R20, R21, 0x10000, RZ ;  /* 0x0001000015147825 */ /* 0x000fe200078e00ff */
[----:B------:R-:W-:Y:S02]  /*0ee0*/  SHF.L.U32 R7, R8, 0x10, RZ ;  /* 0x0000001008077819 */ /* 0x000fe400000006ff */
[----:B------:R-:W-:Y:S02]  /*0ef0*/  LOP3.LUT R6, R26, R9, RZ, 0xfc, !PT ;  /* 0x000000091a067212 */ /* 0x000fe400078efcff */
[----:B------:R-:W-:Y:S02]  /*0f00*/  MOV R9, 0x4 ;  /* 0x0000000400097802 */ /* 0x000fe40000000f00 */
[----:B------:R-:W-:-:S02]  /*0f10*/  LOP3.LUT R4, R4, R22, RZ, 0xfc, !PT ;  /* 0x0000001604047212 */ /* 0x000fc400078efcff */
[----:B------:R-:W-:Y:S01]  /*0f20*/  LOP3.LUT R7, R27, R7, R25, 0xfe, !PT ;  /* 0x000000071b077212 */ /* 0x000fe200078efe19 */
[----:B------:R-:W-:Y:S01]  /*0f30*/  IMAD.WIDE R8, R2, R9, UR12 ;  /* 0x0000000c02087e25 */ /* 0x000fe2000f8e0209 */
[----:B------:R-:W-:Y:S01]  /*0f40*/  LOP3.LUT R21, R21, R0, R29, 0xfe, !PT ;  /* 0x0000000015157212 */ /* 0x000fe200078efe1d */
[----:B------:R0:W-:Y:S01]  /*0f50*/  STG.E.64 desc[UR16][R10.64], R4 ;  /* 0x000000040a007986 */ /* 0x0001e2000c101b10 */
[----:B------:R-:W-:-:S03]  /*0f60*/  LOP3.LUT R20, R20, R23, RZ, 0xfc, !PT ;  /* 0x0000001714147212 */ /* 0x000fc600078efcff */
[----:B------:R0:W-:Y:S04]  /*0f70*/  STG.E.64 desc[UR16][R12.64], R6 ;  /* 0x000000060c007986 */ /* 0x0001e8000c101b10 */
[----:B------:R0:W-:Y:S04]  /*0f80*/  STG.E.64 desc[UR16][R14.64], R20 ;  /* 0x000000140e007986 */ /* 0x0001e8000c101b10 */
[----:B------:R0:W-:Y:S01]  /*0f90*/  STG.E.128 desc[UR16][R8.64], R16 ;  /* 0x0000001008007986 */ /* 0x0001e2000c101d10 */
[----:B------:R-:W-:Y:S05]  /*0fa0*/  BRA `(.L_x_735) ;  /* 0x0000000000787947 */ /* 0x000fea0003800000 */
.L_x_734:
[C---:B------:R-:W-:Y:S01]  /*0fb0*/  VIADD R4, R2.reuse, 0x1 ;  /* 0x0000000102047836 */ /* 0x040fe20000000000 */
[C---:B------:R-:W-:Y:S01]  /*0fc0*/  ISETP.GE.AND P3, PT, R2.reuse, UR15, PT ;  /* 0x0000000f02007c0c */ /* 0x040fe2000bf66270 */
[----:B------:R-:W-:Y:S01]  /*0fd0*/  HFMA2 R27, -RZ, RZ, 0, 2.384185791015625e-07 ;  /* 0x00000004ff1b7431 */ /* 0x000fe200000001ff */
[----:B------:R-:W-:Y:S01]  /*0fe0*/  IADD3 R5, PT, PT, R2, 0x3, RZ ;  /* 0x0000000302057810 */ /* 0x000fe20007ffe0ff */
[----:B------:R-:W-:Y:S01]  /*0ff0*/  IMAD.MOV.U32 R28, RZ, RZ, 0x4 ;  /* 0x00000004ff1c7424 */ /* 0x000fe200078e00ff */
[----:B------:R-:W-:Y:S02]  /*1000*/  ISETP.GE.AND P0, PT, R4, UR15, PT ;  /* 0x0000000f04007c0c */ /* 0x000fe4000bf06270 */
[----:B------:R-:W-:Y:S02]  /*1010*/  IADD3 R4, PT, PT, R2, 0x2, RZ ;  /* 0x0000000202047810 */ /* 0x000fe40007ffe0ff */
[----:B------:R-:W-:Y:S02]  /*1020*/  ISETP.GE.AND P2, PT, R5, UR15, PT ;  /* 0x0000000f05007c0c */ /* 0x000fe4000bf46270 */
[----:B------:R-:W-:-:S03]  /*1030*/  ISETP.GE.AND P1, PT, R4, UR15, PT ;  /* 0x0000000f04007c0c */ /* 0x000fc6000bf26270 */
[CC--:B------:R-:W-:Y:S01]  /*1040*/  @!P3 IMAD.WIDE R4, R2.reuse, R27.reuse, UR12 ;  /* 0x0000000c0204be25 */ /* 0x0c0fe2000f8e021b */
[----:B------:R0:W-:Y:S03]  /*1050*/  @!P3 STG.E.U16 desc[UR16][R10.64], R22 ;  /* 0x000000160a00b986 */ /* 0x0001e6000c101510 */
[----:B------:R-:W-:Y:S01]  /*1060*/  @!P0 IMAD.WIDE R26, R2, R27, UR12 ;  /* 0x0000000c021a8e25 */ /* 0x000fe2000f8e021b */
[----:B------:R-:W-:Y:S04]  /*1070*/  @!P3 STG.E.U16 desc[UR16][R12.64], R9 ;  /* 0x000000090c00b986 */ /* 0x000fe8000c101510 */
[----:B------:R1:W-:Y:S01]  /*1080*/  @!P3 STG.E.U16 desc[UR16][R14.64], R23 ;  /* 0x000000170e00b986 */ /* 0x0003e2000c101510 */
[----:B0-----:R-:W-:-:S03]  /*1090*/  MOV R22, 0x4 ;  /* 0x0000000400167802 */ /* 0x001fc60000000f00 */
        /* <DEDUP_REMOVED lines=15> */
.L_x_735:
[----:B0-2---:R-:W-:-:S04]  /*1190*/  MOV R5, UR18 ;  /* 0x0000001200057c02 */ /* 0x005fc80008000f00 */
[----:B------:R-:W-:-:S04]  /*11a0*/  LEA R2, R5, R2, 0x2 ;  /* 0x0000000205027211 */ /* 0x000fc800078e10ff */
[----:B------:R-:W-:-:S13]  /*11b0*/  ISETP.GE.AND P0, PT, R2, UR15, PT ;  /* 0x0000000f02007c0c */ /* 0x000fda000bf06270 */
[----:B------:R-:W-:Y:S05]  /*11c0*/  @!P0 BRA `(.L_x_736) ;  /* 0xfffffff000748947 */ /* 0x000fea000383ffff */
[----:B------:R-:W-:Y:S05]  /*11d0*/  BSYNC.RECONVERGENT B0 ;  /* 0x0000000000007941 */ /* 0x000fea0003800200 */
.L_x_731:
[----:B------:R-:W-:Y:S05]  /*11e0*/  EXIT ;  /* 0x000000000000794d */ /* 0x000fea0003800000 */
.L_x_730:
[----:B------:R-:W-:Y:S01]  /*11f0*/  BSSY.RECONVERGENT B0, `(.L_x_737) ;  /* 0x00000e1000007945 */ /* 0x000fe20003800200 */
.L_x_743:
[----:B------:R-:W-:Y:S01]  /*1200*/  HFMA2 R11, -RZ, RZ, 0, 1.1920928955078125e-07 ;  /* 0x00000002ff0b7431 */ /* 0x000fe200000001ff */
[----:B------:R-:W-:Y:S01]  /*1210*/  MOV R13, 0x2 ;  /* 0x00000002000d7802 */ /* 0x000fe20000000f00 */
[----:B------:R-:W-:-:S03]  /*1220*/  IMAD.MOV.U32 R15, RZ, RZ, 0x2 ;  /* 0x00000002ff0f7424 */ /* 0x000fc600078e00ff */
[----:B------:R-:W-:-:S04]  /*1230*/  IMAD.WIDE R10, R2, R11, UR4 ;  /* 0x00000004020a7e25 */ /* 0x000fc8000f8e020b */
[----:B------:R-:W-:-:S04]  /*1240*/  IMAD.WIDE R12, R2, R13, UR6 ;  /* 0x00000006020c7e25 */ /* 0x000fc8000f8e020d */
[----:B------:R-:W-:Y:S01]  /*1250*/  IMAD.WIDE R14, R2, R15, UR8 ;  /* 0x00000008020e7e25 */ /* 0x000fe2000f8e020f */
[----:B------:R-:W-:Y:S06]  /*1260*/  BRA.U UP1, `(.L_x_738) ;  /* 0x0000000101a87547 */ /* 0x000fec000b800000 */
[C---:B------:R-:W-:Y:S02]  /*1270*/  IADD3 R0, PT, PT, R2.reuse, 0x1, RZ ;  /* 0x0000000102007810 */ /* 0x040fe40007ffe0ff */
[C---:B------:R-:W-:Y:S02]  /*1280*/  IADD3 R4, PT, PT, R2.reuse, 0x2, RZ ;  /* 0x0000000202047810 */ /* 0x040fe40007ffe0ff */
[C---:B------:R-:W-:Y:S02]  /*1290*/  IADD3 R5, PT, PT, R2.reuse, 0x3, RZ ;  /* 0x0000000302057810 */ /* 0x040fe40007ffe0ff */
[----:B------:R-:W-:Y:S02]  /*12a0*/  ISETP.GE.AND P0, PT, R2, UR15, PT ;  /* 0x0000000f02007c0c */ /* 0x000fe4000bf06270 */
[----:B------:R-:W-:Y:S02]  /*12b0*/  ISETP.GE.AND P1, PT, R0, UR15, PT ;  /* 0x0000000f00007c0c */ /* 0x000fe4000bf26270 */
[----:B------:R-:W-:-:S02]  /*12c0*/  ISETP.GE.AND P2, PT, R4, UR15, PT ;  /* 0x0000000f04007c0c */ /* 0x000fc4000bf46270 */
[----:B------:R-:W-:Y:S02]  /*12d0*/  ISETP.GE.AND P3, PT, R5, UR15, PT ;  /* 0x0000000f05007c0c */ /* 0x000fe4000bf66270 */
        /* <DEDUP_REMOVED lines=35> */
.L_x_738:
        /* <DEDUP_REMOVED lines=16> */
.L_x_739:
        /* <DEDUP_REMOVED lines=23> */
[----:B------:R-:W-:Y:S04]  /*1780*/  BSSY.RECONVERGENT B1, `(.L_x_740) ;  /* 0x0000083000017945 */ /* 0x000fe80003800200 */
        /* <DEDUP_REMOVED lines=22> */
[----:B0-----:R-:W-:-:S05]  /*18f0*/  SHF.L.U32 R29, R27, 0x10, RZ ;  /* 0x000000101b1d7819 */ /* 0x001fca00000006ff */
[----:B------:R-:W-:Y:S01]  /*1900*/  FADD.FTZ R0, R0, -R29 ;  /* 0x8000001d00007221 */ /* 0x000fe20000010000 */
[----:B--2---:R-:W-:Y:S01]  /*1910*/  FMUL.FTZ R25, R26, R25 ;  /* 0x000000191a197220 */ /* 0x004fe20000410000 */
[----:B------:R-:W-:-:S04]  /*1920*/  HADD2.F32 R26, -RZ, R17.H0_H0 ;  /* 0x20000011ff1a7230 */ /* 0x000fc80000004100 */
[----:B------:R-:W-:Y:S01]  /*1930*/  F2F.BF16.F32 R0, R0 ;  /* 0x0000000000007304 */ /* 0x000fe20000202000 */
        /* <DEDUP_REMOVED lines=27> */
[----:B--2---:R-:W-:Y:S01]  /*1af0*/  SHF.L.U32 R5, R20, 0x10, RZ ;  /* 0x0000001014057819 */ /* 0x004fe200000006ff */
[----:B0-----:R-:W-:Y:S01]  /*1b00*/  FADD.FTZ R28, R28, UR34 ;  /* 0x000000221c1c7e21 */ /* 0x001fe20008010000 */
[----:B------:R-:W-:-:S03]  /*1b10*/  FMUL.FTZ R20, R25, UR35 ;  /* 0x0000002319147c20 */ /* 0x000fc60008410000 */
[----:B------:R-:W-:Y:S01]  /*1b20*/  FFMA.FTZ R24, R5, UR30, R24 ;  /* 0x0000001e05187c23 */ /* 0x000fe20008010018 */
[----:B------:R-:W0:Y:S03]  /*1b30*/  F2F.BF16.F32 R8, R20 ;  /* 0x0000001400087304 */ /* 0x000e260000202000 */
[----:B------:R-:W-:-:S05]  /*1b40*/  FMUL.FTZ R23, R24, R23 ;  /* 0x0000001718177220 */ /* 0x000fca0000410000 */
[----:B------:R-:W2:Y:S01]  /*1b50*/  MUFU.RCP R28, R28 ;  /* 0x0000001c001c7308 */ /* 0x000ea20000001000 */
[----:B0-----:R-:W-:-:S07]  /*1b60*/  SHF.L.U32 R5, R8, 0x10, RZ ;  /* 0x0000001008057819 */ /* 0x001fce00000006ff */
[----:B------:R-:W-:Y:S01]  /*1b70*/  F2F.BF16.F32 R25, R24 ;  /* 0x0000001800197304 */ /* 0x000fe20000202000 */
[----:B------:R-:W-:Y:S01]  /*1b80*/  FADD.FTZ R20, R18, -R5 ;  /* 0x8000000512147221 */ /* 0x000fe20000010000 */
[----:B------:R-:W-:-:S06]  /*1b90*/  IMAD.U32 R5, R19, 0x10000, RZ ;  /* 0x0001000013057824 */ /* 0x000fcc00078e00ff */
[----:B------:R-:W-:Y:S01]  /*1ba0*/  F2F.BF16.F32 R24, R22 ;  /* 0x0000001600187304 */ /* 0x000fe20000202000 */
[----:B------:R-:W-:Y:S01]  /*1bb0*/  FADD.FTZ R8, R4, -R5 ;  /* 0x8000000504087221 */ /* 0x000fe20000010000 */
[----:B--2---:R-:W-:Y:S01]  /*1bc0*/  FMUL.FTZ R23, R23, R28 ;  /* 0x0000001c17177220 */ /* 0x004fe20000410000 */
[----:B------:R-:W-:-:S03]  /*1bd0*/  SHF.L.U32 R4, R0, 0x10, RZ ;  /* 0x0000001000047819 */ /* 0x000fc600000006ff */
[----:B------:R-:W-:Y:S02]  /*1be0*/  FMUL.FTZ R23, R23, UR35 ;  /* 0x0000002317177c20 */ /* 0x000fe40008410000 */
        /* <DEDUP_REMOVED lines=13> */
[----:B------:R-:W-:Y:S01]  /*1cc0*/  HFMA2 R22, -RZ, RZ, 0, 2.384185791015625e-07 ;  /* 0x00000004ff167431 */ /* 0x000fe200000001ff */
[----:B------:R-:W-:Y:S02]  /*1cd0*/  MOV R23, 0x4 ;  /* 0x0000000400177802 */ /* 0x000fe40000000f00 */
[----:B------:R-:W-:Y:S02]  /*1ce0*/  ISETP.GE.AND P0, PT, R18, UR15, PT ;  /* 0x0000000f12007c0c */ /* 0x000fe4000bf06270 */
[----:B------:R-:W-:Y:S01]  /*1cf0*/  ISETP.GE.AND P1, PT, R19, UR15, PT ;  /* 0x0000000f13007c0c */ /* 0x000fe2000bf26270 */
[----:B------:R-:W-:-:S04]  /*1d00*/  HFMA2 R19, -RZ, RZ, 0, 2.384185791015625e-07 ;  /* 0x00000004ff137431 */ /* 0x000fc800000001ff */
[----:B------:R0:W-:Y:S01]  /*1d10*/  @!P2 STG.E.U16 desc[UR16][R10.64], R0 ;  /* 0x000000000a00a986 */ /* 0x0001e2000c101510 */
[----:B------:R-:W-:-:S03]  /*1d20*/  @!P2 IMAD.WIDE R18, R2, R19, UR12 ;  /* 0x0000000c0212ae25 */ /* 0x000fc6000f8e0213 */
        /* <DEDUP_REMOVED lines=16> */
[----:B---3--:R-:W-:Y:S01]  /*1e30*/  IMAD.MOV.U32 R5, RZ, RZ, 0x4 ;  /* 0x00000004ff057424 */ /* 0x008fe200078e00ff */
[----:B------:R2:W-:Y:S03]  /*1e40*/  STG.E.U16 desc[UR16][R10.64+0x6], R26 ;  /* 0x0000061a0a007986 */ /* 0x0005e6000c101510 */
[----:B------:R-:W-:Y:S01]  /*1e50*/  IMAD.WIDE R4, R2, R5, UR12 ;  /* 0x0000000c02047e25 */ /* 0x000fe2000f8e0205 */
[----:B------:R2:W-:Y:S04]  /*1e60*/  STG.E.U16 desc[UR16][R12.64+0x6], R25 ;  /* 0x000006190c007986 */ /* 0x0005e8000c101510 */
[----:B------:R2:W-:Y:S04]  /*1e70*/  STG.E.U16 desc[UR16][R14.64+0x6], R24 ;  /* 0x000006180e007986 */ /* 0x0005e8000c101510 */
[----:B------:R2:W-:Y:S01]  /*1e80*/  STG.E desc[UR16][R4.64+0xc], R7 ;  /* 0x00000c0704007986 */ /* 0x0005e2000c101910 */
[----:B------:R-:W-:Y:S05]  /*1e90*/  BRA `(.L_x_742) ;  /* 0x0000000000447947 */ /* 0x000fea0003800000 */
.L_x_741:
[----:B------:R-:W-:Y:S01]  /*1ea0*/  IMAD.WIDE.U32 R18, R20, 0x10000, RZ ;  /* 0x0001000014127825 */ /* 0x000fe200078e00ff */
[----:B------:R-:W-:-:S03]  /*1eb0*/  SHF.L.U32 R25, R25, 0x10, RZ ;  /* 0x0000001019197819 */ /* 0x000fc600000006ff */
[----:B------:R-:W-:Y:S01]  /*1ec0*/  IMAD.WIDE.U32 R22, R27, 0x10000, RZ ;  /* 0x000100001b167825 */ /* 0x000fe200078e00ff */
[----:B------:R-:W-:Y:S02]  /*1ed0*/  LOP3.LUT R19, R19, R7, R8, 0xfe, !PT ;  /* 0x0000000713137212 */ /* 0x000fe400078efe08 */
[----:B------:R-:W-:Y:S01]  /*1ee0*/  SHF.L.U32 R8, R24, 0x10, RZ ;  /* 0x0000001018087819 */ /* 0x000fe200000006ff */
[----:B------:R-:W-:Y:S01]  /*1ef0*/  IMAD.WIDE.U32 R20, R21, 0x10000, RZ ;  /* 0x0001000015147825 */ /* 0x000fe200078e00ff */
[----:B------:R-:W-:Y:S02]  /*1f00*/  LOP3.LUT R23, R23, R25, R29, 0xfe, !PT ;  /* 0x0000001917177212 */ /* 0x000fe400078efe1d */
[----:B------:R-:W-:Y:S02]  /*1f10*/  MOV R25, 0x4 ;  /* 0x0000000400197802 */ /* 0x000fe40000000f00 */
[----:B------:R-:W-:Y:S02]  /*1f20*/  LOP3.LUT R18, R18, R0, RZ, 0xfc, !PT ;  /* 0x0000000012127212 */ /* 0x000fe400078efcff */
[----:B------:R-:W-:-:S02]  /*1f30*/  LOP3.LUT R22, R22, R9, RZ, 0xfc, !PT ;  /* 0x0000000916167212 */ /* 0x000fc400078efcff */
[----:B------:R-:W-:Y:S01]  /*1f40*/  LOP3.LUT R9, R21, R8, R17, 0xfe, !PT ;  /* 0x0000000815097212 */ /* 0x000fe200078efe11 */
[----:B------:R0:W-:Y:S01]  /*1f50*/  STG.E.64 desc[UR16][R10.64], R18 ;  /* 0x000000120a007986 */ /* 0x0001e2000c101b10 */
[----:B------:R-:W-:Y:S01]  /*1f60*/  LOP3.LUT R8, R20, R16, RZ, 0xfc, !PT ;  /* 0x0000001014087212 */ /* 0x000fe200078efcff */
[----:B------:R-:W-:Y:S02]  /*1f70*/  IMAD.WIDE R16, R2, R25, UR12 ;  /* 0x0000000c02107e25 */ /* 0x000fe4000f8e0219 */
[----:B------:R0:W-:Y:S04]  /*1f80*/  STG.E.64 desc[UR16][R12.64], R22 ;  /* 0x000000160c007986 */ /* 0x0001e8000c101b10 */
[----:B------:R0:W-:Y:S04]  /*1f90*/  STG.E.64 desc[UR16][R14.64], R8 ;  /* 0x000000080e007986 */ /* 0x0001e8000c101b10 */
[----:B------:R0:W-:Y:S02]  /*1fa0*/  STG.E.128 desc[UR16][R16.64], R4 ;  /* 0x0000000410007986 */ /* 0x0001e4000c101d10 */
.L_x_742:
[----:B-1--4-:R-:W-:Y:S05]  /*1fb0*/  BSYNC.RECONVERGENT B1 ;  /* 0x0000000000017941 */ /* 0x012fea0003800200 */
.L_x_740:
[----:B0-23--:R-:W-:-:S04]  /*1fc0*/  MOV R5, UR18 ;  /* 0x0000001200057c02 */ /* 0x00dfc80008000f00 */
[----:B------:R-:W-:-:S04]  /*1fd0*/  LEA R2, R5, R2, 0x2 ;  /* 0x0000000205027211 */ /* 0x000fc800078e10ff */
[----:B------:R-:W-:-:S13]  /*1fe0*/  ISETP.GE.AND P0, PT, R2, UR15, PT ;  /* 0x0000000f02007c0c */ /* 0x000fda000bf06270 */
[----:B------:R-:W-:Y:S05]  /*1ff0*/  @!P0 BRA `(.L_x_743) ;  /* 0xfffffff000808947 */ /* 0x000fea000383ffff */
[----:B------:R-:W-:Y:S05]  /*2000*/  BSYNC.RECONVERGENT B0 ;  /* 0x0000000000007941 */ /* 0x000fea0003800200 */
.L_x_737:
[----:B------:R-:W-:Y:S05]  /*2010*/  EXIT ;  /* 0x000000000000794d */ /* 0x000fea0003800000 */
.L_x_744:
        /* <DEDUP_REMOVED lines=14> */
.L_x_1122:


//--------------------- .text._Z25multi_tensor_apply_kernelI18TensorListMetadataILi5EE15DistAdamFunctorIN3c108BFloat16EfS4_EJPfffffff10adamMode_tfEEvlPViT_T0_DpT1_ --------------------------
	.section	.text._Z25multi_tensor_apply_kernelI18TensorListMetadataILi5EE15DistAdamFunctorIN3c108BFloat16EfS4_EJPfffffff10adamMode_tfEEvlPViT_T0_DpT1_,"ax",@progbits
	.align	128
        .global         _Z25multi_tensor_apply_kernelI18TensorListMetadataILi5EE15DistAdamFunctorIN3c108BFloat16EfS4_EJPfffffff10adamMode_tfEEvlPViT_T0_DpT1_
        .type           _Z25multi_tensor_apply_kernelI18TensorListMetadataILi5EE15DistAdamFunctorIN3c108BFloat16EfS4_EJPfffffff10adamMode_tfEEvlPViT_T0_DpT1_,@function
        .size           _Z25multi_tensor_apply_kernelI18TensorListMetadataILi5EE15DistAdamFunctorIN3c108BFloat16EfS4_EJPfffffff10adamMode_tfEEvlPViT_T0_DpT1_,(.L_x_1123 - _Z25multi_tensor_apply_kernelI18TensorListMetadataILi5EE15DistAdamFunctorIN3c108BFloat16EfS4_EJPfffffff10adamMode_tfEEvlPViT_T0_DpT1_)
        .other          _Z25multi_tensor_apply_kernelI18TensorListMetadataILi5EE15DistAdamFunctorIN3c108BFloat16EfS4_EJPfffffff10adamMode_tfEEvlPViT_T0_DpT1_,@"STO_CUDA_ENTRY STV_DEFAULT"
_Z25multi_tensor_apply_kernelI18TensorListMetadataILi5EE15DistAdamFunctorIN3c108BFloat16EfS4_EJPfffffff10adamMode_tfEEvlPViT_T0_DpT1_:
.text._Z25multi_tensor_apply_kernelI18TensorListMetadataILi5EE15DistAdamFunctorIN3c108BFloat16EfS4_EJPfffffff10adamMode_tfEEvlPViT_T0_DpT1_:
        /* <DEDUP_REMOVED lines=53> */
.L_x_751:
[----:B0-----:R-:W-:Y:S01]  /*0350*/  HFMA2 R10, -RZ, RZ, 0, 1.1920928955078125e-07 ;  /* 0x00000002ff0a7431 */ /* 0x001fe200000001ff */
[----:B------:R-:W-:Y:S01]  /*0360*/  MOV R8, 0x2 ;  /* 0x0000000200087802 */ /* 0x000fe20000000f00 */
[----:B------:R-:W-:-:S03]  /*0370*/  HFMA2 R2, -RZ, RZ, 0, 1.1920928955078125e-07 ;  /* 0x00000002ff027431 */ /* 0x000fc600000001ff */
[----:B------:R-:W-:-:S04]  /*0380*/  IMAD.WIDE R10, R13, R10, UR4 ;  /* 0x000000040d0a7e25 */ /* 0x000fc8000f8e020a */
[----:B------:R-:W-:-:S04]  /*0390*/  IMAD.WIDE R8, R13, R8, UR6 ;  /* 0x000000060d087e25 */ /* 0x000fc8000f8e0208 */
[----:B------:R-:W-:Y:S01]  /*03a0*/  IMAD.WIDE R2, R13, R2, UR8 ;  /* 0x000000080d027e25 */ /* 0x000fe2000f8e0202 */
[----:B------:R-:W-:Y:S06]  /*03b0*/  BRA.U !UP1, `(.L_x_747) ;  /* 0x0000000109547547 */ /* 0x000fec000b800000 */
[----:B------:R-:W2:Y:S01]  /*03c0*/  LDG.E.64 R16, desc[UR16][R10.64] ;  /* 0x000000100a107981 */ /* 0x000ea2000c1e1b00 */
[----:B------:R-:W-:-:S03]  /*03d0*/  IMAD.MOV.U32 R4, RZ, RZ, 0x4 ;  /* 0x00000004ff047424 */ /* 0x000fc600078e00ff */
[----:B------:R-:W3:Y:S01]  /*03e0*/  LDG.E.64 R18, desc[UR16][R8.64] ;  /* 0x0000001008127981 */ /* 0x000ee2000c1e1b00 */
[----:B------:R-:W-:-:S03]  /*03f0*/  IMAD.WIDE R4, R13, R4, UR10 ;  /* 0x0000000a0d047e25 */ /* 0x000fc6000f8e0204 */
[----:B------:R-:W4:Y:S04]  /*0400*/  LDG.E.64 R20, desc[UR16][R2.64] ;  /* 0x0000001002147981 */ /* 0x000f28000c1e1b00 */
[----:B------:R-:W5:Y:S01]  /*0410*/  LDG.E.128 R4, desc[UR16][R4.64] ;  /* 0x0000001004047981 */ /* 0x000f62000c1e1d00 */
[--C-:B--2---:R-:W-:Y:S02]  /*0420*/  SHF.R.U64 R14, R16, 0x10, R17.reuse ;  /* 0x00000010100e7819 */ /* 0x104fe40000001211 */
[----:B------:R-:W-:Y:S02]  /*0430*/  SHF.R.U32.HI R0, RZ, 0x10, R17 ;  /* 0x00000010ff007819 */ /* 0x000fe40000011611 */
[----:B------:R-:W-:Y:S02]  /*0440*/  PRMT R15, R17, 0x7610, R15 ;  /* 0x00007610110f7816 */ /* 0x000fe4000000000f */
[----:B---3--:R-:W-:-:S02]  /*0450*/  SHF.R.U64 R17, R18, 0x10, R19 ;  /* 0x0000001012117819 */ /* 0x008fc40000001213 */
[----:B------:R-:W-:Y:S02]  /*0460*/  SHF.R.U32.HI R24, RZ, 0x10, R19 ;  /* 0x00000010ff187819 */ /* 0x000fe40000011613 */
[--C-:B----4-:R-:W-:Y:S02]  /*0470*/  SHF.R.U32.HI R26, RZ, 0x10, R21.reuse ;  /* 0x00000010ff1a7819 */ /* 0x110fe40000011615 */
[C---:B------:R-:W-:Y:S02]  /*0480*/  SHF.R.U64 R25, R20.reuse, 0x10, R21 ;  /* 0x0000001014197819 */ /* 0x040fe40000001215 */
[----:B------:R-:W-:Y:S02]  /*0490*/  PRMT R22, R20, 0x7610, R22 ;  /* 0x0000761014167816 */ /* 0x000fe40000000016 */
[----:B------:R-:W-:Y:S02]  /*04a0*/  PRMT R23, R18, 0x7610, R23 ;  /* 0x0000761012177816 */ /* 0x000fe40000000017 */
[----:B------:R-:W-:-:S02]  /*04b0*/  PRMT R20, R21, 0x7610, R20 ;  /* 0x0000761015147816 */ /* 0x000fc40000000014 */
[----:B------:R-:W-:Y:S02]  /*04c0*/  PRMT R18, R19, 0x7610, R18 ;  /* 0x0000761013127816 */ /* 0x000fe40000000012 */
[----:B------:R-:W-:Y:S02]  /*04d0*/  PRMT R21, R17, 0x7610, R21 ;  /* 0x0000761011157816 */ /* 0x000fe40000000015 */
[----:B------:R-:W-:Y:S02]  /*04e0*/  PRMT R19, R24, 0x7610, R19 ;  /* 0x0000761018137816 */ /* 0x000fe40000000013 */
[----:B------:R-:W-:Y:S01]  /*04f0*/  PRMT R17, R26, 0x7610, R17 ;  /* 0x000076101a117816 */ /* 0x000fe20000000011 */
[----:B------:R-:W-:Y:S06]  /*0500*/  BRA `(.L_x_748) ;  /* 0x0000000000bc7947 */ /* 0x000fec0003800000 */
.L_x_747:
        /* <DEDUP_REMOVED lines=12> */
[----:B------:R-:W-:Y:S01]  /*05d0*/  @P3 MOV R7, RZ ;  /* 0x000000ff00073202 */ /* 0x000fe20000000f00 */
[C---:B------:R-:W-:Y:S01]  /*05e0*/  @!P3 IMAD.WIDE R16, R13.reuse, R16, UR10 ;  /* 0x0000000a0d10be25 */ /* 0x040fe2000f8e0210 */
[----:B------:R-:W-:Y:S01]  /*05f0*/  MOV R28, 0x4 ;  /* 0x00000004001c7802 */ /* 0x000fe20000000f00 */
[----:B------:R0:W5:Y:S01]  /*0600*/  @!P0 LDG.E R4, desc[UR16][R18.64] ;  /* 0x0000001012048981 */ /* 0x000162000c1e1900 */
[----:B------:R-:W-:Y:S01]  /*0610*/  @P3 PRMT R0, RZ, 0x7610, R0 ;  /* 0x00007610ff003816 */ /* 0x000fe20000000000 */
[----:B------:R-:W-:Y:S01]  /*0620*/  @P1 IMAD.MOV.U32 R5, RZ, RZ, RZ ;  /* 0x000000ffff051224 */ /* 0x000fe200078e00ff */
[----:B------:R-:W-:Y:S01]  /*0630*/  @P1 PRMT R14, RZ, 0x7610, R14 ;  /* 0x00007610ff0e1816 */ /* 0x000fe2000000000e */
[----:B------:R1:W5:Y:S01]  /*0640*/  @!P3 LDG.E R7, desc[UR16][R16.64+0xc] ;  /* 0x00000c101007b981 */ /* 0x000362000c1e1900 */
[----:B------:R-:W-:Y:S01]  /*0650*/  @P2 MOV R6, RZ ;  /* 0x000000ff00062202 */ /* 0x000fe20000000f00 */
[C---:B------:R-:W-:Y:S01]  /*0660*/  @!P1 IMAD.WIDE R26, R13.reuse, R26, UR10 ;  /* 0x0000000a0d1a9e25 */ /* 0x040fe2000f8e021a */
[----:B------:R-:W-:Y:S01]  /*0670*/  @P1 PRMT R21, RZ, 0x7610, R21 ;  /* 0x00007610ff151816 */ /* 0x000fe20000000015 */
[----:B------:R2:W5:Y:S01]  /*0680*/  @!P0 LDG.E.U16 R22, desc[UR16][R2.64] ;  /* 0x0000001002168981 */ /* 0x000562000c1e1500 */
[----:B------:R-:W-:Y:S01]  /*0690*/  @P1 PRMT R25, RZ, 0x7610, R25 ;  /* 0x00007610ff191816 */ /* 0x000fe20000000019 */
[----:B------:R-:W-:Y:S01]  /*06a0*/  @!P2 IMAD.WIDE R28, R13, R28, UR10 ;  /* 0x0000000a0d1cae25 */ /* 0x000fe2000f8e021c */
[----:B------:R-:W-:Y:S01]  /*06b0*/  @P2 PRMT R15, RZ, 0x7610, R15 ;  /* 0x00007610ff0f2816 */ /* 0x000fe2000000000f */
[----:B------:R2:W5:Y:S01]  /*06c0*/  @!P1 LDG.E R5, desc[UR16][R26.64+0x4] ;  /* 0x000004101a059981 */ /* 0x000562000c1e1900 */
[----:B0-----:R-:W-:-:S02]  /*06d0*/  @P2 PRMT R18, RZ, 0x7610, R18 ;  /* 0x00007610ff122816 */ /* 0x001fc40000000012 */
[----:B------:R-:W-:Y:S01]  /*06e0*/  @P2 PRMT R20, RZ, 0x7610, R20 ;  /* 0x00007610ff142816 */ /* 0x000fe20000000014 */
[----:B------:R2:W5:Y:S01]  /*06f0*/  @!P0 LDG.E.U16 R16, desc[UR16][R10.64] ;  /* 0x000000100a108981 */ /* 0x000562000c1e1500 */
[----:B------:R-:W-:Y:S02]  /*0700*/  @P3 PRMT R19, RZ, 0x7610, R19 ;  /* 0x00007610ff133816 */ /* 0x000fe40000000013 */
[----:B------:R-:W-:Y:S01]  /*0710*/  @P3 PRMT R17, RZ, 0x7610, R17 ;  /* 0x00007610ff113816 */ /* 0x000fe20000000011 */
[----:B------:R2:W5:Y:S04]  /*0720*/  @!P2 LDG.E R6, desc[UR16][R28.64+0x8] ;  /* 0x000008101c06a981 */ /* 0x000568000c1e1900 */
        /* <DEDUP_REMOVED lines=10> */
[----:B------:R-:W-:Y:S02]  /*07d0*/  @P0 MOV R4, RZ ;  /* 0x000000ff00040202 */ /* 0x000fe40000000f00 */
[----:B------:R-:W-:Y:S02]  /*07e0*/  @P0 PRMT R22, RZ, 0x7610, R22 ;  /* 0x00007610ff160816 */ /* 0x000fe40000000016 */
[----:B-12---:R-:W-:-:S07]  /*07f0*/  @P0 PRMT R16, RZ, 0x7610, R16 ;  /* 0x00007610ff100816 */ /* 0x006fce0000000010 */
.L_x_748:
[C---:B-----5:R-:W-:Y:S01]  /*0800*/  FMUL.FTZ R24, R12.reuse, R4 ;  /* 0x000000040c187220 */ /* 0x060fe20000410000 */
[----:B------:R-:W-:Y:S01]  /*0810*/  FMUL.FTZ R5, R12, R5 ;  /* 0x000000050c057220 */ /* 0x000fe20000410000 */
[----:B------:R-:W0:Y:S01]  /*0820*/  MUFU.RCP R4, UR25 ;  /* 0x0000001900047d08 */ /* 0x000e220008001000 */
[----:B------:R-:W-:Y:S01]  /*0830*/  SHF.L.U32 R21, R21, 0x10, RZ ;  /* 0x0000001015157819 */ /* 0x000fe200000006ff */
[C---:B------:R-:W-:Y:S01]  /*0840*/  FFMA.FTZ R28, R24.reuse, -UR20, R24 ;  /* 0x80000014181c7c23 */ /* 0x040fe20008010018 */
[----:B------:R-:W-:Y:S01]  /*0850*/  FFMA.FTZ R26, R5, -UR20, R5 ;  /* 0x80000014051a7c23 */ /* 0x000fe20008010005 */
[----:B------:R-:W-:Y:S01]  /*0860*/  FMUL.FTZ R24, R24, R24 ;  /* 0x0000001818187220 */ /* 0x000fe20000410000 */
[----:B------:R-:W-:Y:S02]  /*0870*/  IMAD.U32 R23, R23, 0x10000, RZ ;  /* 0x0001000017177824 */ /* 0x000fe400078e00ff */
[----:B------:R-:W-:Y:S01]  /*0880*/  FMUL.FTZ R7, R12, R7 ;  /* 0x000000070c077220 */ /* 0x000fe20000410000 */
[----:B------:R-:W-:Y:S01]  /*0890*/  FFMA.FTZ R29, R21, UR20, R26 ;  /* 0x00000014151d7c23 */ /* 0x000fe2000801001a */
[----:B------:R-:W-:Y:S01]  /*08a0*/  FMUL.FTZ R21, R5, R5 ;  /* 0x0000000505157220 */ /* 0x000fe20000410000 */
[----:B------:R-:W-:Y:S01]  /*08b0*/  SHF.L.U32 R5, R22, 0x10, RZ ;  /* 0x0000001016057819 */ /* 0x000fe200000006ff */
[----:B------:R-:W-:Y:S01]  /*08c0*/  FFMA.FTZ R24, R24, -UR21, R24 ;  /* 0x8000001518187c23 */ /* 0x000fe20008010018 */
[----:B------:R-:W-:Y:S01]  /*08d0*/  FFMA.FTZ R28, R23, UR20, R28 ;  /* 0x00000014171c7c23 */ /* 0x000fe2000801001c */
[----:B------:R-:W-:Y:S01]  /*08e0*/  SHF.L.U32 R23, R25, 0x10, RZ ;  /* 0x0000001019177819 */ /* 0x000fe200000006ff */
[----:B------:R-:W-:Y:S01]  /*08f0*/  FMUL.FTZ R22, R12, R6 ;  /* 0x000000060c167220 */ /* 0x000fe20000410000 */
[----:B------:R-:W-:Y:S01]  /*0900*/  FFMA.FTZ R25, R5, UR21, R24 ;  /* 0x0000001505197c23 */ /* 0x000fe20008010018 */
[----:B------:R-:W-:Y:S01]  /*0910*/  FFMA.FTZ R26, R21, -UR21, R21 ;  /* 0x80000015151a7c23 */ /* 0x000fe20008010015 */
[----:B------:R-:W1:Y:S01]  /*0920*/  MUFU.RCP R24, UR24 ;  /* 0x0000001800187d08 */ /* 0x000e620008001000 */
[----:B------:R-:W-:Y:S01]  /*0930*/  FMUL.FTZ R5, R22, R22 ;  /* 0x0000001616057220 */ /* 0x000fe20000410000 */
[----:B0-----:R-:W-:Y:S01]  /*0940*/  FMUL.FTZ R6, R25, R4 ;  /* 0x0000000419067220 */ /* 0x001fe20000410000 */
[----:B------:R-:W-:Y:S01]  /*0950*/  FFMA.FTZ R21, R23, UR21, R26 ;  /* 0x0000001517157c23 */ /* 0x000fe2000801001a */
[----:B------:R-:W-:Y:S01]  /*0960*/  SHF.L.U32 R26, R18, 0x10, RZ ;  /* 0x00000010121a7819 */ /* 0x000fe200000006ff */
[----:B------:R-:W-:-:S02]  /*0970*/  IMAD.U32 R20, R20, 0x10000, RZ ;  /* 0x0001000014147824 */ /* 0x000fc400078e00ff */
[----:B------:R-:W-:Y:S01]  /*0980*/  FFMA.FTZ R5, R5, -UR21, R5 ;  /* 0x8000001505057c23 */ /* 0x000fe20008010005 */
[-C--:B------:R-:W-:Y:S01]  /*0990*/  FMUL.FTZ R18, R21, R4.reuse ;  /* 0x0000000415127220 */ /* 0x080fe20000410000 */
[----:B------:R-:W0:Y:S01]  /*09a0*/  MUFU.SQRT R6, R6 ;  /* 0x0000000600067308 */ /* 0x000e220000002000 */
[----:B------:R-:W-:Y:S01]  /*09b0*/  FFMA.FTZ R23, R22, -UR20, R22 ;  /* 0x8000001416177c23 */ /* 0x000fe20008010016 */
[C---:B------:R-:W-:Y:S01]  /*09c0*/  FFMA.FTZ R22, R7.reuse, -UR20, R7 ;  /* 0x8000001407167c23 */ /* 0x040fe20008010007 */
[----:B------:R-:W-:Y:S01]  /*09d0*/  FMUL.FTZ R7, R7, R7 ;  /* 0x0000000707077220 */ /* 0x000fe20000410000 */
[----:B------:R-:W-:Y:S01]  /*09e0*/  FFMA.FTZ R5, R20, UR21, R5 ;  /* 0x0000001514057c23 */ /* 0x000fe20008010005 */
[----:B------:R-:W-:Y:S01]  /*09f0*/  FFMA.FTZ R26, R26, UR20, R23 ;  /* 0x000000141a1a7c23 */ /* 0x000fe20008010017 */
[----:B------:R-:W-:Y:S01]  /*0a00*/  SHF.L.U32 R17, R17, 0x10, RZ ;  /* 0x0000001011117819 */ /* 0x000fe200000006ff */
[----:B------:R-:W-:Y:S01]  /*0a10*/  FFMA.FTZ R23, R7, -UR21, R7 ;  /* 0x8000001507177c23 */ /* 0x000fe20008010007 */
[----:B------:R-:W2:Y:S01]  /*0a20*/  MUFU.SQRT R18, R18 ;  /* 0x0000001200127308 */ /* 0x000ea20000002000 */
[----:B------:R-:W-:Y:S01]  /*0a30*/  SHF.L.U32 R19, R19, 0x10, RZ ;  /* 0x0000001013137819 */ /* 0x000fe200000006ff */
[----:B------:R-:W-:Y:S01]  /*0a40*/  FMUL.FTZ R20, R5, R4 ;  /* 0x0000000405147220 */ /* 0x000fe20000410000 */
[----:B------:R-:W-:Y:S01]  /*0a50*/  FFMA.FTZ R23, R17, UR21, R23 ;  /* 0x0000001511177c23 */ /* 0x000fe20008010017 */
[----:B-1----:R-:W-:Y:S01]  /*0a60*/  FMUL.FTZ R7, R28, R24 ;  /* 0x000000181c077220 */ /* 0x002fe20000410000 */
[----:B------:R-:W-:-:S02]  /*0a70*/  IMAD.U32 R16, R16, 0x10000, RZ ;  /* 0x0001000010107824 */ /* 0x000fc400078e00ff */
[----:B------:R-:W-:Y:S01]  /*0a80*/  FFMA.FTZ R27, R19, UR20, R22 ;  /* 0x00000014131b7c23 */ /* 0x000fe20008010016 */
[----:B------:R-:W-:Y:S01]  /*0a90*/  SHF.L.U32 R14, R14, 0x10, RZ ;  /* 0x000000100e0e7819 */ /* 0x000fe200000006ff */
[----:B------:R1:W-:Y:S01]  /*0aa0*/  F2F.BF16.F32 R19, R28 ;  /* 0x0000001c00137304 */ /* 0x0003e20000202000 */
[----:B------:R-:W-:Y:S01]  /*0ab0*/  SHF.L.U32 R15, R15, 0x10, RZ ;  /* 0x000000100f0f7819 */ /* 0x000fe200000006ff */
[----:B0-----:R-:W-:-:S06]  /*0ac0*/  FADD.FTZ R22, R6, UR26 ;  /* 0x0000001a06167e21 */ /* 0x001fcc0008010000 */
[----:B------:R-:W0:Y:S01]  /*0ad0*/  MUFU.SQRT R20, R20 ;  /* 0x0000001400147308 */ /* 0x000e220000002000 */
[----:B-1----:R-:W-:Y:S01]  /*0ae0*/  FMUL.FTZ R28, R23, R4 ;  /* 0x00000004171c7220 */ /* 0x002fe20000410000 */
[----:B--2---:R-:W-:-:S06]  /*0af0*/  FADD.FTZ R18, R18, UR26 ;  /* 0x0000001a12127e21 */ /* 0x004fcc0008010000 */
[----:B------:R1:W2:Y:S08]  /*0b00*/  MUFU.RCP R6, R22 ;  /* 0x0000001600067308 */ /* 0x0002b00000001000 */
[----:B------:R-:W-:Y:S01]  /*0b10*/  MUFU.SQRT R28, R28 ;  /* 0x0000001c001c7308 */ /* 0x000fe20000002000 */
[----:B-1----:R-:W-:Y:S01]  /*0b20*/  FMUL.FTZ R22, R26, R24 ;  /* 0x000000181a167220 */ /* 0x002fe20000410000 */
[----:B0-----:R-:W-:-:S06]  /*0b30*/  FADD.FTZ R20, R20, UR26 ;  /* 0x0000001a14147e21 */ /* 0x001fcc0008010000 */
[----:B------:R-:W0:Y:S01]  /*0b40*/  MUFU.RCP R18, R18 ;  /* 0x0000001200127308 */ /* 0x000e220000001000 */
[----:B--2---:R-:W-:Y:S01]  /*0b50*/  FMUL.FTZ R6, R7, R6 ;  /* 0x0000000607067220 */ /* 0x004fe20000410000 */
[-C--:B------:R-:W-:Y:S01]  /*0b60*/  FMUL.FTZ R7, R29, R24.reuse ;  /* 0x000000181d077220 */ /* 0x080fe20000410000 */
[----:B------:R-:W-:Y:S02]  /*0b70*/  FMUL.FTZ R24, R27, R24 ;  /* 0x000000181b187220 */ /* 0x000fe40000410000 */
[----:B------:R-:W-:-:S03]  /*0b80*/  FFMA.FTZ R6, R16, UR22, R6 ;  /* 0x0000001610067c23 */ /* 0x000fc60008010006 */
[----:B------:R-:W1:Y:S01]  /*0b90*/  MUFU.RCP R4, R20 ;  /* 0x0000001400047308 */ /* 0x000e620000001000 */
[----:B------:R-:W-:-:S07]  /*0ba0*/  FMUL.FTZ R6, R6, UR27 ;  /* 0x0000001b06067c20 */ /* 0x000fce0008410000 */
[----:B------:R2:W-:Y:S01]  /*0bb0*/  F2F.BF16.F32 R17, R29 ;  /* 0x0000001d00117304 */ /* 0x0005e20000202000 */
[----:B0-----:R-:W-:-:S04]  /*0bc0*/  FMUL.FTZ R18, R7, R18 ;  /* 0x0000001207127220 */ /* 0x001fc80000410000 */
[----:B------:R-:W-:-:S03]  /*0bd0*/  FFMA.FTZ R18, R14, UR22, R18 ;  /* 0x000000160e127c23 */ /* 0x000fc60008010012 */
[----:B------:R-:W-:Y:S01]  /*0be0*/  F2F.BF16.F32 R6, R6 ;  /* 0x0000000600067304 */ /* 0x000fe20000202000 */
[----:B--2---:R-:W-:Y:S01]  /*0bf0*/  FADD.FTZ R29, R28, UR26 ;  /* 0x0000001a1c1d7e21 */ /* 0x004fe20008010000 */
[----:B-1----:R-:W-:Y:S01]  /*0c00*/  FMUL.FTZ R4, R22, R4 ;  /* 0x0000000416047220 */ /* 0x002fe20000410000 */
[----:B------:R-:W-:-:S03]  /*0c10*/  FMUL.FTZ R18, R18, UR27 ;  /* 0x0000001b12127c20 */ /* 0x000fc60008410000 */
[----:B------:R-:W-:Y:S01]  /*0c20*/  FFMA.FTZ R20, R15, UR22, R4 ;  /* 0x000000160f147c23 */ /* 0x000fe20008010004 */
[----:B------:R-:W-:Y:S01]  /*0c30*/  SHF.L.U32 R4, R0, 0x10, RZ ;  /* 0x0000001000047819 */ /* 0x000fe200000006ff */
[----:B------:R-:W0:Y:S02]  /*0c40*/  MUFU.RCP R29, R29 ;  /* 0x0000001d001d7308 */ /* 0x000e240000001000 */
[----:B------:R-:W-:-:S06]  /*0c50*/  FMUL.FTZ R20, R20, UR27 ;  /* 0x0000001b14147c20 */ /* 0x000fcc0008410000 */
[----:B------:R-:W1:Y:S08]  /*0c60*/  F2F.BF16.F32 R18, R18 ;  /* 0x0000001200127304 */ /* 0x000e700000202000 */
[----:B------:R-:W2:Y:S01]  /*0c70*/  F2F.BF16.F32 R20, R20 ;  /* 0x0000001400147304 */ /* 0x000ea20000202000 */
[----:B0-----:R-:W-:-:S04]  /*0c80*/  FMUL.FTZ R29, R24, R29 ;  /* 0x0000001d181d7220 */ /* 0x001fc80000410000 */
[----:B------:R-:W-:-:S03]  /*0c90*/  FFMA.FTZ R29, R4, UR22, R29 ;  /* 0x00000016041d7c23 */ /* 0x000fc6000801001d */
[----:B------:R-:W-:Y:S01]  /*0ca0*/  F2F.BF16.F32 R7, R26 ;  /* 0x0000001a00077304 */ /* 0x000fe20000202000 */
[----:B------:R-:W-:Y:S01]  /*0cb0*/  FMUL.FTZ R22, R29, UR27 ;  /* 0x0000001b1d167c20 */ /* 0x000fe20008410000 */
[----:B------:R-:W-:-:S04]  /*0cc0*/  IMAD.U32 R29, R6, 0x10000, RZ ;  /* 0x00010000061d7824 */ /* 0x000fc800078e00ff */
[----:B------:R-:W-:Y:S02]  /*0cd0*/  FADD.FTZ R6, R16, -R29 ;  /* 0x8000001d10067221 */ /* 0x000fe40000010000 */
[----:B------:R-:W0:Y:S01]  /*0ce0*/  F2F.BF16.F32 R0, R22 ;  /* 0x0000001600007304 */ /* 0x000e220000202000 */
[----:B-1----:R-:W-:-:S05]  /*0cf0*/  SHF.L.U32 R29, R18, 0x10, RZ ;  /* 0x00000010121d7819 */ /* 0x002fca00000006ff */
[----:B------:R-:W-:Y:S01]  /*0d00*/  FADD.FTZ R16, R14, -R29 ;  /* 0x8000001d0e107221 */ /* 0x000fe20000010000 */
[----:B--2---:R-:W-:Y:S01]  /*0d10*/  SHF.L.U32 R14, R20, 0x10, RZ ;  /* 0x00000010140e7819 */ /* 0x004fe200000006ff */
[----:B------:R-:W1:Y:S04]  /*0d20*/  F2F.BF16.F32 R27, R27 ;  /* 0x0000001b001b7304 */ /* 0x000e680000202000 */
[----:B------:R-:W-:Y:S01]  /*0d30*/  FADD.FTZ R14, R15, -R14 ;  /* 0x8000000e0f0e7221 */ /* 0x000fe20000010000 */
[----:B0-----:R-:W-:-:S03]  /*0d40*/  SHF.L.U32 R15, R0, 0x10, RZ ;  /* 0x00000010000f7819 */ /* 0x001fc600000006ff */
[----:B------:R-:W0:Y:S02]  /*0d50*/  F2F.BF16.F32 R25, R25 ;  /* 0x0000001900197304 */ /* 0x000e240000202000 */
[----:B------:R-:W-:-:S06]  /*0d60*/  FADD.FTZ R4, R4, -R15 ;  /* 0x8000000f04047221 */ /* 0x000fcc0000010000 */
[----:B------:R-:W2:Y:S08]  /*0d70*/  F2F.BF16.F32 R21, R21 ;  /* 0x0000001500157304 */ /* 0x000eb00000202000 */
[----:B------:R-:W3:Y:S08]  /*0d80*/  F2F.BF16.F32 R5, R5 ;  /* 0x0000000500057304 */ /* 0x000ef00000202000 */
[----:B------:R-:W4:Y:S08]  /*0d90*/  F2F.BF16.F32 R23, R23 ;  /* 0x0000001700177304 */ /* 0x000f300000202000 */
[----:B------:R-:W0:Y:S08]  /*0da0*/  F2F.BF16.F32 R6, R6 ;  /* 0x0000000600067304 */ /* 0x000e300000202000 */
[----:B------:R-:W0:Y:S08]  /*0db0*/  F2F.BF16.F32 R16, R16 ;  /* 0x0000001000107304 */ /* 0x000e300000202000 */
[----:B------:R0:W0:Y:S08]  /*0dc0*/  F2F.BF16.F32 R0, R14 ;  /* 0x0000000e00007304 */ /* 0x0000300000202000 */
[----:B------:R-:W0:Y:S01]  /*0dd0*/  F2F.BF16.F32 R4, R4 ;  /* 0x0000000400047304 */ /* 0x000e220000202000 */
[----:B-1234-:R-:W-:Y:S05]  /*0de0*/  BRA.U !UP1, `(.L_x_749) ;  /* 0x00000001094c7547 */ /* 0x01efea000b800000 */
[----:B0-----:R-:W-:Y:S01]  /*0df0*/  IMAD.WIDE.U32 R14, R16, 0x10000, RZ ;  /* 0x00010000100e7825 */ /* 0x001fe200078e00ff */
[----:B------:R-:W-:Y:S02]  /*0e00*/  SHF.L.U32 R27, R27, 0x10, RZ ;  /* 0x000000101b1b7819 */ /* 0x000fe400000006ff */
[----:B------:R-:W-:Y:S01]  /*0e10*/  SHF.L.U32 R23, R23, 0x10, RZ ;  /* 0x0000001017177819 */ /* 0x000fe200000006ff */
[----:B------:R-:W-:Y:S01]  /*0e20*/  IMAD.U32 R29, R4, 0x10000, RZ ;  /* 0x00010000041d7824 */ /* 0x000fe200078e00ff */
[----:B------:R-:W-:Y:S01]  /*0e30*/  MOV R4, 0x2 ;  /* 0x0000000200047802 */ /* 0x000fe20000000f00 */
[----:B------:R-:W-:Y:S01]  /*0e40*/  IMAD.WIDE.U32 R16, R17, 0x10000, RZ ;  /* 0x0001000011107825 */ /* 0x000fe200078e00ff */
[----:B------:R-:W-:Y:S02]  /*0e50*/  LOP3.LUT R14, R14, R6, RZ, 0xfc, !PT ;  /* 0x000000060e0e7212 */ /* 0x000fe400078efcff */
[----:B------:R-:W-:Y:S01]  /*0e60*/  LOP3.LUT R15, R15, R29, R0, 0xfe, !PT ;  /* 0x0000001d0f0f7212 */ /* 0x000fe200078efe00 */
[----:B------:R-:W-:Y:S01]  /*0e70*/  IMAD.WIDE.U32 R20, R21, 0x10000, RZ ;  /* 0x0001000015147825 */ /* 0x000fe200078e00ff */
[----:B------:R-:W-:-:S02]  /*0e80*/  LOP3.LUT R7, R17, R27, R7, 0xfe, !PT ;  /* 0x0000001b11077212 */ /* 0x000fc400078efe07 */
[----:B------:R-:W-:Y:S01]  /*0e90*/  LOP3.LUT R6, R16, R19, RZ, 0xfc, !PT ;  /* 0x0000001310067212 */ /* 0x000fe200078efcff */
[----:B------:R0:W-:Y:S01]  /*0ea0*/  STG.E.64 desc[UR16][R10.64], R14 ;  /* 0x0000000e0a007986 */ /* 0x0001e2000c101b10 */
[----:B------:R-:W-:Y:S01]  /*0eb0*/  LOP3.LUT R17, R21, R23, R5, 0xfe, !PT ;  /* 0x0000001715117212 */ /* 0x000fe200078efe05 */
[----:B------:R-:W-:Y:S01]  /*0ec0*/  IMAD.WIDE R4, R13, R4, UR12 ;  /* 0x0000000c0d047e25 */ /* 0x000fe2000f8e0204 */
[----:B------:R-:W-:Y:S01]  /*0ed0*/  LOP3.LUT R16, R20, R25, RZ, 0xfc, !PT ;  /* 0x0000001914107212 */ /* 0x000fe200078efcff */
[----:B------:R0:W-:Y:S04]  /*0ee0*/  STG.E.64 desc[UR16][R8.64], R6 ;  /* 0x0000000608007986 */ /* 0x0001e8000c101b10 */
[----:B------:R0:W-:Y:S04]  /*0ef0*/  STG.E.64 desc[UR16][R2.64], R16 ;  /* 0x0000001002007986 */ /* 0x0001e8000c101b10 */
[----:B------:R0:W-:Y:S01]  /*0f00*/  STG.E.64 desc[UR16][R4.64], R14 ;  /* 0x0000000e04007986 */ /* 0x0001e2000c101b10 */
[----:B------:R-:W-:Y:S05]  /*0f10*/  BRA `(.L_x_750) ;  /* 0x00000000007c7947 */ /* 0x000fea0003800000 */
.L_x_749:
        /* <DEDUP_REMOVED lines=31> */
.L_x_750:
[----:B-1----:R-:W1:Y:S02]  /*1110*/  LDC R0, c[0x0][0x360] ;  /* 0x0000d800ff007b82 */ /* 0x002e640000000800 */
[----:B-1----:R-:W-:-:S04]  /*1120*/  LEA R13, R0, R13, 0x2 ;  /* 0x0000000d000d7211 */ /* 0x002fc800078e10ff */
[----:B------:R-:W-:-:S13]  /*1130*/  ISETP.GE.AND P0, PT, R13, UR15, PT ;  /* 0x0000000f0d007c0c */ /* 0x000fda000bf06270 */
[----:B------:R-:W-:Y:S05]  /*1140*/  @!P0 BRA `(.L_x_751) ;  /* 0xfffffff000808947 */ /* 0x000fea000383ffff */
[----:B------:R-:W-:Y:S05]  /*1150*/  BSYNC.RECONVERGENT B0 ;  /* 0x0000000000007941 */ /* 0x000fea0003800200 */
.L_x_746:
[----:B------:R-:W-:Y:S05]  /*1160*/  EXIT ;  /* 0x000000000000794d */ /* 0x000fea0003800000 */
.L_x_745:
[----:B------:R-:W0:Y:S01]  /*1170*/  LDC R0, c[0x0][0x360] ;  /* 0x0000d800ff007b82 */ /* 0x000e220000000800 */
[----:B------:R-:W-:Y:S01]  /*1180*/  BSSY.RECONVERGENT B0, `(.L_x_752) ;  /* 0x00000e0000007945 */ /* 0x000fe20003800200 */
[----:B------:R-:W1:Y:S01]  /*1190*/  LDCU UR14, c[0x0][0xfa4] ;  /* 0x0001f480ff0e77ac */ /* 0x000e620008000800 */
[----:B------:R-:W2:Y:S01]  /*11a0*/  LDCU.64 UR18, c[0x0][0xf88] ;  /* 0x0001f100ff1277ac */ /* 0x000ea20008000a00 */
[----:B------:R-:W3:Y:S02]  /*11b0*/  LDCU.128 UR20, c[0x0][0xf90] ;  /* 0x0001f200ff1477ac */ /* 0x000ee40008000c00 */
.L_x_758:
[----:B012-4-:R-:W-:Y:S01]  /*11c0*/  MOV R8, 0x2 ;  /* 0x0000000200087802 */ /* 0x017fe20000000f00 */
        /* <DEDUP_REMOVED lines=14> */
[----:B------:R-:W-:Y:S01]  /*12b0*/  @P0 MOV R4, RZ ;  /* 0x000000ff00040202 */ /* 0x000fe20000000f00 */
[----:B------:R-:W-:Y:S01]  /*12c0*/  IMAD.WIDE R16, R13, R16, UR10 ;  /* 0x0000000a0d107e25 */ /* 0x000fe2000f8e0210 */
[----:B------:R-:W-:Y:S02]  /*12d0*/  @P1 MOV R5, RZ ;  /* 0x000000ff00051202 */ /* 0x000fe40000000f00 */
[----:B------:R-:W-:Y:S02]  /*12e0*/  @P2 MOV R6, RZ ;  /* 0x000000ff00062202 */ /* 0x000fe40000000f00 */
[----:B------:R-:W-:Y:S01]  /*12f0*/  @P3 IMAD.MOV.U32 R7, RZ, RZ, RZ ;  /* 0x000000ffff073224 */ /* 0x000fe200078e00ff */
[----:B------:R-:W5:Y:S01]  /*1300*/  @!P0 LDG.E R4, desc[UR16][R16.64] ;  /* 0x0000001010048981 */ /* 0x000f62000c1e1900 */
[----:B------:R-:W-:Y:S02]  /*1310*/  @P0 PRMT R14, RZ, 0x7610, R14 ;  /* 0x00007610ff0e0816 */ /* 0x000fe4000000000e */
[----:B------:R-:W-:Y:S01]  /*1320*/  @P0 PRMT R21, RZ, 0x7610, R21 ;  /* 0x00007610ff150816 */ /* 0x000fe20000000015 */
[----:B------:R-:W5:Y:S01]  /*1330*/  @!P1 LDG.E R5, desc[UR16][R16.64+0x4] ;  /* 0x0000041010059981 */ /* 0x000f62000c1e1900 */
[----:B------:R-:W-:-:S02]  /*1340*/  @P0 PRMT R19, RZ, 0x7610, R19 ;  /* 0x00007610ff130816 */ /* 0x000fc40000000013 */
[----:B------:R-:W-:Y:S01]  /*1350*/  @P1 PRMT R25, RZ, 0x7610, R25 ;  /* 0x00007610ff191816 */ /* 0x000fe20000000019 */
[----:B------:R4:W5:Y:S01]  /*1360*/  @!P2 LDG.E R6, desc[UR16][R16.64+0x8] ;  /* 0x000008101006a981 */ /* 0x000962000c1e1900 */
[----:B------:R-:W-:Y:S02]  /*1370*/  @P1 PRMT R22, RZ, 0x7610, R22 ;  /* 0x00007610ff161816 */ /* 0x000fe40000000016 */
[----:B------:R-:W-:Y:S01]  /*1380*/  @P1 PRMT R24, RZ, 0x7610, R24 ;  /* 0x00007610ff181816 */ /* 0x000fe20000000018 */
[----:B------:R0:W5:Y:S01]  /*1390*/  @!P3 LDG.E R7, desc[UR16][R16.64+0xc] ;  /* 0x00000c101007b981 */ /* 0x000162000c1e1900 */
[----:B------:R-:W-:Y:S02]  /*13a0*/  @P2 PRMT R20, RZ, 0x7610, R20 ;  /* 0x00007610ff142816 */ /* 0x000fe40000000014 */
[----:B------:R-:W-:Y:S01]  /*13b0*/  @P2 PRMT R15, RZ, 0x7610, R15 ;  /* 0x00007610ff0f2816 */ /* 0x000fe2000000000f */
[----:B------:R0:W5:Y:S01]  /*13c0*/  @!P0 LDG.E.U16 R14, desc[UR16][R10.64] ;  /* 0x000000100a0e8981 */ /* 0x000162000c1e1500 */
[----:B------:R-:W-:-:S02]  /*13d0*/  @P2 PRMT R18, RZ, 0x7610, R18 ;  /* 0x00007610ff122816 */ /* 0x000fc40000000012 */
[----:B------:R-:W-:Y:S01]  /*13e0*/  @P3 PRMT R23, RZ, 0x7610, R23 ;  /* 0x00007610ff173816 */ /* 0x000fe20000000017 */
[----:B------:R0:W5:Y:S01]  /*13f0*/  @!P0 LDG.E.U16 R21, desc[UR16][R8.64] ;  /* 0x0000001008158981 */ /* 0x000162000c1e1500 */
[----:B----4-:R-:W-:Y:S02]  /*1400*/  @P3 PRMT R16, RZ, 0x7610, R16 ;  /* 0x00007610ff103816 */ /* 0x010fe40000000010 */
        /* <DEDUP_REMOVED lines=11> */
[----:B0-----:R-:W-:Y:S05]  /*14c0*/  BRA `(.L_x_754) ;  /* 0x0000000000507947 */ /* 0x001fea0003800000 */
.L_x_753:
[----:B------:R-:W-:Y:S01]  /*14d0*/  MOV R4, 0x4 ;  /* 0x0000000400047802 */ /* 0x000fe20000000f00 */
[----:B------:R-:W4:Y:S04]  /*14e0*/  LDG.E.64 R18, desc[UR16][R8.64] ;  /* 0x0000001008127981 */ /* 0x000f28000c1e1b00 */
[----:B------:R-:W2:Y:S01]  /*14f0*/  LDG.E.64 R14, desc[UR16][R10.64] ;  /* 0x000000100a0e7981 */ /* 0x000ea2000c1e1b00 */
[----:B------:R-:W-:-:S03]  /*1500*/  IMAD.WIDE R4, R13, R4, UR10 ;  /* 0x0000000a0d047e25 */ /* 0x000fc6000f8e0204 */
[----:B------:R-:W3:Y:S04]  /*1510*/  LDG.E.64 R16, desc[UR16][R2.64] ;  /* 0x0000001002107981 */ /* 0x000ee8000c1e1b00 */
[----:B------:R-:W5:Y:S01]  /*1520*/  LDG.E.128 R4, desc[UR16][R4.64] ;  /* 0x0000001004047981 */ /* 0x000f62000c1e1d00 */
[--C-:B----4-:R-:W-:Y:S02]  /*1530*/  SHF.R.U32.HI R24, RZ, 0x10, R19.reuse ;  /* 0x00000010ff187819 */ /* 0x110fe40000011613 */
[----:B------:R-:W-:Y:S02]  /*1540*/  SHF.R.U64 R22, R18, 0x10, R19 ;  /* 0x0000001012167819 */ /* 0x000fe40000001213 */
[--C-:B--2---:R-:W-:Y:S02]  /*1550*/  SHF.R.U64 R25, R14, 0x10, R15.reuse ;  /* 0x000000100e197819 */ /* 0x104fe4000000120f */
[----:B------:R-:W-:-:S02]  /*1560*/  SHF.R.U32.HI R23, RZ, 0x10, R15 ;  /* 0x00000010ff177819 */ /* 0x000fc4000001160f */
[----:B------:R-:W-:Y:S02]  /*1570*/  PRMT R20, R15, 0x7610, R20 ;  /* 0x000076100f147816 */ /* 0x000fe40000000014 */
[--C-:B---3--:R-:W-:Y:S02]  /*1580*/  SHF.R.U64 R26, R16, 0x10, R17.reuse ;  /* 0x00000010101a7819 */ /* 0x108fe40000001211 */
[----:B------:R-:W-:Y:S02]  /*1590*/  SHF.R.U32.HI R27, RZ, 0x10, R17 ;  /* 0x00000010ff1b7819 */ /* 0x000fe40000011611 */
[----:B------:R-:W-:Y:S02]  /*15a0*/  PRMT R15, R19, 0x7610, R15 ;  /* 0x00007610130f7816 */ /* 0x000fe4000000000f */
[----:B------:R-:W-:Y:S02]  /*15b0*/  PRMT R21, R18, 0x7610, R21 ;  /* 0x0000761012157816 */ /* 0x000fe40000000015 */
[----:B------:R-:W-:-:S02]  /*15c0*/  PRMT R19, R16, 0x7610, R19 ;  /* 0x0000761010137816 */ /* 0x000fc40000000013 */
[----:B------:R-:W-:Y:S02]  /*15d0*/  PRMT R18, R17, 0x7610, R18 ;  /* 0x0000761011127816 */ /* 0x000fe40000000012 */
[----:B------:R-:W-:Y:S02]  /*15e0*/  PRMT R16, R24, 0x7610, R16 ;  /* 0x0000761018107816 */ /* 0x000fe40000000010 */
[----:B------:R-:W-:Y:S02]  /*15f0*/  PRMT R24, R26, 0x7610, R24 ;  /* 0x000076101a187816 */ /* 0x000fe40000000018 */
[----:B------:R-:W-:-:S07]  /*1600*/  PRMT R17, R27, 0x7610, R17 ;  /* 0x000076101b117816 */ /* 0x000fce0000000011 */
.L_x_754:
[----:B-----5:R-:W-:Y:S01]  /*1610*/  SHF.L.U32 R14, R14, 0x10, RZ ;  /* 0x000000100e0e7819 */ /* 0x020fe200000006ff */
[----:B------:R-:W-:Y:S01]  /*1620*/  IMAD.U32 R22, R22, 0x10000, RZ ;  /* 0x0001000016167824 */ /* 0x000fe200078e00ff */
[----:B------:R-:W-:Y:S01]  /*1630*/  SHF.L.U32 R21, R21, 0x10, RZ ;  /* 0x0000001015157819 */ /* 0x000fe200000006ff */
[----:B------:R-:W-:Y:S01]  /*1640*/  BSSY.RECONVERGENT B1, `(.L_x_755) ;  /* 0x0000090000017945 */ /* 0x000fe20003800200 */
[----:B------:R-:W-:Y:S01]  /*1650*/  SHF.L.U32 R24, R24, 0x10, RZ ;  /* 0x0000001018187819 */ /* 0x000fe200000006ff */
[----:B-1----:R-:W-:Y:S01]  /*1660*/  FMUL.FTZ R27, R14, UR14 ;  /* 0x0000000e0e1b7c20 */ /* 0x002fe20008410000 */
[----:B------:R-:W-:Y:S02]  /*1670*/  SHF.L.U32 R20, R20, 0x10, RZ ;  /* 0x0000001014147819 */ /* 0x000fe400000006ff */
[----:B------:R-:W-:Y:S01]  /*1680*/  SHF.L.U32 R18, R18, 0x10, RZ ;  /* 0x0000001012127819 */ /* 0x000fe200000006ff */
[----:B------:R-:W-:Y:S01]  /*1690*/  FFMA.FTZ R26, R12, R4, R27 ;  /* 0x000000040c1a7223 */ /* 0x000fe2000001001b */
[----:B------:R-:W-:-:S02]  /*16a0*/  SHF.L.U32 R4, R25, 0x10, RZ ;  /* 0x0000001019047819 */ /* 0x000fc400000006ff */
[----:B------:R-:W-:Y:S01]  /*16b0*/  SHF.L.U32 R17, R17, 0x10, RZ ;  /* 0x0000001011117819 */ /* 0x000fe200000006ff */
[C---:B--2---:R-:W-:Y:S01]  /*16c0*/  FFMA.FTZ R28, R26.reuse, -UR18, R26 ;  /* 0x800000121a1c7c23 */ /* 0x044fe2000801001a */
[----:B------:R-:W-:Y:S01]  /*16d0*/  FMUL.FTZ R26, R26, R26 ;  /* 0x0000001a1a1a7220 */ /* 0x000fe20000410000 */
[----:B------:R-:W-:Y:S02]  /*16e0*/  FMUL.FTZ R25, R4, UR14 ;  /* 0x0000000e04197c20 */ /* 0x000fe40008410000 */
[----:B------:R-:W-:Y:S01]  /*16f0*/  FFMA.FTZ R21, R21, UR18, R28 ;  /* 0x0000001215157c23 */ /* 0x000fe2000801001c */
[----:B------:R-:W-:Y:S01]  /*1700*/  FFMA.FTZ R28, R26, -UR19, R26 ;  /* 0x800000131a1c7c23 */ /* 0x000fe2000801001a */
[----:B------:R-:W-:-:S04]  /*1710*/  FFMA.FTZ R25, R12, R5, R25 ;  /* 0x000000050c197223 */ /* 0x000fc80000010019 */
[C---:B------:R-:W-:Y:S01]  /*1720*/  FFMA.FTZ R5, R25.reuse, -UR18, R25 ;  /* 0x8000001219057c23 */ /* 0x040fe20008010019 */
[----:B------:R-:W-:-:S03]  /*1730*/  FMUL.FTZ R25, R25, R25 ;  /* 0x0000001919197220 */ /* 0x000fc60000410000 */
[----:B------:R-:W-:Y:S01]  /*1740*/  FFMA.FTZ R22, R22, UR18, R5 ;  /* 0x0000001216167c23 */ /* 0x000fe20008010005 */
[----:B------:R-:W-:Y:S01]  /*1750*/  SHF.L.U32 R5, R19, 0x10, RZ ;  /* 0x0000001013057819 */ /* 0x000fe200000006ff */
[----:B------:R-:W-:Y:S01]  /*1760*/  FFMA.FTZ R25, R25, -UR19, R25 ;  /* 0x8000001319197c23 */ /* 0x000fe20008010019 */
[----:B---3--:R-:W1:Y:S03]  /*1770*/  MUFU.RCP R19, UR21 ;  /* 0x0000001500137d08 */ /* 0x008e660008001000 */
[----:B------:R-:W-:Y:S01]  /*1780*/  FFMA.FTZ R28, R5, UR19, R28 ;  /* 0x00000013051c7c23 */ /* 0x000fe2000801001c */
[----:B------:R-:W-:Y:S01]  /*1790*/  FFMA.FTZ R26, R24, UR19, R25 ;  /* 0x00000013181a7c23 */ /* 0x000fe20008010019 */
[----:B------:R-:W-:Y:S01]  /*17a0*/  FMUL.FTZ R25, R20, UR14 ;  /* 0x0000000e14197c20 */ /* 0x000fe20008410000 */
[----:B------:R-:W-:Y:S02]  /*17b0*/  SHF.L.U32 R5, R23, 0x10, RZ ;  /* 0x0000001017057819 */ /* 0x000fe400000006ff */
[----:B------:R2:W-:Y:S01]  /*17c0*/  F2F.BF16.F32 R27, R28 ;  /* 0x0000001c001b7304 */ /* 0x0005e20000202000 */
[----:B------:R-:W-:Y:S01]  /*17d0*/  FFMA.FTZ R23, R12, R6, R25 ;  /* 0x000000060c177223 */ /* 0x000fe20000010019 */
[----:B------:R-:W-:-:S02]  /*17e0*/  IMAD.U32 R6, R15, 0x10000, RZ ;  /* 0x000100000f067824 */ /* 0x000fc400078e00ff */
[----:B------:R-:W-:-:S04]  /*17f0*/  FMUL.FTZ R25, R5, UR14 ;  /* 0x0000000e05197c20 */ /* 0x000fc80008410000 */
[----:B------:R-:W-:Y:S01]  /*1800*/  FFMA.FTZ R25, R12, R7, R25 ;  /* 0x000000070c197223 */ /* 0x000fe20000010019 */
[C---:B------:R-:W-:Y:S01]  /*1810*/  FFMA.FTZ R7, R23.reuse, -UR18, R23 ;  /* 0x8000001217077c23 */ /* 0x040fe20008010017 */
[----:B------:R-:W-:Y:S01]  /*1820*/  FMUL.FTZ R23, R23, R23 ;  /* 0x0000001717177220 */ /* 0x000fe20000410000 */
[-C--:B-1----:R-:W-:Y:S01]  /*1830*/  FMUL.FTZ R29, R28, R19.reuse ;  /* 0x000000131c1d7220 */ /* 0x082fe20000410000 */
[----:B--2---:R-:W-:Y:S01]  /*1840*/  FMUL.FTZ R28, R26, R19 ;  /* 0x000000131a1c7220 */ /* 0x004fe20000410000 */
[----:B------:R-:W-:Y:S01]  /*1850*/  FFMA.FTZ R6, R6, UR18, R7 ;  /* 0x0000001206067c23 */ /* 0x000fe20008010007 */
[----:B------:R-:W-:Y:S01]  /*1860*/  FFMA.FTZ R23, R23, -UR19, R23 ;  /* 0x8000001317177c23 */ /* 0x000fe20008010017 */
[----:B------:R-:W-:Y:S01]  /*1870*/  SHF.L.U32 R7, R16, 0x10, RZ ;  /* 0x0000001010077819 */ /* 0x000fe200000006ff */
[C---:B------:R-:W-:Y:S01]  /*1880*/  FFMA.FTZ R16, R25.reuse, -UR18, R25 ;  /* 0x8000001219107c23 */ /* 0x040fe20008010019 */
[----:B------:R-:W1:Y:S01]  /*1890*/  MUFU.SQRT R29, R29 ;  /* 0x0000001d001d7308 */ /* 0x000e620000002000 */
[----:B------:R-:W-:Y:S01]  /*18a0*/  FFMA.FTZ R24, R18, UR19, R23 ;  /* 0x0000001312187c23 */ /* 0x000fe20008010017 */
[----:B------:R-:W-:Y:S01]  /*18b0*/  FMUL.FTZ R18, R25, R25 ;  /* 0x0000001919127220 */ /* 0x000fe20000410000 */
[----:B------:R-:W-:-:S05]  /*18c0*/  FFMA.FTZ R7, R7, UR18, R16 ;  /* 0x0000001207077c23 */ /* 0x000fca0008010010 */
[----:B------:R-:W2:Y:S08]  /*18d0*/  MUFU.SQRT R28, R28 ;  /* 0x0000001c001c7308 */ /* 0x000eb00000002000 */
[----:B------:R-:W3:Y:S01]  /*18e0*/  MUFU.RCP R23, UR20 ;  /* 0x0000001400177d08 */ /* 0x000ee20008001000 */
[----:B-1----:R-:W-:-:S07]  /*18f0*/  FADD.FTZ R29, R29, UR22 ;  /* 0x000000161d1d7e21 */ /* 0x002fce0008010000 */
[----:B------:R-:W1:Y:S01]  /*1900*/  MUFU.RCP R16, R29 ;  /* 0x0000001d00107308 */ /* 0x000e620000001000 */
[----:B--2---:R-:W-:-:S07]  /*1910*/  FADD.FTZ R28, R28, UR22 ;  /* 0x000000161c1c7e21 */ /* 0x004fce0008010000 */
[----:B------:R-:W2:Y:S08]  /*1920*/  MUFU.RCP R25, R28 ;  /* 0x0000001c00197308 */ /* 0x000eb00000001000 */
[----:B------:R0:W-:Y:S02]  /*1930*/  F2F.BF16.F32 R15, R26 ;  /* 0x0000001a000f7304 */ /* 0x0001e40000202000 */
[----:B0-----:R-:W-:-:S06]  /*1940*/  FFMA.FTZ R26, R18, -UR19, R18 ;  /* 0x80000013121a7c23 */ /* 0x001fcc0008010012 */
[----:B------:R0:W-:Y:S01]  /*1950*/  F2F.BF16.F32 R18, R21 ;  /* 0x0000001500127304 */ /* 0x0001e20000202000 */
[----:B------:R-:W-:Y:S01]  /*1960*/  FFMA.FTZ R26, R17, UR19, R26 ;  /* 0x00000013111a7c23 */ /* 0x000fe2000801001a */
[----:B---3--:R-:W-:-:S04]  /*1970*/  FMUL.FTZ R17, R21, R23 ;  /* 0x0000001715117220 */ /* 0x008fc80000410000 */
[----:B-1----:R-:W-:Y:S01]  /*1980*/  FMUL.FTZ R28, R17, R16 ;  /* 0x00000010111c7220 */ /* 0x002fe20000410000 */
[----:B------:R-:W-:Y:S01]  /*1990*/  FMUL.FTZ R17, R22, R23 ;  /* 0x0000001716117220 */ /* 0x000fe20000410000 */
[----:B0-----:R-:W-:Y:S01]  /*19a0*/  FMUL.FTZ R21, R26, R19 ;  /* 0x000000131a157220 */ /* 0x001fe20000410000 */
[----:B------:R-:W-:Y:S01]  /*19b0*/  F2F.BF16.F32 R16, R22 ;  /* 0x0000001600107304 */ /* 0x000fe20000202000 */
[----:B------:R-:W-:Y:S01]  /*19c0*/  FMUL.FTZ R28, R28, UR23 ;  /* 0x000000171c1c7c20 */ /* 0x000fe20008410000 */
[----:B--2---:R-:W-:-:S04]  /*19d0*/  FMUL.FTZ R25, R17, R25 ;  /* 0x0000001911197220 */ /* 0x004fc80000410000 */
[----:B------:R-:W-:Y:S02]  /*19e0*/  FMUL.FTZ R25, R25, UR23 ;  /* 0x0000001719197c20 */ /* 0x000fe40008410000 */
[----:B------:R0:W-:Y:S08]  /*19f0*/  F2F.BF16.F32 R17, R24 ;  /* 0x0000001800117304 */ /* 0x0001f00000202000 */
[----:B------:R-:W1:Y:S01]  /*1a00*/  MUFU.SQRT R21, R21 ;  /* 0x0000001500157308 */ /* 0x000e620000002000 */
[----:B0-----:R-:W-:-:S07]  /*1a10*/  FMUL.FTZ R24, R24, R19 ;  /* 0x0000001318187220 */ /* 0x001fce0000410000 */
[----:B------:R-:W0:Y:S08]  /*1a20*/  MUFU.SQRT R24, R24 ;  /* 0x0000001800187308 */ /* 0x000e300000002000 */
[----:B------:R0:W2:Y:S01]  /*1a30*/  F2F.BF16.F32 R29, R28 ;  /* 0x0000001c001d7304 */ /* 0x0000a20000202000 */
[----:B-1----:R-:W-:-:S07]  /*1a40*/  FADD.FTZ R22, R21, UR22 ;  /* 0x0000001615167e21 */ /* 0x002fce0008010000 */
[----:B------:R-:W-:Y:S01]  /*1a50*/  MUFU.RCP R22, R22 ;  /* 0x0000001600167308 */ /* 0x000fe20000001000 */
[----:B0-----:R-:W-:Y:S01]  /*1a60*/  FADD.FTZ R28, R24, UR22 ;  /* 0x00000016181c7e21 */ /* 0x001fe20008010000 */
[----:B--2---:R-:W-:-:S06]  /*1a70*/  SHF.L.U32 R29, R29, 0x10, RZ ;  /* 0x000000101d1d7819 */ /* 0x004fcc00000006ff */
[----:B------:R-:W0:Y:S01]  /*1a80*/  MUFU.RCP R28, R28 ;  /* 0x0000001c001c7308 */ /* 0x000e220000001000 */
[----:B------:R-:W-:Y:S01]  /*1a90*/  FADD.FTZ R29, R14, -R29 ;  /* 0x8000001d0e1d7221 */ /* 0x000fe20000010000 */
[----:B------:R-:W-:-:S06]  /*1aa0*/  FMUL.FTZ R14, R6, R23 ;  /* 0x00000017060e7220 */ /* 0x000fcc0000410000 */
[----:B------:R1:W-:Y:S08]  /*1ab0*/  F2F.BF16.F32 R19, R26 ;  /* 0x0000001a00137304 */ /* 0x0003f00000202000 */
[----:B------:R-:W-:Y:S01]  /*1ac0*/  F2F.BF16.F32 R21, R6 ;  /* 0x0000000600157304 */ /* 0x000fe20000202000 */
[----:B0-----:R-:W-:-:S04]  /*1ad0*/  FMUL.FTZ R24, R14, R28 ;  /* 0x0000001c0e187220 */ /* 0x001fc80000410000 */
[----:B-1----:R-:W-:-:S03]  /*1ae0*/  FMUL.FTZ R26, R24, UR23 ;  /* 0x00000017181a7c20 */ /* 0x002fc60008410000 */
[----:B------:R0:W-:Y:S08]  /*1af0*/  F2F.BF16.F32 R14, R7 ;  /* 0x00000007000e7304 */ /* 0x0001f00000202000 */
[----:B------:R-:W1:Y:S01]  /*1b00*/  F2F.BF16.F32 R26, R26 ;  /* 0x0000001a001a7304 */ /* 0x000e620000202000 */
[----:B0-----:R-:W-:-:S04]  /*1b10*/  FMUL.FTZ R7, R7, R23 ;  /* 0x0000001707077220 */ /* 0x001fc80000410000 */
[----:B------:R-:W-:-:S03]  /*1b20*/  FMUL.FTZ R22, R7, R22 ;  /* 0x0000001607167220 */ /* 0x000fc60000410000 */
[----:B------:R-:W0:Y:S01]  /*1b30*/  F2F.BF16.F32 R23, R25 ;  /* 0x0000001900177304 */ /* 0x000e220000202000 */
[----:B------:R-:W-:Y:S01]  /*1b40*/  FMUL.FTZ R22, R22, UR23 ;  /* 0x0000001716167c20 */ /* 0x000fe20008410000 */
[----:B-1----:R-:W-:-:S06]  /*1b50*/  SHF.L.U32 R7, R26, 0x10, RZ ;  /* 0x000000101a077819 */ /* 0x002fcc00000006ff */
[----:B------:R-:W1:Y:S01]  /*1b60*/  F2F.BF16.F32 R6, R22 ;  /* 0x0000001600067304 */ /* 0x000e620000202000 */
[----:B------:R-:W-:Y:S01]  /*1b70*/  FADD.FTZ R7, R20, -R7 ;  /* 0x8000000714077221 */ /* 0x000fe20000010000 */
[----:B0-----:R-:W-:-:S06]  /*1b80*/  IMAD.U32 R23, R23, 0x10000, RZ ;  /* 0x0001000017177824 */ /* 0x001fcc00078e00ff */
[----:B------:R-:W0:Y:S01]  /*1b90*/  F2F.BF16.F32 R29, R29 ;  /* 0x0000001d001d7304 */ /* 0x000e220000202000 */
[----:B------:R-:W-:Y:S01]  /*1ba0*/  FADD.FTZ R23, R4, -R23 ;  /* 0x8000001704177221 */ /* 0x000fe20000010000 */
[----:B-1----:R-:W-:-:S06]  /*1bb0*/  SHF.L.U32 R6, R6, 0x10, RZ ;  /* 0x0000001006067819 */ /* 0x002fcc00000006ff */
[----:B------:R1:W2:Y:S01]  /*1bc0*/  F2F.BF16.F32 R24, R23 ;  /* 0x0000001700187304 */ /* 0x0002a20000202000 */
[----:B------:R-:W-:-:S07]  /*1bd0*/  FADD.FTZ R6, R5, -R6 ;  /* 0x8000000605067221 */ /* 0x000fce0000010000 */
[----:B------:R1:W3:Y:S08]  /*1be0*/  F2F.BF16.F32 R25, R7 ;  /* 0x0000000700197304 */ /* 0x0002f00000202000 */
[----:B------:R1:W0:Y:S01]  /*1bf0*/  F2F.BF16.F32 R20, R6 ;  /* 0x0000000600147304 */ /* 0x0002220000202000 */
[----:B--2---:R-:W-:Y:S05]  /*1c00*/  BRA.U UP1, `(.L_x_756) ;  /* 0x0000000101847547 */ /* 0x004fea000b800000 */
[C---:B------:R-:W-:Y:S01]  /*1c10*/  ISETP.GE.AND P2, PT, R13.reuse, UR15, PT ;  /* 0x0000000f0d007c0c */ /* 0x040fe2000bf46270 */
[----:B------:R-:W-:Y:S01]  /*1c20*/  HFMA2 R22, -RZ, RZ, 0, 1.1920928955078125e-07 ;  /* 0x00000002ff167431 */ /* 0x000fe200000001ff */
[C---:B------:R-:W-:Y:S02]  /*1c30*/  IADD3 R4, PT, PT, R13.reuse, 0x1, RZ ;  /* 0x000000010d047810 */ /* 0x040fe40007ffe0ff */
[----:B------:R-:W-:Y:S02]  /*1c40*/  IADD3 R5, PT, PT, R13, 0x2, RZ ;  /* 0x000000020d057810 */ /* 0x000fe40007ffe0ff */
[----:B------:R-:W-:Y:S01]  /*1c50*/  ISETP.GE.AND P0, PT, R4, UR15, PT ;  /* 0x0000000f04007c0c */ /* 0x000fe2000bf06270 */
[----:B------:R-:W-:Y:S01]  /*1c60*/  IMAD.MOV.U32 R4, RZ, RZ, 0x2 ;  /* 0x00000002ff047424 */ /* 0x000fe200078e00ff */
[----:B------:R-:W-:Y:S02]  /*1c70*/  ISETP.GE.AND P1, PT, R5, UR15, PT ;  /* 0x0000000f05007c0c */ /* 0x000fe4000bf26270 */
[----:B-1----:R-:W-:-:S03]  /*1c80*/  MOV R6, 0x2 ;  /* 0x0000000200067802 */ /* 0x002fc60000000f00 */
[C---:B------:R-:W-:Y:S01]  /*1c90*/  @!P2 IMAD.WIDE R4, R13.reuse, R4, UR12 ;  /* 0x0000000c0d04ae25 */ /* 0x040fe2000f8e0204 */
[----:B0-----:R-:W-:Y:S04]  /*1ca0*/  @!P2 STG.E.U16 desc[UR16][R10.64], R29 ;  /* 0x0000001d0a00a986 */ /* 0x001fe8000c101510 */
[----:B------:R-:W-:Y:S01]  /*1cb0*/  @!P2 STG.E.U16 desc[UR16][R8.64], R18 ;  /* 0x000000120800a986 */ /* 0x000fe2000c101510 */
[----:B------:R-:W-:-:S03]  /*1cc0*/  @!P0 IMAD.WIDE R6, R13, R6, UR12 ;  /* 0x0000000c0d068e25 */ /* 0x000fc6000f8e0206 */
[----:B------:R-:W-:Y:S01]  /*1cd0*/  @!P2 STG.E.U16 desc[UR16][R2.64], R27 ;  /* 0x0000001b0200a986 */ /* 0x000fe2000c101510 */
[----:B------:R-:W-:-:S03]  /*1ce0*/  @!P1 IMAD.WIDE R22, R13, R22, UR12 ;  /* 0x0000000c0d169e25 */ /* 0x000fc6000f8e0216 */
[----:B------:R0:W-:Y:S04]  /*1cf0*/  @!P2 STG.E.U16 desc[UR16][R4.64], R29 ;  /* 0x0000001d0400a986 */ /* 0x0001e8000c101510 */
[----:B------:R1:W-:Y:S04]  /*1d00*/  @!P0 STG.E.U16 desc[UR16][R10.64+0x2], R24 ;  /* 0x000002180a008986 */ /* 0x0003e8000c101510 */
[----:B------:R1:W-:Y:S04]  /*1d10*/  @!P0 STG.E.U16 desc[UR16][R8.64+0x2], R16 ;  /* 0x0000021008008986 */ /* 0x0003e8000c101510 */
[----:B------:R1:W-:Y:S01]  /*1d20*/  @!P0 STG.E.U16 desc[UR16][R2.64+0x2], R15 ;  /* 0x0000020f02008986 */ /* 0x0003e2000c101510 */
[----:B0-----:R-:W-:-:S03]  /*1d30*/  IADD3 R4, PT, PT, R13, 0x3, RZ ;  /* 0x000000030d047810 */ /* 0x001fc60007ffe0ff */
[----:B------:R1:W-:Y:S01]  /*1d40*/  @!P0 STG.E.U16 desc[UR16][R6.64+0x2], R24 ;  /* 0x0000021806008986 */ /* 0x0003e2000c101510 */
[----:B------:R-:W-:-:S03]  /*1d50*/  ISETP.GE.AND P0, PT, R4, UR15, PT ;  /* 0x0000000f04007c0c */ /* 0x000fc6000bf06270 */
[----:B---3--:R1:W-:Y:S04]  /*1d60*/  @!P1 STG.E.U16 desc[UR16][R10.64+0x4], R25 ;  /* 0x000004190a009986 */ /* 0x0083e8000c101510 */
[----:B------:R1:W-:Y:S04]  /*1d70*/  @!P1 STG.E.U16 desc[UR16][R8.64+0x4], R21 ;  /* 0x0000041508009986 */ /* 0x0003e8000c101510 */
[----:B------:R1:W-:Y:S04]  /*1d80*/  @!P1 STG.E.U16 desc[UR16][R2.64+0x4], R17 ;  /* 0x0000041102009986 */ /* 0x0003e8000c101510 */
[----:B------:R1:W-:Y:S01]  /*1d90*/  @!P1 STG.E.U16 desc[UR16][R22.64+0x4], R25 ;  /* 0x0000041916009986 */ /* 0x0003e2000c101510 */
[----:B------:R-:W-:Y:S05]  /*1da0*/  @P0 BRA `(.L_x_757) ;  /* 0x0000000000640947 */ /* 0x000fea0003800000 */
[----:B------:R-:W-:Y:S01]  /*1db0*/  MOV R4, 0x2 ;  /* 0x0000000200047802 */ /* 0x000fe20000000f00 */
[----:B------:R2:W-:Y:S04]  /*1dc0*/  STG.E.U16 desc[UR16][R10.64+0x6], R20 ;  /* 0x000006140a007986 */ /* 0x0005e8000c101510 */
[----:B------:R-:W-:Y:S01]  /*1dd0*/  IMAD.WIDE R4, R13, R4, UR12 ;  /* 0x0000000c0d047e25 */ /* 0x000fe2000f8e0204 */
[----:B------:R2:W-:Y:S04]  /*1de0*/  STG.E.U16 desc[UR16][R8.64+0x6], R14 ;  /* 0x0000060e08007986 */ /* 0x0005e8000c101510 */
[----:B------:R2:W-:Y:S04]  /*1df0*/  STG.E.U16 desc[UR16][R2.64+0x6], R19 ;  /* 0x0000061302007986 */ /* 0x0005e8000c101510 */
[----:B------:R2:W-:Y:S01]  /*1e00*/  STG.E.U16 desc[UR16][R4.64+0x6], R20 ;  /* 0x0000061404007986 */ /* 0x0005e2000c101510 */
[----:B------:R-:W-:Y:S05]  /*1e10*/  BRA `(.L_x_757) ;  /* 0x0000000000487947 */ /* 0x000fea0003800000 */
.L_x_756:
[----:B-1----:R-:W-:Y:S01]  /*1e20*/  IMAD.WIDE.U32 R6, R24, 0x10000, RZ ;  /* 0x0001000018067825 */ /* 0x002fe200078e00ff */
[----:B------:R-:W-:Y:S02]  /*1e30*/  SHF.L.U32 R22, R14, 0x10, RZ ;  /* 0x000000100e167819 */ /* 0x000fe400000006ff */
[----:B------:R-:W-:Y:S01]  /*1e40*/  SHF.L.U32 R19, R19, 0x10, RZ ;  /* 0x0000001013137819 */ /* 0x000fe200000006ff */
[----:B0-----:R-:W-:Y:S01]  /*1e50*/  IMAD.U32 R20, R20, 0x10000, RZ ;  /* 0x0001000014147824 */ /* 0x001fe200078e00ff */
[----:B------:R-:W-:Y:S01]  /*1e60*/  LOP3.LUT R6, R6, R29, RZ, 0xfc, !PT ;  /* 0x0000001d06067212 */ /* 0x000fe200078efcff */
[----:B------:R-:W-:Y:S01]  /*1e70*/  IMAD.WIDE.U32 R4, R16, 0x10000, RZ ;  /* 0x0001000010047825 */ /* 0x000fe200078e00ff */
[----:B------:R-:W-:Y:S02]  /*1e80*/  MOV R16, 0x2 ;  /* 0x0000000200107802 */ /* 0x000fe40000000f00 */
[----:B---3--:R-:W-:Y:S01]  /*1e90*/  LOP3.LUT R7, R7, R20, R25, 0xfe, !PT ;  /* 0x0000001407077212 */ /* 0x008fe200078efe19 */
        /* <DEDUP_REMOVED lines=9> */
[----:B------:R0:W-:Y:S02]  /*1f30*/  STG.E.64 desc[UR16][R16.64], R6 ;  /* 0x0000000610007986 */ /* 0x0001e4000c101b10 */
.L_x_757:
[----:B------:R-:W-:Y:S05]  /*1f40*/  BSYNC.RECONVERGENT B1 ;  /* 0x0000000000017941 */ /* 0x000fea0003800200 */
.L_x_755:
[----:B------:R-:W-:-:S04]  /*1f50*/  LEA R13, R0, R13, 0x2 ;  /* 0x0000000d000d7211 */ /* 0x000fc800078e10ff */
[----:B------:R-:W-:-:S13]  /*1f60*/  ISETP.GE.AND P0, PT, R13, UR15, PT ;  /* 0x0000000f0d007c0c */ /* 0x000fda000bf06270 */
[----:B------:R-:W-:Y:S05]  /*1f70*/  @!P0 BRA `(.L_x_758) ;  /* 0xfffffff000908947 */ /* 0x000fea000383ffff */
[----:B------:R-:W-:Y:S05]  /*1f80*/  BSYNC.RECONVERGENT B0 ;  /* 0x0000000000007941 */ /* 0x000fea0003800200 */
.L_x_752:
[----:B------:R-:W-:Y:S05]  /*1f90*/  EXIT ;  /* 0x000000000000794d */ /* 0x000fea0003800000 */
.L_x_759:
        /* <DEDUP_REMOVED lines=14> */
.L_x_1123:


//--------------------- .text._Z25multi_tensor_apply_kernelI18TensorListMetadataILi5EE15DistAdamFunctorIN3c108BFloat16EfNS3_4HalfEEJPfffffff10adamMode_tfEEvlPViT_T0_DpT1_ --------------------------
	.section	.text._Z25multi_tensor_apply_kernelI18TensorListMetadataILi5EE15DistAdamFunctorIN3c108BFloat16EfNS3_4HalfEEJPfffffff10adamMode_tfEEvlPViT_T0_DpT1_,"ax",@progbits
	.align	128
        .global         _Z25multi_tensor_apply_kernelI18TensorListMetadataILi5EE15DistAdamFunctorIN3c108BFloat16EfNS3_4HalfEEJPfffffff10adamMode_tfEEvlPViT_T0_DpT1_
        .type           _Z25multi_tensor_apply_kernelI18TensorListMetadataILi5EE15DistAdamFunctorIN3c108BFloat16EfNS3_4HalfEEJPfffffff10adamMode_tfEEvlPViT_T0_DpT1_,@function
        .size           _Z25multi_tensor_apply_kernelI18TensorListMetadataILi5EE15DistAdamFunctorIN3c108BFloat16EfNS3_4HalfEEJPfffffff10adamMode_tfEEvlPViT_T0_DpT1_,(.L_x_1124 - _Z25multi_tensor_apply_kernelI18TensorListMetadataILi5EE15DistAdamFunctorIN3c108BFloat16EfNS3_4HalfEEJPfffffff10adamMode_tfEEvlPViT_T0_DpT1_)
        .other          _Z25multi_tensor_apply_kernelI18TensorListMetadataILi5EE15DistAdamFunctorIN3c108BFloat16EfNS3_4HalfEEJPfffffff10adamMode_tfEEvlPViT_T0_DpT1_,@"STO_CUDA_ENTRY STV_DEFAULT"
_Z25multi_tensor_apply_kernelI18TensorListMetadataILi5EE15DistAdamFunctorIN3c108BFloat16EfNS3_4HalfEEJPfffffff10adamMode_tfEEvlPViT_T0_DpT1_:
.text._Z25multi_tensor_apply_kernelI18TensorListMetadataILi5EE15DistAdamFunctorIN3c108BFloat16EfNS3_4HalfEEJPfffffff10adamMode_tfEEvlPViT_T0_DpT1_:
        /* <DEDUP_REMOVED lines=48> */
[----:B0-----:R0:W5:Y:S01]  /*0300*/  LDG.E R7, desc[UR16][R2.64] ;  /* 0x0000001002077981 */ /* 0x001162000c1e1900 */
[----:B------:R-:W-:Y:S01]  /*0310*/  ULEA UR12, UP0, UR14, UR12, 0x1 ;  /* 0x0000000c0e0c7291 */ /* 0x000fe2000f8008ff */
[----:B------:R-:W0:Y:S03]  /*0320*/  LDCU.64 UR30, c[0x0][0xf88] ;  /* 0x0001f100ff1e77ac */ /* 0x000e260008000a00 */
[----:B------:R-:W-:-:S02]  /*0330*/  ULEA.HI.X UR13, UR14, UR13, UR19, 0x1, UP0 ;  /* 0x0000000d0e0d7291 */ /* 0x000fc400080f0c13 */
[----:B-1----:R-:W-:Y:S01]  /*0340*/  UISETP.NE.AND UP0, UPT, UR20, URZ, UPT ;  /* 0x000000ff1400728c */ /* 0x002fe2000bf05270 */
[----:B------:R-:W1:Y:S01]  /*0350*/  LDCU.128 UR24, c[0x0][0xf90] ;  /* 0x0001f200ff1877ac */ /* 0x000e620008000c00 */
[----:B------:R-:W0:Y:S07]  /*0360*/  LDCU.128 UR32, c[0x0][0xf90] ;  /* 0x0001f200ff2077ac */ /* 0x000e2e0008000c00 */
[----:B--234-:R-:W-:Y:S05]  /*0370*/  BRA.U !UP0, `(.L_x_760) ;  /* 0x0000000d08b07547 */ /* 0x01cfea000b800000 */
[----:B------:R-:W-:Y:S01]  /*0380*/  BSSY.RECONVERGENT B0, `(.L_x_761) ;  /* 0x00000ea000007945 */ /* 0x000fe20003800200 */
.L_x_766:
[----:B------:R-:W-:Y:S01]  /*0390*/  HFMA2 R9, -RZ, RZ, 0, 1.1920928955078125e-07 ;  /* 0x00000002ff097431 */ /* 0x000fe200000001ff */
[----:B------:R-:W-:Y:S01]  /*03a0*/  MOV R5, 0x2 ;  /* 0x0000000200057802 */ /* 0x000fe20000000f00 */
[----:B0-----:R-:W-:-:S03]  /*03b0*/  HFMA2 R3, -RZ, RZ, 0, 1.1920928955078125e-07 ;  /* 0x00000002ff037431 */ /* 0x001fc600000001ff */
        /* <DEDUP_REMOVED lines=9> */
[----:B------:R-:W5:Y:S01]  /*0450*/  LDG.E.128 R12, desc[UR16][R12.64] ;  /* 0x000000100c0c7981 */ /* 0x000f62000c1e1d00 */
[----:B--2---:R-:W-:-:S02]  /*0460*/  SHF.R.U64 R26, R18, 0x10, R19 ;  /* 0x00000010121a7819 */ /* 0x004fc40000001213 */
[----:B------:R-:W-:Y:S02]  /*0470*/  SHF.R.U32.HI R17, RZ, 0x10, R19 ;  /* 0x00000010ff117819 */ /* 0x000fe40000011613 */
[----:B------:R-:W-:Y:S02]  /*0480*/  PRMT R23, R18, 0x7610, R23 ;  /* 0x0000761012177816 */ /* 0x000fe40000000017 */
[----:B------:R-:W-:Y:S02]  /*0490*/  PRMT R0, R19, 0x7610, R0 ;  /* 0x0000761013007816 */ /* 0x000fe40000000000 */
[--C-:B---3--:R-:W-:Y:S02]  /*04a0*/  SHF.R.U64 R22, R20, 0x10, R21.reuse ;  /* 0x0000001014167819 */ /* 0x108fe40000001215 */
[----:B------:R-:W-:Y:S02]  /*04b0*/  SHF.R.U32.HI R16, RZ, 0x10, R21 ;  /* 0x00000010ff107819 */ /* 0x000fe40000011615 */
[----:B------:R-:W-:-:S02]  /*04c0*/  PRMT R18, R21, 0x7610, R18 ;  /* 0x0000761015127816 */ /* 0x000fc40000000012 */
[C---:B----4-:R-:W-:Y:S02]  /*04d0*/  SHF.R.U64 R25, R10.reuse, 0x10, R11 ;  /* 0x000000100a197819 */ /* 0x050fe4000000120b */
[----:B------:R-:W-:Y:S02]  /*04e0*/  PRMT R19, R10, 0x7610, R19 ;  /* 0x000076100a137816 */ /* 0x000fe40000000013 */
[----:B------:R-:W-:Y:S02]  /*04f0*/  SHF.R.U32.HI R24, RZ, 0x10, R11 ;  /* 0x00000010ff187819 */ /* 0x000fe4000001160b */
[----:B------:R-:W-:Y:S02]  /*0500*/  PRMT R21, R11, 0x7610, R21 ;  /* 0x000076100b157816 */ /* 0x000fe40000000015 */
[----:B------:R-:W-:Y:S02]  /*0510*/  PRMT R11, R26, 0x7610, R11 ;  /* 0x000076101a0b7816 */ /* 0x000fe4000000000b */
[----:B------:R-:W-:Y:S01]  /*0520*/  PRMT R10, R17, 0x7610, R10 ;  /* 0x00007610110a7816 */ /* 0x000fe2000000000a */
[----:B------:R-:W-:Y:S06]  /*0530*/  BRA `(.L_x_763) ;  /* 0x0000000000bc7947 */ /* 0x000fec0003800000 */
.L_x_762:
[C---:B------:R-:W-:Y:S01]  /*0540*/  IADD3 R11, PT, PT, R6.reuse, 0x3, RZ ;  /* 0x00000003060b7810 */ /* 0x040fe20007ffe0ff */
[----:B------:R-:W-:Y:S01]  /*0550*/  IMAD.MOV.U32 R17, RZ, RZ, 0x4 ;  /* 0x00000004ff117424 */ /* 0x000fe200078e00ff */
[C---:B------:R-:W-:Y:S02]  /*0560*/  ISETP.GE.AND P0, PT, R6.reuse, UR15, PT ;  /* 0x0000000f06007c0c */ /* 0x040fe4000bf06270 */
        /* <DEDUP_REMOVED lines=12> */
[----:B------:R-:W5:Y:S01]  /*0630*/  @!P0 LDG.E R12, desc[UR16][R16.64] ;  /* 0x00000010100c8981 */ /* 0x000f62000c1e1900 */
        /* <DEDUP_REMOVED lines=13> */
[----:B0-----:R-:W-:Y:S01]  /*0710*/  @P1 PRMT R25, RZ, 0x7610, R25 ;  /* 0x00007610ff191816 */ /* 0x001fe20000000019 */
[----:B------:R2:W5:Y:S01]  /*0720*/  @!P1 LDG.E R13, desc[UR16][R26.64+0x4] ;  /* 0x000004101a0d9981 */ /* 0x000562000c1e1900 */
        /* <DEDUP_REMOVED lines=15> */
[----:B--2---:R-:W-:-:S07]  /*0820*/  @P0 PRMT R19, RZ, 0x7610, R19 ;  /* 0x00007610ff130816 */ /* 0x004fce0000000013 */
.L_x_763:
[----:B-1----:R-:W0:Y:S01]  /*0830*/  MUFU.RCP R17, UR25 ;  /* 0x0000001900117d08 */ /* 0x002e220008001000 */
[----:B-----5:R-:W-:Y:S01]  /*0840*/  FMUL.FTZ R26, R7, R12 ;  /* 0x0000000c071a7220 */ /* 0x020fe20000410000 */
[----:B------:R-:W-:Y:S01]  /*0850*/  IMAD.U32 R19, R19, 0x10000, RZ ;  /* 0x0001000013137824 */ /* 0x000fe200078e00ff */
[----:B------:R-:W-:Y:S01]  /*0860*/  SHF.L.U32 R20, R20, 0x10, RZ ;  /* 0x0000001014147819 */ /* 0x000fe200000006ff */
[----:B------:R-:W-:Y:S02]  /*0870*/  IMAD.U32 R23, R23, 0x10000, RZ ;  /* 0x0001000017177824 */ /* 0x000fe400078e00ff */
[C---:B------:R-:W-:Y:S01]  /*0880*/  FMUL.FTZ R12, R26.reuse, R26 ;  /* 0x0000001a1a0c7220 */ /* 0x040fe20000410000 */
[----:B------:R-:W-:Y:S01]  /*0890*/  FFMA.FTZ R27, R26, -UR22, R26 ;  /* 0x800000161a1b7c23 */ /* 0x000fe2000801001a */
[----:B------:R-:W-:Y:S01]  /*08a0*/  SHF.L.U32 R22, R22, 0x10, RZ ;  /* 0x0000001016167819 */ /* 0x000fe200000006ff */
[----:B------:R-:W-:Y:S02]  /*08b0*/  IMAD.U32 R24, R24, 0x10000, RZ ;  /* 0x0001000018187824 */ /* 0x000fe400078e00ff */
[----:B------:R-:W-:Y:S01]  /*08c0*/  FFMA.FTZ R12, R12, -UR23, R12 ;  /* 0x800000170c0c7c23 */ /* 0x000fe2000801000c */
[----:B------:R-:W-:Y:S01]  /*08d0*/  FFMA.FTZ R26, R20, UR22, R27 ;  /* 0x00000016141a7c23 */ /* 0x000fe2000801001b */
[----:B------:R-:W-:Y:S01]  /*08e0*/  FMUL.FTZ R20, R7, R13 ;  /* 0x0000000d07147220 */ /* 0x000fe20000410000 */
[----:B------:R-:W-:Y:S01]  /*08f0*/  SHF.L.U32 R25, R25, 0x10, RZ ;  /* 0x0000001019197819 */ /* 0x000fe200000006ff */
[----:B------:R-:W-:Y:S01]  /*0900*/  FFMA.FTZ R19, R19, UR23, R12 ;  /* 0x0000001713137c23 */ /* 0x000fe2000801000c */
[----:B------:R-:W-:Y:S01]  /*0910*/  SHF.L.U32 R21, R21, 0x10, RZ ;  /* 0x0000001015157819 */ /* 0x000fe200000006ff */
[C---:B------:R-:W-:Y:S01]  /*0920*/  FFMA.FTZ R13, R20.reuse, -UR22, R20 ;  /* 0x80000016140d7c23 */ /* 0x040fe20008010014 */
[----:B------:R-:W-:Y:S01]  /*0930*/  FMUL.FTZ R20, R20, R20 ;  /* 0x0000001414147220 */ /* 0x000fe20000410000 */
[----:B------:R-:W-:Y:S01]  /*0940*/  SHF.L.U32 R18, R18, 0x10, RZ ;  /* 0x0000001012127819 */ /* 0x000fe200000006ff */
[----:B0-----:R-:W-:Y:S01]  /*0950*/  FMUL.FTZ R28, R19, R17 ;  /* 0x00000011131c7220 */ /* 0x001fe20000410000 */
[----:B------:R-:W-:Y:S01]  /*0960*/  FFMA.FTZ R22, R22, UR22, R13 ;  /* 0x0000001616167c23 */ /* 0x000fe2000801000d */
[----:B------:R-:W-:Y:S01]  /*0970*/  FFMA.FTZ R20, R20, -UR23, R20 ;  /* 0x8000001714147c23 */ /* 0x000fe20008010014 */
[----:B------:R-:W0:Y:S01]  /*0980*/  MUFU.RCP R13, UR24 ;  /* 0x00000018000d7d08 */ /* 0x000e220008001000 */
[----:B------:R-:W-:Y:S01]  /*0990*/  SHF.L.U32 R16, R16, 0x10, RZ ;  /* 0x0000001010107819 */ /* 0x000fe200000006ff */
[----:B------:R-:W-:-:S02]  /*09a0*/  IMAD.U32 R10, R10, 0x10000, RZ ;  /* 0x000100000a0a7824 */ /* 0x000fc400078e00ff */
[----:B------:R-:W-:Y:S01]  /*09b0*/  FFMA.FTZ R20, R25, UR23, R20 ;  /* 0x0000001719147c23 */ /* 0x000fe20008010014 */
[----:B------:R-:W-:-:S03]  /*09c0*/  SHF.L.U32 R11, R11, 0x10, RZ ;  /* 0x000000100b0b7819 */ /* 0x000fc600000006ff */
[----:B------:R-:W-:Y:S01]  /*09d0*/  FMUL.FTZ R29, R20, R17 ;  /* 0x00000011141d7220 */ /* 0x000fe20000410000 */
[----:B------:R-:W1:Y:S08]  /*09e0*/  MUFU.SQRT R12, R28 ;  /* 0x0000001c000c7308 */ /* 0x000e700000002000 */
[----:B------:R-:W-:Y:S01]  /*09f0*/  F2F.BF16.F32 R19, R19 ;  /* 0x0000001300137304 */ /* 0x000fe20000202000 */
[----:B0-----:R-:W-:Y:S01]  /*0a00*/  FMUL.FTZ R25, R26, R13 ;  /* 0x0000000d1a197220 */ /* 0x001fe20000410000 */
[----:B-1----:R-:W-:-:S06]  /*0a10*/  FADD.FTZ R27, R12, UR26 ;  /* 0x0000001a0c1b7e21 */ /* 0x002fcc0008010000 */
[----:B------:R-:W0:Y:S02]  /*0a20*/  MUFU.RCP R12, R27 ;  /* 0x0000001b000c7308 */ /* 0x000e240000001000 */
[----:B0-----:R-:W-:-:S06]  /*0a30*/  FMUL.FTZ R28, R25, R12 ;  /* 0x0000000c191c7220 */ /* 0x001fcc0000410000 */
[----:B------:R-:W0:Y:S01]  /*0a40*/  MUFU.SQRT R12, R29 ;  /* 0x0000001d000c7308 */ /* 0x000e220000002000 */
[----:B------:R-:W-:-:S04]  /*0a50*/  FFMA.FTZ R28, R23, UR21, R28 ;  /* 0x00000015171c7c23 */ /* 0x000fc8000801001c */
[----:B------:R-:W-:-:S06]  /*0a60*/  FMUL.FTZ R28, R28, UR27 ;  /* 0x0000001b1c1c7c20 */ /* 0x000fcc0008410000 */
[----:B------:R-:W1:Y:S01]  /*0a70*/  F2F.BF16.F32 R28, R28 ;  /* 0x0000001c001c7304 */ /* 0x000e620000202000 */
[----:B0-----:R-:W-:-:S07]  /*0a80*/  FADD.FTZ R25, R12, UR26 ;  /* 0x0000001a0c197e21 */ /* 0x001fce0008010000 */
[----:B------:R-:W0:Y:S01]  /*0a90*/  MUFU.RCP R25, R25 ;  /* 0x0000001900197308 */ /* 0x000e220000001000 */
[----:B-1----:R-:W-:-:S05]  /*0aa0*/  SHF.L.U32 R12, R28, 0x10, RZ ;  /* 0x000000101c0c7819 */ /* 0x002fca00000006ff */
[----:B------:R-:W-:Y:S01]  /*0ab0*/  FADD.FTZ R12, R23, -R12 ;  /* 0x8000000c170c7221 */ /* 0x000fe20000010000 */
[----:B------:R-:W-:Y:S01]  /*0ac0*/  FMUL.FTZ R23, R7, R14 ;  /* 0x0000000e07177220 */ /* 0x000fe20000410000 */
[----:B------:R-:W-:Y:S02]  /*0ad0*/  FMUL.FTZ R14, R22, R13 ;  /* 0x0000000d160e7220 */ /* 0x000fe40000410000 */
[----:B------:R-:W-:Y:S01]  /*0ae0*/  F2F.BF16.F32 R22, R22 ;  /* 0x0000001600167304 */ /* 0x000fe20000202000 */
[C---:B------:R-:W-:Y:S01]  /*0af0*/  FMUL.FTZ R27, R23.reuse, R23 ;  /* 0x00000017171b7220 */ /* 0x040fe20000410000 */
[----:B------:R-:W-:-:S03]  /*0b00*/  FFMA.FTZ R23, R23, -UR22, R23 ;  /* 0x8000001617177c23 */ /* 0x000fc60008010017 */
[----:B------:R-:W-:Y:S01]  /*0b10*/  FFMA.FTZ R27, R27, -UR23, R27 ;  /* 0x800000171b1b7c23 */ /* 0x000fe2000801001b */
[----:B0-----:R-:W-:Y:S01]  /*0b20*/  FMUL.FTZ R14, R14, R25 ;  /* 0x000000190e0e7220 */ /* 0x001fe20000410000 */
[----:B------:R-:W-:Y:S01]  /*0b30*/  FFMA.FTZ R28, R18, UR22, R23 ;  /* 0x00000016121c7c23 */ /* 0x000fe20008010017 */
[----:B------:R-:W-:Y:S01]  /*0b40*/  FMUL.FTZ R23, R7, R15 ;  /* 0x0000000f07177220 */ /* 0x000fe20000410000 */
[----:B------:R-:W-:Y:S02]  /*0b50*/  FFMA.FTZ R21, R21, UR23, R27 ;  /* 0x0000001715157c23 */ /* 0x000fe4000801001b */
[----:B------:R-:W-:Y:S01]  /*0b60*/  FMUL.FTZ R18, R28, R13 ;  /* 0x0000000d1c127220 */ /* 0x000fe20000410000 */
[----:B------:R-:W-:Y:S01]  /*0b70*/  FMUL.FTZ R15, R23, R23 ;  /* 0x00000017170f7220 */ /* 0x000fe20000410000 */
[----:B------:R-:W-:Y:S01]  /*0b80*/  FMUL.FTZ R27, R21, R17 ;  /* 0x00000011151b7220 */ /* 0x000fe20000410000 */
[----:B------:R-:W-:Y:S01]  /*0b90*/  FFMA.FTZ R29, R23, -UR22, R23 ;  /* 0x80000016171d7c23 */ /* 0x000fe20008010017 */
[----:B------:R-:W-:Y:S01]  /*0ba0*/  F2F.BF16.F32 R21, R21 ;  /* 0x0000001500157304 */ /* 0x000fe20000202000 */
[----:B------:R-:W-:-:S04]  /*0bb0*/  FFMA.FTZ R15, R15, -UR23, R15 ;  /* 0x800000170f0f7c23 */ /* 0x000fc8000801000f */
[----:B------:R-:W-:-:S03]  /*0bc0*/  FFMA.FTZ R24, R24, UR23, R15 ;  /* 0x0000001718187c23 */ /* 0x000fc6000801000f */
[----:B------:R-:W0:Y:S08]  /*0bd0*/  MUFU.SQRT R27, R27 ;  /* 0x0000001b001b7308 */ /* 0x000e300000002000 */
[----:B------:R-:W-:Y:S08]  /*0be0*/  F2F.BF16.F32 R23, R24 ;  /* 0x0000001800177304 */ /* 0x000ff00000202000 */
[----:B------:R-:W-:Y:S01]  /*0bf0*/  F2F.BF16.F32 R15, R20 ;  /* 0x00000014000f7304 */ /* 0x000fe20000202000 */
[----:B0-----:R-:W-:-:S07]  /*0c00*/  FADD.FTZ R25, R27, UR26 ;  /* 0x0000001a1b197e21 */ /* 0x001fce0008010000 */
[----:B------:R-:W0:Y:S08]  /*0c10*/  MUFU.RCP R25, R25 ;  /* 0x0000001900197308 */ /* 0x000e300000001000 */
[----:B------:R-:W-:Y:S01]  /*0c20*/  F2F.BF16.F32 R27, R28 ;  /* 0x0000001c001b7304 */ /* 0x000fe20000202000 */
[----:B0-----:R-:W-:Y:S01]  /*0c30*/  FMUL.FTZ R18, R18, R25 ;  /* 0x0000001912127220 */ /* 0x001fe20000410000 */
[----:B------:R-:W-:-:S06]  /*0c40*/  FMUL.FTZ R25, R24, R17 ;  /* 0x0000001118197220 */ /* 0x000fcc0000410000 */
[----:B------:R0:W-:Y:S08]  /*0c50*/  F2F.BF16.F32 R17, R26 ;  /* 0x0000001a00117304 */ /* 0x0001f00000202000 */
[----:B------:R-:W1:Y:S01]  /*0c60*/  MUFU.SQRT R25, R25 ;  /* 0x0000001900197308 */ /* 0x000e620000002000 */
[----:B0-----:R-:W-:Y:S01]  /*0c70*/  FFMA.FTZ R26, R16, UR22, R29 ;  /* 0x00000016101a7c23 */ /* 0x001fe2000801001d */
[----:B------:R-:W-:Y:S01]  /*0c80*/  FFMA.FTZ R16, R11, UR21, R14 ;  /* 0x000000150b107c23 */ /* 0x000fe2000801000e */
[----:B------:R-:W-:-:S03]  /*0c90*/  SHF.L.U32 R29, R0, 0x10, RZ ;  /* 0x00000010001d7819 */ /* 0x000fc600000006ff */
[----:B------:R-:W-:Y:S01]  /*0ca0*/  FMUL.FTZ R0, R16, UR27 ;  /* 0x0000001b10007c20 */ /* 0x000fe20008410000 */
[----:B------:R-:W-:Y:S01]  /*0cb0*/  FMUL.FTZ R16, R26, R13 ;  /* 0x0000000d1a107220 */ /* 0x000fe20000410000 */
[----:B------:R-:W-:Y:S01]  /*0cc0*/  FFMA.FTZ R18, R29, UR21, R18 ;  /* 0x000000151d127c23 */ /* 0x000fe20008010012 */
[----:B------:R-:W-:Y:S03]  /*0cd0*/  F2F.BF16.F32 R14, R26 ;  /* 0x0000001a000e7304 */ /* 0x000fe60000202000 */
[----:B------:R-:W-:-:S05]  /*0ce0*/  FMUL.FTZ R18, R18, UR27 ;  /* 0x0000001b12127c20 */ /* 0x000fca0008410000 */
[----:B------:R-:W-:Y:S01]  /*0cf0*/  F2F.BF16.F32 R0, R0 ;  /* 0x0000000000007304 */ /* 0x000fe20000202000 */
[----:B-1----:R-:W-:-:S07]  /*0d00*/  FADD.FTZ R25, R25, UR26 ;  /* 0x0000001a19197e21 */ /* 0x002fce0008010000 */
[----:B------:R-:W0:Y:S08]  /*0d10*/  MUFU.RCP R25, R25 ;  /* 0x0000001900197308 */ /* 0x000e300000001000 */
[----:B------:R-:W1:Y:S08]  /*0d20*/  F2F.BF16.F32 R18, R18 ;  /* 0x0000001200127304 */ /* 0x000e700000202000 */
[----:B------:R-:W-:Y:S01]  /*0d30*/  F2F.BF16.F32 R24, R12 ;  /* 0x0000000c00187304 */ /* 0x000fe20000202000 */
[----:B0-----:R-:W-:Y:S01]  /*0d40*/  FMUL.FTZ R25, R16, R25 ;  /* 0x0000001910197220 */ /* 0x001fe20000410000 */
[----:B------:R-:W-:-:S03]  /*0d50*/  SHF.L.U32 R16, R0, 0x10, RZ ;  /* 0x0000001000107819 */ /* 0x000fc600000006ff */
[----:B------:R-:W-:Y:S01]  /*0d60*/  FFMA.FTZ R25, R10, UR21, R25 ;  /* 0x000000150a197c23 */ /* 0x000fe20008010019 */
[----:B-1----:R-:W-:Y:S01]  /*0d70*/  SHF.L.U32 R0, R18, 0x10, RZ ;  /* 0x0000001012007819 */ /* 0x002fe200000006ff */
[----:B------:R-:W-:Y:S02]  /*0d80*/  FADD.FTZ R16, R11, -R16 ;  /* 0x800000100b107221 */ /* 0x000fe40000010000 */
[----:B------:R-:W-:Y:S02]  /*0d90*/  FMUL.FTZ R25, R25, UR27 ;  /* 0x0000001b19197c20 */ /* 0x000fe40008410000 */
[----:B------:R-:W-:Y:S01]  /*0da0*/  FADD.FTZ R29, R29, -R0 ;  /* 0x800000001d1d7221 */ /* 0x000fe20000010000 */
[----:B------:R-:W0:Y:S08]  /*0db0*/  F2F.BF16.F32 R26, R16 ;  /* 0x00000010001a7304 */ /* 0x000e300000202000 */
[----:B------:R-:W1:Y:S01]  /*0dc0*/  F2F.BF16.F32 R25, R25 ;  /* 0x0000001900197304 */ /* 0x000e620000202000 */
[----:B0-----:R-:W-:-:S07]  /*0dd0*/  SHF.L.U32 R0, R26, 0x10, RZ ;  /* 0x000000101a007819 */ /* 0x001fce00000006ff */
[----:B------:R-:W0:Y:S01]  /*0de0*/  F2F.BF16.F32 R29, R29 ;  /* 0x0000001d001d7304 */ /* 0x000e220000202000 */
[----:B-1----:R-:W-:Y:S01]  /*0df0*/  SHF.L.U32 R11, R25, 0x10, RZ ;  /* 0x00000010190b7819 */ /* 0x002fe200000006ff */
[----:B------:R-:W-:-:S06]  /*0e00*/  IMAD.U32 R25, R24, 0x10000, RZ ;  /* 0x0001000018197824 */ /* 0x000fcc00078e00ff */
[----:B------:R-:W-:Y:S01]  /*0e10*/  F2F.F16.F32 R0, R0 ;  /* 0x0000000000007304 */ /* 0x000fe20000200800 */
[----:B------:R-:W-:Y:S01]  /*0e20*/  FADD.FTZ R11, R10, -R11 ;  /* 0x8000000b0a0b7221 */ /* 0x000fe20000010000 */
[----:B0-----:R-:W-:-:S06]  /*0e30*/  SHF.L.U32 R10, R29, 0x10, RZ ;  /* 0x000000101d0a7819 */ /* 0x001fcc00000006ff */
[----:B------:R-:W0:Y:S08]  /*0e40*/  F2F.BF16.F32 R20, R11 ;  /* 0x0000000b00147304 */ /* 0x000e300000202000 */
[----:B------:R-:W1:Y:S01]  /*0e50*/  F2F.F16.F32 R25, R25 ;  /* 0x0000001900197304 */ /* 0x000e620000200800 */
[----:B0-----:R-:W-:-:S07]  /*0e60*/  SHF.L.U32 R28, R20, 0x10, RZ ;  /* 0x00000010141c7819 */ /* 0x001fce00000006ff */
[----:B------:R0:W2:Y:S08]  /*0e70*/  F2F.F16.F32 R16, R10 ;  /* 0x0000000a00107304 */ /* 0x0000b00000200800 */
[----:B------:R0:W3:Y:S01]  /*0e80*/  F2F.F16.F32 R18, R28 ;  /* 0x0000001c00127304 */ /* 0x0000e20000200800 */
[----:B-1----:R-:W-:Y:S05]  /*0e90*/  BRA.U !UP1, `(.L_x_764) ;  /* 0x0000000109587547 */ /* 0x002fea000b800000 */
[----:B------:R-:W-:Y:S01]  /*0ea0*/  IMAD.U32 R14, R14, 0x10000, RZ ;  /* 0x000100000e0e7824 */ /* 0x000fe200078e00ff */
[----:B------:R-:W-:Y:S01]  /*0eb0*/  SHF.L.U32 R20, R23, 0x10, RZ ;  /* 0x0000001017147819 */ /* 0x000fe200000006ff */
[----:B0-----:R-:W-:-:S04]  /*0ec0*/  IMAD.WIDE.U32 R10, R22, 0x10000, RZ ;  /* 0x00010000160a7825 */ /* 0x001fc800078e00ff */
[----:B------:R-:W-:Y:S01]  /*0ed0*/  IMAD.WIDE.U32 R12, R26, 0x10000, RZ ;  /* 0x000100001a0c7825 */ /* 0x000fe200078e00ff */
[----:B------:R-:W-:Y:S02]  /*0ee0*/  LOP3.LUT R11, R11, R14, R27, 0xfe, !PT ;  /* 0x0000000e0b0b7212 */ /* 0x000fe400078efe1b */
[----:B------:R-:W-:Y:S01]  /*0ef0*/  LOP3.LUT R10, R10, R17, RZ, 0xfc, !PT ;  /* 0x000000110a0a7212 */ /* 0x000fe200078efcff */
[----:B------:R-:W-:Y:S01]  /*0f00*/  IMAD.WIDE.U32 R14, R15, 0x10000, RZ ;  /* 0x000100000f0e7825 */ /* 0x000fe200078e00ff */
[----:B---3--:R-:W-:Y:S02]  /*0f10*/  SHF.L.U32 R17, R18, 0x10, RZ ;  /* 0x0000001012117819 */ /* 0x008fe400000006ff */
[----:B------:R-:W-:Y:S01]  /*0f20*/  LOP3.LUT R13, R13, R28, R29, 0xfe, !PT ;  /* 0x0000001c0d0d7212 */ /* 0x000fe200078efe1d */
[----:B------:R-:W-:Y:S01]  /*0f30*/  IMAD.WIDE.U32 R22, R0, 0x10000, RZ ;  /* 0x0001000000167825 */ /* 0x000fe200078e00ff */
[----:B------:R-:W-:Y:S02]  /*0f40*/  LOP3.LUT R15, R15, R20, R21, 0xfe, !PT ;  /* 0x000000140f0f7212 */ /* 0x000fe400078efe15 */
[----:B------:R-:W-:-:S02]  /*0f50*/  MOV R21, 0x2 ;  /* 0x0000000200157802 */ /* 0x000fc40000000f00 */
[----:B------:R-:W-:Y:S02]  /*0f60*/  LOP3.LUT R12, R12, R24, RZ, 0xfc, !PT ;  /* 0x000000180c0c7212 */ /* 0x000fe400078efcff */
[----:B------:R-:W-:Y:S02]  /*0f70*/  LOP3.LUT R14, R14, R19, RZ, 0xfc, !PT ;  /* 0x000000130e0e7212 */ /* 0x000fe400078efcff */
[----:B--2---:R-:W-:Y:S01]  /*0f80*/  LOP3.LUT R19, R23, R17, R16, 0xfe, !PT ;  /* 0x0000001117137212 */ /* 0x004fe200078efe10 */
[----:B------:R-:W-:Y:S01]  /*0f90*/  IMAD.WIDE R16, R6, R21, UR12 ;  /* 0x0000000c06107e25 */ /* 0x000fe2000f8e0215 */
[----:B------:R-:W-:Y:S01]  /*0fa0*/  LOP3.LUT R18, R22, R25, RZ, 0xfc, !PT ;  /* 0x0000001916127212 */ /* 0x000fe200078efcff */
[----:B------:R0:W-:Y:S04]  /*0fb0*/  STG.E.64 desc[UR16][R8.64], R12 ;  /* 0x0000000c08007986 */ /* 0x0001e8000c101b10 */
[----:B------:R0:W-:Y:S04]  /*0fc0*/  STG.E.64 desc[UR16][R4.64], R10 ;  /* 0x0000000a04007986 */ /* 0x0001e8000c101b10 */
[----:B------:R0:W-:Y:S04]  /*0fd0*/  STG.E.64 desc[UR16][R2.64], R14 ;  /* 0x0000000e02007986 */ /* 0x0001e8000c101b10 */
[----:B------:R0:W-:Y:S01]  /*0fe0*/  STG.E.64 desc[UR16][R16.64], R18 ;  /* 0x0000001210007986 */ /* 0x0001e2000c101b10 */
[----:B------:R-:W-:Y:S05]  /*0ff0*/  BRA `(.L_x_765) ;  /* 0x0000000000787947 */ /* 0x000fea0003800000 */
.L_x_764:
[C---:B0-----:R-:W-:Y:S01]  /*1000*/  VIADD R10, R6.reuse, 0x1 ;  /* 0x00000001060a7836 */ /* 0x041fe20000000000 */
[C---:B------:R-:W-:Y:S01]  /*1010*/  ISETP.GE.AND P3, PT, R6.reuse, UR15, PT ;  /* 0x0000000f06007c0c */ /* 0x040fe2000bf66270 */
[----:B------:R-:W-:Y:S01]  /*1020*/  HFMA2 R13, -RZ, RZ, 0, 1.1920928955078125e-07 ;  /* 0x00000002ff0d7431 */ /* 0x000fe200000001ff */
[----:B------:R-:W-:Y:S02]  /*1030*/  IADD3 R11, PT, PT, R6, 0x3, RZ ;  /* 0x00000003060b7810 */ /* 0x000fe40007ffe0ff */
[----:B------:R-:W-:Y:S02]  /*1040*/  ISETP.GE.AND P0, PT, R10, UR15, PT ;  /* 0x0000000f0a007c0c */ /* 0x000fe4000bf06270 */
[----:B------:R-:W-:Y:S02]  /*1050*/  IADD3 R10, PT, PT, R6, 0x2, RZ ;  /* 0x00000002060a7810 */ /* 0x000fe40007ffe0ff */
[----:B------:R-:W-:Y:S02]  /*1060*/  ISETP.GE.AND P2, PT, R11, UR15, PT ;  /* 0x0000000f0b007c0c */ /* 0x000fe4000bf46270 */
[----:B------:R-:W-:-:S02]  /*1070*/  ISETP.GE.AND P1, PT, R10, UR15, PT ;  /* 0x0000000f0a007c0c */ /* 0x000fc4000bf26270 */
[----:B------:R-:W-:Y:S01]  /*1080*/  MOV R28, 0x2 ;  /* 0x00000002001c7802 */ /* 0x000fe20000000f00 */
[CC--:B------:R-:W-:Y:S01]  /*1090*/  @!P3 IMAD.WIDE R10, R6.reuse, R13.reuse, UR12 ;  /* 0x0000000c060abe25 */ /* 0x0c0fe2000f8e020d */
[----:B------:R0:W-:Y:S03]  /*10a0*/  @!P3 STG.E.U16 desc[UR16][R8.64], R24 ;  /* 0x000000180800b986 */ /* 0x0001e6000c101510 */
[----:B------:R-:W-:Y:S01]  /*10b0*/  @!P0 IMAD.WIDE R12, R6, R13, UR12 ;  /* 0x0000000c060c8e25 */ /* 0x000fe2000f8e020d */
[----:B------:R-:W-:Y:S04]  /*10c0*/  @!P3 STG.E.U16 desc[UR16][R4.64], R17 ;  /* 0x000000110400b986 */ /* 0x000fe8000c101510 */
[----:B------:R-:W-:Y:S01]  /*10d0*/  @!P3 STG.E.U16 desc[UR16][R2.64], R19 ;  /* 0x000000130200b986 */ /* 0x000fe2000c101510 */
[----:B0-----:R-:W-:-:S03]  /*10e0*/  IMAD.MOV.U32 R24, RZ, RZ, 0x2 ;  /* 0x00000002ff187424 */ /* 0x001fc600078e00ff */
        /* <DEDUP_REMOVED lines=10> */
[----:B--2---:R1:W-:Y:S04]  /*1190*/  @!P1 STG.E.U16 desc[UR16][R24.64+0x4], R16 ;  /* 0x0000041018009986 */ /* 0x0043e8000c101510 */
[----:B------:R1:W-:Y:S04]  /*11a0*/  @!P2 STG.E.U16 desc[UR16][R8.64+0x6], R20 ;  /* 0x000006140800a986 */ /* 0x0003e8000c101510 */
[----:B------:R1:W-:Y:S04]  /*11b0*/  @!P2 STG.E.U16 desc[UR16][R4.64+0x6], R14 ;  /* 0x0000060e0400a986 */ /* 0x0003e8000c101510 */
[----:B------:R1:W-:Y:S04]  /*11c0*/  @!P2 STG.E.U16 desc[UR16][R2.64+0x6], R23 ;  /* 0x000006170200a986 */ /* 0x0003e8000c101510 */
[----:B---3--:R1:W-:Y:S02]  /*11d0*/  @!P2 STG.E.U16 desc[UR16][R10.64+0x6], R18 ;  /* 0x000006120a00a986 */ /* 0x0083e4000c101510 */
.L_x_765:
[----:B01----:R-:W-:-:S04]  /*11e0*/  MOV R3, UR18 ;  /* 0x0000001200037c02 */ /* 0x003fc80008000f00 */
[----:B------:R-:W-:-:S04]  /*11f0*/  LEA R6, R3, R6, 0x2 ;  /* 0x0000000603067211 */ /* 0x000fc800078e10ff */
[----:B------:R-:W-:-:S13]  /*1200*/  ISETP.GE.AND P0, PT, R6, UR15, PT ;  /* 0x0000000f06007c0c */ /* 0x000fda000bf06270 */
[----:B------:R-:W-:Y:S05]  /*1210*/  @!P0 BRA `(.L_x_766) ;  /* 0xfffffff0005c8947 */ /* 0x000fea000383ffff */
[----:B------:R-:W-:Y:S05]  /*1220*/  BSYNC.RECONVERGENT B0 ;  /* 0x0000000000007941 */ /* 0x000fea0003800200 */
.L_x_761:
[----:B------:R-:W-:Y:S05]  /*1230*/  EXIT ;  /* 0x000000000000794d */ /* 0x000fea0003800000 */
.L_x_760:
[----:B------:R-:W-:Y:S01]  /*1240*/  BSSY.RECONVERGENT B0, `(.L_x_767) ;  /* 0x00000e4000007945 */ /* 0x000fe20003800200 */
.L_x_773:
[----:B0-----:R-:W-:Y:S01]  /*1250*/  HFMA2 R11, -RZ, RZ, 0, 1.1920928955078125e-07 ;  /* 0x00000002ff0b7431 */ /* 0x001fe200000001ff */
[----:B------:R-:W-:Y:S01]  /*1260*/  MOV R13, 0x2 ;  /* 0x00000002000d7802 */ /* 0x000fe20000000f00 */
[----:B------:R-:W-:-:S03]  /*1270*/  IMAD.MOV.U32 R15, RZ, RZ, 0x2 ;  /* 0x00000002ff0f7424 */ /* 0x000fc600078e00ff */
[----:B------:R-:W-:-:S04]  /*1280*/  IMAD.WIDE R10, R6, R11, UR6 ;  /* 0x00000006060a7e25 */ /* 0x000fc8000f8e020b */
[----:B------:R-:W-:-:S04]  /*1290*/  IMAD.WIDE R14, R6, R15, UR4 ;  /* 0x00000004060e7e25 */ /* 0x000fc8000f8e020f */
[----:B------:R-:W-:Y:S01]  /*12a0*/  IMAD.WIDE R12, R6, R13, UR8 ;  /* 0x00000008060c7e25 */ /* 0x000fe2000f8e020d */
[----:B----4-:R-:W-:Y:S06]  /*12b0*/  BRA.U UP1, `(.L_x_768) ;  /* 0x0000000101a87547 */ /* 0x010fec000b800000 */
[C---:B0-----:R-:W-:Y:S01]  /*12c0*/  VIADD R2, R6.reuse, 0x2 ;  /* 0x0000000206027836 */ /* 0x041fe20000000000 */
        /* <DEDUP_REMOVED lines=10> */
[----:B------:R-:W-:Y:S01]  /*1370*/  @P0 MOV R16, RZ ;  /* 0x000000ff00100202 */ /* 0x000fe20000000f00 */
[----:B------:R-:W-:Y:S01]  /*1380*/  @P1 IMAD.MOV.U32 R17, RZ, RZ, RZ ;  /* 0x000000ffff111224 */ /* 0x000fe200078e00ff */
[----:B------:R-:W-:Y:S01]  /*1390*/  @P2 MOV R18, RZ ;  /* 0x000000ff00122202 */ /* 0x000fe20000000f00 */
[----:B------:R0:W5:Y:S01]  /*13a0*/  @!P0 LDG.E.U16 R23, desc[UR16][R14.64] ;  /* 0x000000100e178981 */ /* 0x000162000c1e1500 */
[----:B------:R-:W-:Y:S02]  /*13b0*/  @P3 MOV R19, RZ ;  /* 0x000000ff00133202 */ /* 0x000fe40000000f00 */
[----:B------:R-:W-:Y:S01]  /*13c0*/  @P0 PRMT R9, RZ, 0x7610, R9 ;  /* 0x00007610ff090816 */ /* 0x000fe20000000009 */
[----:B------:R0:W5:Y:S01]  /*13d0*/  @!P0 LDG.E R16, desc[UR16][R26.64] ;  /* 0x000000101a108981 */ /* 0x000162000c1e1900 */
        /* <DEDUP_REMOVED lines=8> */
[----:B------:R0:W5:Y:S01]  /*1460*/  @!P3 LDG.E R19, desc[UR16][R26.64+0xc] ;  /* 0x00000c101a13b981 */ /* 0x000162000c1e1900 */
[----:B------:R-:W-:-:S02]  /*1470*/  @P3 PRMT R8, RZ, 0x7610, R8 ;  /* 0x00007610ff083816 */ /* 0x000fc40000000008 */
        /* <DEDUP_REMOVED lines=14> */
.L_x_768:
[----:B------:R-:W-:Y:S01]  /*1560*/  MOV R17, 0x4 ;  /* 0x0000000400117802 */ /* 0x000fe20000000f00 */
[----:B------:R-:W2:Y:S04]  /*1570*/  LDG.E.64 R8, desc[UR16][R14.64] ;  /* 0x000000100e087981 */ /* 0x000ea8000c1e1b00 */
[----:B------:R-:W3:Y:S01]  /*1580*/  LDG.E.64 R4, desc[UR16][R10.64] ;  /* 0x000000100a047981 */ /* 0x000ee2000c1e1b00 */
[----:B------:R-:W-:-:S03]  /*1590*/  IMAD.WIDE R16, R6, R17, UR10 ;  /* 0x0000000a06107e25 */ /* 0x000fc6000f8e0211 */
[----:B0-----:R-:W4:Y:S04]  /*15a0*/  LDG.E.64 R2, desc[UR16][R12.64] ;  /* 0x000000100c027981 */ /* 0x001f28000c1e1b00 */
[----:B------:R-:W5:Y:S01]  /*15b0*/  LDG.E.128 R16, desc[UR16][R16.64] ;  /* 0x0000001010107981 */ /* 0x000f62000c1e1d00 */
[C---:B--2---:R-:W-:Y:S02]  /*15c0*/  SHF.R.U64 R24, R8.reuse, 0x10, R9 ;  /* 0x0000001008187819 */ /* 0x044fe40000001209 */
[----:B------:R-:W-:Y:S02]  /*15d0*/  PRMT R23, R8, 0x7610, R23 ;  /* 0x0000761008177816 */ /* 0x000fe40000000017 */
[----:B------:R-:W-:Y:S02]  /*15e0*/  SHF.R.U32.HI R8, RZ, 0x10, R9 ;  /* 0x00000010ff087819 */ /* 0x000fe40000011609 */
[----:B------:R-:W-:-:S02]  /*15f0*/  PRMT R0, R9, 0x7610, R0 ;  /* 0x0000761009007816 */ /* 0x000fc40000000000 */
[C---:B---3--:R-:W-:Y:S02]  /*1600*/  SHF.R.U64 R22, R4.reuse, 0x10, R5 ;  /* 0x0000001004167819 */ /* 0x048fe40000001205 */
[----:B------:R-:W-:Y:S02]  /*1610*/  PRMT R21, R4, 0x7610, R21 ;  /* 0x0000761004157816 */ /* 0x000fe40000000015 */
[C---:B----4-:R-:W-:Y:S02]  /*1620*/  SHF.R.U64 R4, R2.reuse, 0x10, R3 ;  /* 0x0000001002047819 */ /* 0x050fe40000001203 */
[----:B------:R-:W-:Y:S02]  /*1630*/  PRMT R9, R2, 0x7610, R9 ;  /* 0x0000761002097816 */ /* 0x000fe40000000009 */
[----:B------:R-:W-:Y:S02]  /*1640*/  SHF.R.U32.HI R20, RZ, 0x10, R5 ;  /* 0x00000010ff147819 */ /* 0x000fe40000011605 */
[----:B------:R-:W-:-:S07]  /*1650*/  SHF.R.U32.HI R2, RZ, 0x10, R3 ;  /* 0x00000010ff027819 */ /* 0x000fce0000011603 */
.L_x_769:
[----:B-----5:R-:W-:Y:S01]  /*1660*/  IMAD.U32 R23, R23, 0x10000, RZ ;  /* 0x0001000017177824 */ /* 0x020fe200078e00ff */
[----:B------:R-:W2:Y:S01]  /*1670*/  MUFU.RCP R25, UR33 ;  /* 0x0000002100197d08 */ /* 0x000ea20008001000 */
[----:B0-----:R-:W-:Y:S01]  /*1680*/  SHF.L.U32 R27, R9, 0x10, RZ ;  /* 0x00000010091b7819 */ /* 0x001fe200000006ff */
[----:B------:R-:W-:Y:S02]  /*1690*/  IMAD.U32 R3, R3, 0x10000, RZ ;  /* 0x0001000003037824 */ /* 0x000fe400078e00ff */
[----:B------:R-:W-:Y:S01]  /*16a0*/  FMUL.FTZ R26, R23, UR28 ;  /* 0x0000001c171a7c20 */ /* 0x000fe20008410000 */
[----:B------:R-:W-:Y:S01]  /*16b0*/  SHF.L.U32 R9, R24, 0x10, RZ ;  /* 0x0000001018097819 */ /* 0x000fe200000006ff */
[----:B------:R-:W-:Y:S01]  /*16c0*/  IMAD.U32 R20, R20, 0x10000, RZ ;  /* 0x0001000014147824 */ /* 0x000fe200078e00ff */
[----:B------:R-:W-:Y:S01]  /*16d0*/  SHF.L.U32 R21, R21, 0x10, RZ ;  /* 0x0000001015157819 */ /* 0x000fe200000006ff */
[----:B------:R-:W-:Y:S01]  /*16e0*/  FFMA.FTZ R16, R7, R16, R26 ;  /* 0x0000001007107223 */ /* 0x000fe2000001001a */
[----:B------:R-:W-:Y:S01]  /*16f0*/  SHF.L.U32 R4, R4, 0x10, RZ ;  /* 0x0000001004047819 */ /* 0x000fe200000006ff */
[----:B------:R-:W-:Y:S01]  /*1700*/  FMUL.FTZ R24, R9, UR28 ;  /* 0x0000001c09187c20 */ /* 0x000fe20008410000 */
[----:B------:R-:W-:Y:S01]  /*1710*/  SHF.L.U32 R0, R0, 0x10, RZ ;  /* 0x0000001000007819 */ /* 0x000fe200000006ff */
[C---:B------:R-:W-:Y:S01]  /*1720*/  FMUL.FTZ R26, R16.reuse, R16 ;  /* 0x00000010101a7220 */ /* 0x040fe20000410000 */
[----:B------:R-:W-:Y:S01]  /*1730*/  FFMA.FTZ R16, R16, -UR30, R16 ;  /* 0x8000001e10107c23 */ /* 0x000fe20008010010 */
[----:B------:R-:W-:Y:S01]  /*1740*/  FFMA.FTZ R17, R7, R17, R24 ;  /* 0x0000001107117223 */ /* 0x000fe20000010018 */
[----:B------:R-:W-:Y:S01]  /*1750*/  SHF.L.U32 R5, R5, 0x10, RZ ;  /* 0x0000001005057819 */ /* 0x000fe200000006ff */
[----:B------:R-:W-:Y:S01]  /*1760*/  FFMA.FTZ R26, R26, -UR31, R26 ;  /* 0x8000001f1a1a7c23 */ /* 0x000fe2000801001a */
[----:B------:R-:W-:Y:S01]  /*1770*/  SHF.L.U32 R8, R8, 0x10, RZ ;  /* 0x0000001008087819 */ /* 0x000fe200000006ff */
[----:B------:R-:W-:Y:S01]  /*1780*/  BSSY.RECONVERGENT B1, `(.L_x_770) ;  /* 0x000008b000017945 */ /* 0x000fe20003800200 */
[----:B------:R-:W-:Y:S01]  /*1790*/  SHF.L.U32 R2, R2, 0x10, RZ ;  /* 0x0000001002027819 */ /* 0x000fe200000006ff */
[----:B------:R-:W-:Y:S01]  /*17a0*/  FFMA.FTZ R26, R27, UR31, R26 ;  /* 0x0000001f1b1a7c23 */ /* 0x000fe2000801001a */
[----:B------:R-:W-:Y:S01]  /*17b0*/  FFMA.FTZ R27, R21, UR30, R16 ;  /* 0x0000001e151b7c23 */ /* 0x000fe20008010010 */
[----:B------:R-:W-:Y:S01]  /*17c0*/  FFMA.FTZ R16, R17, -UR30, R17 ;  /* 0x8000001e11107c23 */ /* 0x000fe20008010011 */
[----:B------:R-:W-:-:S02]  /*17d0*/  IMAD.U32 R21, R22, 0x10000, RZ ;  /* 0x0001000016157824 */ /* 0x000fc400078e00ff */
[----:B--2---:R-:W-:Y:S01]  /*17e0*/  FMUL.FTZ R24, R26, R25 ;  /* 0x000000191a187220 */ /* 0x004fe20000410000 */
[----:B------:R-:W-:Y:S01]  /*17f0*/  FMUL.FTZ R17, R17, R17 ;  /* 0x0000001111117220 */ /* 0x000fe20000410000 */
[----:B------:R-:W-:Y:S01]  /*1800*/  F2F.BF16.F32 R26, R26 ;  /* 0x0000001a001a7304 */ /* 0x000fe20000202000 */
[----:B------:R-:W-:Y:S02]  /*1810*/  FFMA.FTZ R21, R21, UR30, R16 ;  /* 0x0000001e15157c23 */ /* 0x000fe40008010010 */
[----:B------:R-:W-:-:S04]  /*1820*/  FFMA.FTZ R17, R17, -UR31, R17 ;  /* 0x8000001f11117c23 */ /* 0x000fc80008010011 */
[----:B------:R-:W-:Y:S01]  /*1830*/  FFMA.FTZ R4, R4, UR31, R17 ;  /* 0x0000001f04047c23 */ /* 0x000fe20008010011 */
[----:B------:R-:W0:Y:S03]  /*1840*/  MUFU.SQRT R24, R24 ;  /* 0x0000001800187308 */ /* 0x000e260000002000 */
[----:B------:R-:W-:-:S05]  /*1850*/  FMUL.FTZ R28, R4, R25 ;  /* 0x00000019041c7220 */ /* 0x000fca0000410000 */
[----:B------:R-:W2:Y:S08]  /*1860*/  MUFU.RCP R16, UR32 ;  /* 0x0000002000107d08 */ /* 0x000eb00008001000 */
[----:B------:R-:W3:Y:S01]  /*1870*/  MUFU.SQRT R28, R28 ;  /* 0x0000001c001c7308 */ /* 0x000ee20000002000 */
[----:B0-----:R-:W-:-:S07]  /*1880*/  FADD.FTZ R22, R24, UR34 ;  /* 0x0000002218167e21 */ /* 0x001fce0008010000 */
[----:B------:R-:W0:Y:S01]  /*1890*/  MUFU.RCP R22, R22 ;  /* 0x0000001600167308 */ /* 0x000e220000001000 */
[----:B--2---:R-:W-:-:S07]  /*18a0*/  FMUL.FTZ R17, R27, R16 ;  /* 0x000000101b117220 */ /* 0x004fce0000410000 */
[----:B------:R-:W-:Y:S01]  /*18b0*/  F2F.BF16.F32 R4, R4 ;  /* 0x0000000400047304 */ /* 0x000fe20000202000 */
[----:B---3--:R-:W-:Y:S01]  /*18c0*/  FADD.FTZ R29, R28, UR34 ;  /* 0x000000221c1d7e21 */ /* 0x008fe20008010000 */
[----:B0-----:R-:W-:-:S04]  /*18d0*/  FMUL.FTZ R17, R17, R22 ;  /* 0x0000001611117220 */ /* 0x001fc80000410000 */
[----:B------:R-:W-:Y:S02]  /*18e0*/  FMUL.FTZ R24, R17, UR35 ;  /* 0x0000002311187c20 */ /* 0x000fe40008410000 */
[----:B------:R-:W-:Y:S08]  /*18f0*/  MUFU.RCP R17, R29 ;  /* 0x0000001d00117308 */ /* 0x000ff00000001000 */
[----:B------:R-:W0:Y:S02]  /*1900*/  F2F.BF16.F32 R24, R24 ;  /* 0x0000001800187304 */ /* 0x000e240000202000 */
[----:B0-----:R-:W-:-:S05]  /*1910*/  SHF.L.U32 R22, R24, 0x10, RZ ;  /* 0x0000001018167819 */ /* 0x001fca00000006ff */
[----:B------:R-:W-:Y:S01]  /*1920*/  FADD.FTZ R23, R23, -R22 ;  /* 0x8000001617177221 */ /* 0x000fe20000010000 */
[----:B------:R-:W-:Y:S02]  /*1930*/  FMUL.FTZ R22, R21, R16 ;  /* 0x0000001015167220 */ /* 0x000fe40000410000 */
[----:B------:R-:W-:Y:S02]  /*1940*/  F2F.BF16.F32 R21, R21 ;  /* 0x0000001500157304 */ /* 0x000fe40000202000 */
[----:B------:R-:W-:Y:S01]  /*1950*/  FMUL.FTZ R17, R22, R17 ;  /* 0x0000001116117220 */ /* 0x000fe20000410000 */
[----:B------:R-:W-:-:S03]  /*1960*/  FMUL.FTZ R22, R0, UR28 ;  /* 0x0000001c00167c20 */ /* 0x000fc60008410000 */
[----:B------:R-:W-:Y:S01]  /*1970*/  FMUL.FTZ R17, R17, UR35 ;  /* 0x0000002311117c20 */ /* 0x000fe20008410000 */
[----:B------:R-:W-:Y:S01]  /*1980*/  FFMA.FTZ R22, R7, R18, R22 ;  /* 0x0000001207167223 */ /* 0x000fe20000010016 */
[----:B------:R-:W-:Y:S03]  /*1990*/  F2F.BF16.F32 R23, R23 ;  /* 0x0000001700177304 */ /* 0x000fe60000202000 */
[C---:B------:R-:W-:Y:S01]  /*19a0*/  FMUL.FTZ R18, R22.reuse, R22 ;  /* 0x0000001616127220 */ /* 0x040fe20000410000 */
[----:B------:R-:W-:-:S03]  /*19b0*/  FFMA.FTZ R22, R22, -UR30, R22 ;  /* 0x8000001e16167c23 */ /* 0x000fc60008010016 */
[----:B------:R-:W-:Y:S01]  /*19c0*/  FFMA.FTZ R18, R18, -UR31, R18 ;  /* 0x8000001f12127c23 */ /* 0x000fe20008010012 */
[----:B------:R-:W-:Y:S01]  /*19d0*/  FFMA.FTZ R5, R5, UR30, R22 ;  /* 0x0000001e05057c23 */ /* 0x000fe20008010016 */
[----:B------:R-:W-:Y:S01]  /*19e0*/  FMUL.FTZ R22, R8, UR28 ;  /* 0x0000001c08167c20 */ /* 0x000fe20008410000 */
[----:B------:R-:W-:Y:S01]  /*19f0*/  F2F.BF16.F32 R17, R17 ;  /* 0x0000001100117304 */ /* 0x000fe20000202000 */
[----:B------:R-:W-:Y:S01]  /*1a00*/  FFMA.FTZ R3, R3, UR31, R18 ;  /* 0x0000001f03037c23 */ /* 0x000fe20008010012 */
[----:B------:R-:W-:Y:S01]  /*1a10*/  FMUL.FTZ R29, R5, R16 ;  /* 0x00000010051d7220 */ /* 0x000fe20000410000 */
[----:B------:R-:W-:Y:S02]  /*1a20*/  FFMA.FTZ R19, R7, R19, R22 ;  /* 0x0000001307137223 */ /* 0x000fe40000010016 */
[----:B------:R-:W-:Y:S02]  /*1a30*/  FMUL.FTZ R24, R3, R25 ;  /* 0x0000001903187220 */ /* 0x000fe40000410000 */
[C---:B------:R-:W-:Y:S01]  /*1a40*/  FMUL.FTZ R22, R19.reuse, R19 ;  /* 0x0000001313167220 */ /* 0x040fe20000410000 */
[----:B------:R-:W-:Y:S01]  /*1a50*/  FFMA.FTZ R19, R19, -UR30, R19 ;  /* 0x8000001e13137c23 */ /* 0x000fe20008010013 */
[----:B------:R-:W-:Y:S03]  /*1a60*/  F2F.BF16.F32 R5, R5 ;  /* 0x0000000500057304 */ /* 0x000fe60000202000 */
[----:B------:R-:W-:-:S05]  /*1a70*/  FFMA.FTZ R19, R20, UR30, R19 ;  /* 0x0000001e14137c23 */ /* 0x000fca0008010013 */
[----:B------:R-:W0:Y:S08]  /*1a80*/  MUFU.SQRT R24, R24 ;  /* 0x0000001800187308 */ /* 0x000e300000002000 */
[----:B------:R-:W-:Y:S01]  /*1a90*/  F2F.BF16.F32 R3, R3 ;  /* 0x0000000300037304 */ /* 0x000fe20000202000 */
[----:B0-----:R-:W-:Y:S01]  /*1aa0*/  FADD.FTZ R28, R24, UR34 ;  /* 0x00000022181c7e21 */ /* 0x001fe20008010000 */
[----:B------:R-:W-:-:S06]  /*1ab0*/  SHF.L.U32 R24, R23, 0x10, RZ ;  /* 0x0000001017187819 */ /* 0x000fcc00000006ff */
[----:B------:R-:W0:Y:S08]  /*1ac0*/  MUFU.RCP R18, R28 ;  /* 0x0000001c00127308 */ /* 0x000e300000001000 */
[----:B------:R2:W-:Y:S08]  /*1ad0*/  F2F.BF16.F32 R28, R27 ;  /* 0x0000001b001c7304 */ /* 0x0005f00000202000 */
[----:B------:R-:W-:Y:S01]  /*1ae0*/  F2F.F16.F32 R24, R24 ;  /* 0x0000001800187304 */ /* 0x000fe20000200800 */
[----:B--2---:R-:W-:Y:S01]  /*1af0*/  FMUL.FTZ R27, R19, R16 ;  /* 0x00000010131b7220 */ /* 0x004fe20000410000 */
[----:B0-----:R-:W-:Y:S01]  /*1b00*/  FMUL.FTZ R18, R29, R18 ;  /* 0x000000121d127220 */ /* 0x001fe20000410000 */
[----:B------:R-:W-:Y:S01]  /*1b10*/  FFMA.FTZ R29, R22, -UR31, R22 ;  /* 0x8000001f161d7c23 */ /* 0x000fe20008010016 */
[----:B------:R-:W-:-:S02]  /*1b20*/  SHF.L.U32 R16, R17, 0x10, RZ ;  /* 0x0000001011107819 */ /* 0x000fc400000006ff */
[----:B------:R-:W-:Y:S01]  /*1b30*/  FMUL.FTZ R18, R18, UR35 ;  /* 0x0000002312127c20 */ /* 0x000fe20008410000 */
[----:B------:R-:W-:Y:S02]  /*1b40*/  FFMA.FTZ R2, R2, UR31, R29 ;  /* 0x0000001f02027c23 */ /* 0x000fe4000801001d */
[----:B------:R-:W-:Y:S02]  /*1b50*/  FADD.FTZ R16, R9, -R16 ;  /* 0x8000001009107221 */ /* 0x000fe40000010000 */
[----:B------:R-:W-:Y:S01]  /*1b60*/  FMUL.FTZ R25, R2, R25 ;  /* 0x0000001902197220 */ /* 0x000fe20000410000 */
[----:B------:R-:W0:Y:S08]  /*1b70*/  F2F.BF16.F32 R18, R18 ;  /* 0x0000001200127304 */ /* 0x000e300000202000 */
[----:B------:R-:W2:Y:S01]  /*1b80*/  MUFU.SQRT R22, R25 ;  /* 0x0000001900167308 */ /* 0x000ea20000002000 */
[----:B0-----:R-:W-:-:S07]  /*1b90*/  SHF.L.U32 R9, R18, 0x10, RZ ;  /* 0x0000001012097819 */ /* 0x001fce00000006ff */
[----:B------:R-:W-:Y:S01]  /*1ba0*/  F2F.BF16.F32 R2, R2 ;  /* 0x0000000200027304 */ /* 0x000fe20000202000 */
[----:B------:R-:W-:-:S07]  /*1bb0*/  FADD.FTZ R0, R0, -R9 ;  /* 0x8000000900007221 */ /* 0x000fce0000010000 */
[----:B------:R-:W-:Y:S01]  /*1bc0*/  F2F.BF16.F32 R25, R19 ;  /* 0x0000001300197304 */ /* 0x000fe20000202000 */
[----:B--2---:R-:W-:-:S07]  /*1bd0*/  FADD.FTZ R22, R22, UR34 ;  /* 0x0000002216167e21 */ /* 0x004fce0008010000 */
[----:B------:R-:W0:Y:S08]  /*1be0*/  MUFU.RCP R22, R22 ;  /* 0x0000001600167308 */ /* 0x000e300000001000 */
[----:B------:R-:W-:Y:S01]  /*1bf0*/  F2F.BF16.F32 R0, R0 ;  /* 0x0000000000007304 */ /* 0x000fe20000202000 */
[----:B0-----:R-:W-:-:S04]  /*1c00*/  FMUL.FTZ R27, R27, R22 ;  /* 0x000000161b1b7220 */ /* 0x001fc80000410000 */
[----:B------:R-:W-:-:S03]  /*1c10*/  FMUL.FTZ R20, R27, UR35 ;  /* 0x000000231b147c20 */ /* 0x000fc60008410000 */
[----:B------:R-:W-:Y:S08]  /*1c20*/  F2F.BF16.F32 R27, R16 ;  /* 0x00000010001b7304 */ /* 0x000ff00000202000 */
[----:B------:R-:W0:Y:S02]  /*1c30*/  F2F.BF16.F32 R20, R20 ;  /* 0x0000001400147304 */ /* 0x000e240000202000 */
[----:B0-----:R-:W-:-:S05]  /*1c40*/  SHF.L.U32 R9, R20, 0x10, RZ ;  /* 0x0000001014097819 */ /* 0x001fca00000006ff */
[----:B------:R-:W-:Y:S01]  /*1c50*/  FADD.FTZ R29, R8, -R9 ;  /* 0x80000009081d7221 */ /* 0x000fe20000010000 */
[----:B------:R-:W-:Y:S01]  /*1c60*/  IMAD.U32 R8, R27, 0x10000, RZ ;  /* 0x000100001b087824 */ /* 0x000fe200078e00ff */
[----:B------:R-:W-:-:S04]  /*1c70*/  SHF.L.U32 R9, R0, 0x10, RZ ;  /* 0x0000001000097819 */ /* 0x000fc800000006ff */
[----:B------:R-:W0:Y:S08]  /*1c80*/  F2F.BF16.F32 R29, R29 ;  /* 0x0000001d001d7304 */ /* 0x000e300000202000 */
[----:B------:R-:W2:Y:S01]  /*1c90*/  F2F.F16.F32 R8, R8 ;  /* 0x0000000800087304 */ /* 0x000ea20000200800 */
[----:B0-----:R-:W-:-:S07]  /*1ca0*/  SHF.L.U32 R22, R29, 0x10, RZ ;  /* 0x000000101d167819 */ /* 0x001fce00000006ff */
[----:B------:R-:W0:Y:S08]  /*1cb0*/  F2F.F16.F32 R9, R9 ;  /* 0x0000000900097304 */ /* 0x000e300000200800 */
[----:B------:R3:W4:Y:S01]  /*1cc0*/  F2F.F16.F32 R20, R22 ;  /* 0x0000001600147304 */ /* 0x0007220000200800 */
[----:B--2---:R-:W-:Y:S05]  /*1cd0*/  BRA.U UP1, `(.L_x_771) ;  /* 0x0000000101807547 */ /* 0x004fea000b800000 */
[C---:B------:R-:W-:Y:S01]  /*1ce0*/  ISETP.GE.AND P2, PT, R6.reuse, UR15, PT ;  /* 0x0000000f06007c0c */ /* 0x040fe2000bf46270 */
[----:B------:R-:W-:Y:S01]  /*1cf0*/  HFMA2 R19, -RZ, RZ, 0, 1.1920928955078125e-07 ;  /* 0x00000002ff137431 */ /* 0x000fe200000001ff */
[C---:B------:R-:W-:Y:S02]  /*1d00*/  IADD3 R16, PT, PT, R6.reuse, 0x1, RZ ;  /* 0x0000000106107810 */ /* 0x040fe40007ffe0ff */
[----:B------:R-:W-:Y:S02]  /*1d10*/  IADD3 R17, PT, PT, R6, 0x2, RZ ;  /* 0x0000000206117810 */ /* 0x000fe40007ffe0ff */
[----:B------:R-:W-:Y:S02]  /*1d20*/  ISETP.GE.AND P0, PT, R16, UR15, PT ;  /* 0x0000000f10007c0c */ /* 0x000fe4000bf06270 */
[----:B------:R-:W-:Y:S01]  /*1d30*/  ISETP.GE.AND P1, PT, R17, UR15, PT ;  /* 0x0000000f11007c0c */ /* 0x000fe2000bf26270 */
[----:B------:R-:W-:-:S04]  /*1d40*/  IMAD.MOV.U32 R17, RZ, RZ, 0x2 ;  /* 0x00000002ff117424 */ /* 0x000fc800078e00ff */
[----:B------:R3:W-:Y:S04]  /*1d50*/  @!P2 STG.E.U16 desc[UR16][R14.64], R23 ;  /* 0x000000170e00a986 */ /* 0x0007e8000c101510 */
[----:B------:R-:W-:Y:S04]  /*1d60*/  @!P2 STG.E.U16 desc[UR16][R10.64], R28 ;  /* 0x0000001c0a00a986 */ /* 0x000fe8000c101510 */
[----:B------:R-:W-:Y:S01]  /*1d70*/  @!P2 STG.E.U16 desc[UR16][R12.64], R26 ;  /* 0x0000001a0c00a986 */ /* 0x000fe2000c101510 */
[----:B------:R-:W-:-:S04]  /*1d80*/  @!P1 IMAD.WIDE R18, R6, R19, UR12 ;  /* 0x0000000c06129e25 */ /* 0x000fc8000f8e0213 */
[----:B---3--:R-:W-:-:S04]  /*1d90*/  @!P2 IMAD.WIDE R22, R6, R17, UR12 ;  /* 0x0000000c0616ae25 */ /* 0x008fc8000f8e0211 */
[C---:B------:R-:W-:Y:S01]  /*1da0*/  @!P0 IMAD.WIDE R16, R6.reuse, R17, UR12 ;  /* 0x0000000c06108e25 */ /* 0x040fe2000f8e0211 */
[----:B------:R2:W-:Y:S04]  /*1db0*/  @!P2 STG.E.U16 desc[UR16][R22.64], R24 ;  /* 0x000000181600a986 */ /* 0x0005e8000c101510 */
[----:B------:R3:W-:Y:S04]  /*1dc0*/  @!P0 STG.E.U16 desc[UR16][R14.64+0x2], R27 ;  /* 0x0000021b0e008986 */ /* 0x0007e8000c101510 */
[----:B------:R3:W-:Y:S04]  /*1dd0*/  @!P0 STG.E.U16 desc[UR16][R10.64+0x2], R21 ;  /* 0x000002150a008986 */ /* 0x0007e8000c101510 */
[----:B------:R3:W-:Y:S01]  /*1de0*/  @!P0 STG.E.U16 desc[UR16][R12.64+0x2], R4 ;  /* 0x000002040c008986 */ /* 0x0007e2000c101510 */
[----:B--2---:R-:W-:-:S03]  /*1df0*/  IADD3 R22, PT, PT, R6, 0x3, RZ ;  /* 0x0000000306167810 */ /* 0x004fc60007ffe0ff */
[----:B------:R3:W-:Y:S01]  /*1e00*/  @!P0 STG.E.U16 desc[UR16][R16.64+0x2], R8 ;  /* 0x0000020810008986 */ /* 0x0007e2000c101510 */
[----:B------:R-:W-:-:S03]  /*1e10*/  ISETP.GE.AND P0, PT, R22, UR15, PT ;  /* 0x0000000f16007c0c */ /* 0x000fc6000bf06270 */
[----:B------:R3:W-:Y:S04]  /*1e20*/  @!P1 STG.E.U16 desc[UR16][R14.64+0x4], R0 ;  /* 0x000004000e009986 */ /* 0x0007e8000c101510 */
[----:B------:R3:W-:Y:S04]  /*1e30*/  @!P1 STG.E.U16 desc[UR16][R10.64+0x4], R5 ;  /* 0x000004050a009986 */ /* 0x0007e8000c101510 */
[----:B------:R3:W-:Y:S04]  /*1e40*/  @!P1 STG.E.U16 desc[UR16][R12.64+0x4], R3 ;  /* 0x000004030c009986 */ /* 0x0007e8000c101510 */
[----:B0-----:R3:W-:Y:S01]  /*1e50*/  @!P1 STG.E.U16 desc[UR16][R18.64+0x4], R9 ;  /* 0x0000040912009986 */ /* 0x0017e2000c101510 */
[----:B------:R-:W-:Y:S05]  /*1e60*/  @P0 BRA `(.L_x_772) ;  /* 0x0000000000700947 */ /* 0x000fea0003800000 */
[----:B---3--:R-:W-:Y:S01]  /*1e70*/  MOV R5, 0x2 ;  /* 0x0000000200057802 */ /* 0x008fe20000000f00 */
[----:B------:R0:W-:Y:S04]  /*1e80*/  STG.E.U16 desc[UR16][R14.64+0x6], R29 ;  /* 0x0000061d0e007986 */ /* 0x0001e8000c101510 */
[----:B------:R-:W-:Y:S01]  /*1e90*/  IMAD.WIDE R4, R6, R5, UR12 ;  /* 0x0000000c06047e25 */ /* 0x000fe2000f8e0205 */
[----:B------:R0:W-:Y:S04]  /*1ea0*/  STG.E.U16 desc[UR16][R10.64+0x6], R25 ;  /* 0x000006190a007986 */ /* 0x0001e8000c101510 */
[----:B------:R0:W-:Y:S04]  /*1eb0*/  STG.E.U16 desc[UR16][R12.64+0x6], R2 ;  /* 0x000006020c007986 */ /* 0x0001e8000c101510 */
[----:B----4-:R0:W-:Y:S01]  /*1ec0*/  STG.E.U16 desc[UR16][R4.64+0x6], R20 ;  /* 0x0000061404007986 */ /* 0x0101e2000c101510 */
[----:B------:R-:W-:Y:S05]  /*1ed0*/  BRA `(.L_x_772) ;  /* 0x0000000000547947 */ /* 0x000fea0003800000 */
.L_x_771:
[----:B------:R-:W-:Y:S01]  /*1ee0*/  IMAD.WIDE.U32 R16, R27, 0x10000, RZ ;  /* 0x000100001b107825 */ /* 0x000fe200078e00ff */
[----:B------:R-:W-:-:S03]  /*1ef0*/  SHF.L.U32 R25, R25, 0x10, RZ ;  /* 0x0000001019197819 */ /* 0x000fc600000006ff */
[----:B------:R-:W-:Y:S01]  /*1f00*/  IMAD.WIDE.U32 R18, R21, 0x10000, RZ ;  /* 0x0001000015127825 */ /* 0x000fe200078e00ff */
[----:B------:R-:W-:Y:S02]  /*1f10*/  LOP3.LUT R17, R17, R22, R0, 0xfe, !PT ;  /* 0x0000001611117212 */ /* 0x000fe400078efe00 */
[----:B------:R-:W-:Y:S01]  /*1f20*/  LOP3.LUT R16, R16, R23, RZ, 0xfc, !PT ;  /* 0x0000001710107212 */ /* 0x000fe200078efcff */
[----:B---3--:R-:W-:Y:S01]  /*1f30*/  IMAD.WIDE.U32 R22, R4, 0x10000, RZ ;  /* 0x0001000004167825 */ /* 0x008fe200078e00ff */
[----:B------:R-:W-:Y:S02]  /*1f40*/  LOP3.LUT R5, R19, R25, R5, 0xfe, !PT ;  /* 0x0000001913057212 */ /* 0x000fe400078efe05 */
[----:B------:R-:W-:Y:S01]  /*1f50*/  LOP3.LUT R4, R18, R28, RZ, 0xfc, !PT ;  /* 0x0000001c12047212 */ /* 0x000fe200078efcff */
[----:B------:R-:W-:Y:S01]  /*1f60*/  IMAD.U32 R2, R2, 0x10000, RZ ;  /* 0x0001000002027824 */ /* 0x000fe200078e00ff */
[----:B------:R-:W-:Y:S01]  /*1f70*/  MOV R21, 0x2 ;  /* 0x0000000200157802 */ /* 0x000fe20000000f00 */
[----:B------:R-:W-:Y:S01]  /*1f80*/  IMAD.WIDE.U32 R18, R8, 0x10000, RZ ;  /* 0x0001000008127825 */ /* 0x000fe200078e00ff */
[----:B----4-:R-:W-:Y:S01]  /*1f90*/  SHF.L.U32 R8, R20, 0x10, RZ ;  /* 0x0000001014087819 */ /* 0x010fe200000006ff */
[----:B------:R2:W-:Y:S01]  /*1fa0*/  STG.E.64 desc[UR16][R14.64], R16 ;  /* 0x000000100e007986 */ /* 0x0005e2000c101b10 */
[----:B------:R-:W-:-:S02]  /*1fb0*/  LOP3.LUT R3, R23, R2, R3, 0xfe, !PT ;  /* 0x0000000217037212 */ /* 0x000fc400078efe03 */
[----:B0-----:R-:W-:Y:S01]  /*1fc0*/  LOP3.LUT R9, R19, R8, R9, 0xfe, !PT ;  /* 0x0000000813097212 */ /* 0x001fe200078efe09 */
[----:B------:R2:W-:Y:S01]  /*1fd0*/  STG.E.64 desc[UR16][R10.64], R4 ;  /* 0x000000040a007986 */ /* 0x0005e2000c101b10 */
[----:B------:R-:W-:Y:S02]  /*1fe0*/  LOP3.LUT R2, R22, R26, RZ, 0xfc, !PT ;  /* 0x0000001a16027212 */ /* 0x000fe400078efcff */
[----:B------:R-:W-:Y:S01]  /*1ff0*/  LOP3.LUT R8, R18, R24, RZ, 0xfc, !PT ;  /* 0x0000001812087212 */ /* 0x000fe200078efcff */
[----:B------:R-:W-:Y:S02]  /*2000*/  IMAD.WIDE R18, R6, R21, UR12 ;  /* 0x0000000c06127e25 */ /* 0x000fe4000f8e0215 */
[----:B------:R2:W-:Y:S04]  /*2010*/  STG.E.64 desc[UR16][R12.64], R2 ;  /* 0x000000020c007986 */ /* 0x0005e8000c101b10 */
[----:B------:R2:W-:Y:S02]  /*2020*/  STG.E.64 desc[UR16][R18.64], R8 ;  /* 0x0000000812007986 */ /* 0x0005e4000c101b10 */
.L_x_772:
[----:B-1----:R-:W-:Y:S05]  /*2030*/  BSYNC.RECONVERGENT B1 ;  /* 0x0000000000017941 */ /* 0x002fea0003800200 */
.L_x_770:
[----:B--23--:R-:W-:-:S04]  /*2040*/  MOV R3, UR18 ;  /* 0x0000001200037c02 */ /* 0x00cfc80008000f00 */
[----:B------:R-:W-:-:S04]  /*2050*/  LEA R6, R3, R6, 0x2 ;  /* 0x0000000603067211 */ /* 0x000fc800078e10ff */
[----:B------:R-:W-:-:S13]  /*2060*/  ISETP.GE.AND P0, PT, R6, UR15, PT ;  /* 0x0000000f06007c0c */ /* 0x000fda000bf06270 */
[----:B------:R-:W-:Y:S05]  /*2070*/  @!P0 BRA `(.L_x_773) ;  /* 0xfffffff000748947 */ /* 0x000fea000383ffff */
[----:B------:R-:W-:Y:S05]  /*2080*/  BSYNC.RECONVERGENT B0 ;  /* 0x0000000000007941 */ /* 0x000fea0003800200 */
.L_x_767:
[----:B------:R-:W-:Y:S05]  /*2090*/  EXIT ;  /* 0x000000000000794d */ /* 0x000fea0003800000 */
.L_x_774:
        /* <DEDUP_REMOVED lines=14> */
.L_x_1124:


//--------------------- .text._Z25multi_tensor_apply_kernelI18TensorListMetadataILi5EE15DistAdamFunctorIN3c108BFloat16EffEJPfffffff10adamMode_tfEEvlPViT_T0_DpT1_ --------------------------
	.section	.text._Z25multi_tensor_apply_kernelI18TensorListMetadataILi5EE15DistAdamFunctorIN3c108BFloat16EffEJPfffffff10adamMode_tfEEvlPViT_T0_DpT1_,"ax",@progbits
	.align	128
        .global         _Z25multi_tensor_apply_kernelI18TensorListMetadataILi5EE15DistAdamFunctorIN3c108BFloat16EffEJPfffffff10adamMode_tfEEvlPViT_T0_DpT1_
        .type           _Z25multi_tensor_apply_kernelI18TensorListMetadataILi5EE15DistAdamFunctorIN3c108BFloat16EffEJPfffffff10adamMode_tfEEvlPViT_T0_DpT1_,@function
        .size           _Z25multi_tensor_apply_kernelI18TensorListMetadataILi5EE15DistAdamFunctorIN3c108BFloat16EffEJPfffffff10adamMode_tfEEvlPViT_T0_DpT1_,(.L_x_1125 - _Z25multi_tensor_apply_kernelI18TensorListMetadataILi5EE15DistAdamFunctorIN3c108BFloat16EffEJPfffffff10adamMode_tfEEvlPViT_T0_DpT1_)
        .other          _Z25multi_tensor_apply_kernelI18TensorListMetadataILi5EE15DistAdamFunctorIN3c108BFloat16EffEJPfffffff10adamMode_tfEEvlPViT_T0_DpT1_,@"STO_CUDA_ENTRY STV_DEFAULT"
_Z25multi_tensor_apply_kernelI18TensorListMetadataILi5EE15DistAdamFunctorIN3c108BFloat16EffEJPfffffff10adamMode_tfEEvlPViT_T0_DpT1_:
.text._Z25multi_tensor_apply_kernelI18TensorListMetadataILi5EE15DistAdamFunctorIN3c108BFloat16EffEJPfffffff10adamMode_tfEEvlPViT_T0_DpT1_:
        /* <DEDUP_REMOVED lines=31> */
[----:B---3--:R-:W-:Y:S01]  /*01f0*/  IMAD.SHL.U32 R0, R0, 0x4, RZ ;  /* 0x0000000400007824 */ /* 0x008fe200078e00ff */
[----:B------:R-:W-:-:S04]  /*0200*/  UPLOP3.LUT UP2, UPT, UP4, UP2, UP3, 0xfe, 0x0 ;  /* 0x000000000000789c */ /* 0x000fc80002745f36 */
[----:B------:R-:W-:Y:S01]  /*0210*/  UPLOP3.LUT UP0, UPT, UP0, UP2, UP1, 0xfe, 0x0 ;  /* 0x000000000000789c */ /* 0x000fe20000705f16 */
[----:B------:R-:W-:Y:S01]  /*0220*/  ISETP.GE.AND P0, PT, R0, UR15, PT ;  /* 0x0000000f00007c0c */ /* 0x000fe2000bf06270 */
        /* <DEDUP_REMOVED lines=23> */
.L_x_781:
        /* <DEDUP_REMOVED lines=9> */
[----:B------:R-:W3:Y:S01]  /*0430*/  LDG.E.64 R18, desc[UR16][R14.64] ;  /* 0x000000100e127981 */ /* 0x000ee2000c1e1b00 */
[----:B------:R-:W-:-:S03]  /*0440*/  IMAD.WIDE R4, R2, R5, UR10 ;  /* 0x0000000a02047e25 */ /* 0x000fc6000f8e0205 */
[----:B------:R-:W4:Y:S04]  /*0450*/  LDG.E.64 R22, desc[UR16][R12.64] ;  /* 0x000000100c167981 */ /* 0x000f28000c1e1b00 */
[----:B------:R-:W5:Y:S01]  /*0460*/  LDG.E.128 R4, desc[UR16][R4.64] ;  /* 0x0000001004047981 */ /* 0x000f62000c1e1d00 */
[--C-:B--2---:R-:W-:Y:S02]  /*0470*/  SHF.R.U64 R10, R20, 0x10, R21.reuse ;  /* 0x00000010140a7819 */ /* 0x104fe40000001215 */
[----:B------:R-:W-:Y:S02]  /*0480*/  SHF.R.U32.HI R9, RZ, 0x10, R21 ;  /* 0x00000010ff097819 */ /* 0x000fe40000011615 */
[----:B------:R-:W-:Y:S02]  /*0490*/  PRMT R8, R21, 0x7610, R8 ;  /* 0x0000761015087816 */ /* 0x000fe40000000008 */
[----:B---3--:R-:W-:-:S02]  /*04a0*/  SHF.R.U32.HI R0, RZ, 0x10, R19 ;  /* 0x00000010ff007819 */ /* 0x008fc40000011613 */
[----:B----4-:R-:W-:Y:S02]  /*04b0*/  SHF.R.U32.HI R21, RZ, 0x10, R23 ;  /* 0x00000010ff157819 */ /* 0x010fe40000011617 */
[----:B------:R-:W-:Y:S02]  /*04c0*/  PRMT R11, R20, 0x7610, R11 ;  /* 0x00007610140b7816 */ /* 0x000fe4000000000b */
[----:B------:R-:W-:Y:S02]  /*04d0*/  SHF.R.U64 R25, R18, 0x10, R19 ;  /* 0x0000001012197819 */ /* 0x000fe40000001213 */
[----:B------:R-:W-:Y:S02]  /*04e0*/  PRMT R20, R19, 0x7610, R20 ;  /* 0x0000761013147816 */ /* 0x000fe40000000014 */
[C---:B------:R-:W-:Y:S02]  /*04f0*/  SHF.R.U64 R24, R22.reuse, 0x10, R23 ;  /* 0x0000001016187819 */ /* 0x040fe40000001217 */
[----:B------:R-:W-:-:S02]  /*0500*/  PRMT R26, R22, 0x7610, R26 ;  /* 0x00007610161a7816 */ /* 0x000fc4000000001a */
[----:B------:R-:W-:Y:S02]  /*0510*/  PRMT R19, R0, 0x7610, R19 ;  /* 0x0000761000137816 */ /* 0x000fe40000000013 */
[----:B------:R-:W-:Y:S02]  /*0520*/  PRMT R22, R23, 0x7610, R22 ;  /* 0x0000761017167816 */ /* 0x000fe40000000016 */
[----:B------:R-:W-:Y:S01]  /*0530*/  PRMT R0, R21, 0x7610, R0 ;  /* 0x0000761015007816 */ /* 0x000fe20000000000 */
[----:B------:R-:W-:Y:S06]  /*0540*/  BRA `(.L_x_778) ;  /* 0x0000000000bc7947 */ /* 0x000fec0003800000 */
.L_x_777:
[C---:B------:R-:W-:Y:S01]  /*0550*/  VIADD R5, R2.reuse, 0x3 ;  /* 0x0000000302057836 */ /* 0x040fe20000000000 */
[C---:B------:R-:W-:Y:S01]  /*0560*/  IADD3 R0, PT, PT, R2.reuse, 0x1, RZ ;  /* 0x0000000102007810 */ /* 0x040fe20007ffe0ff */
[----:B------:R-:W-:Y:S01]  /*0570*/  IMAD.MOV.U32 R19, RZ, RZ, 0x4 ;  /* 0x00000004ff137424 */ /* 0x000fe200078e00ff */
[----:B------:R-:W-:Y:S02]  /*0580*/  ISETP.GE.AND P0, PT, R2, UR15, PT ;  /* 0x0000000f02007c0c */ /* 0x000fe4000bf06270 */
[----:B------:R-:W-:Y:S02]  /*0590*/  ISETP.GE.AND P1, PT, R0, UR15, PT ;  /* 0x0000000f00007c0c */ /* 0x000fe4000bf26270 */
[----:B------:R-:W-:Y:S02]  /*05a0*/  ISETP.GE.AND P3, PT, R5, UR15, PT ;  /* 0x0000000f05007c0c */ /* 0x000fe4000bf66270 */
[----:B------:R-:W-:Y:S02]  /*05b0*/  IADD3 R4, PT, PT, R2, 0x2, RZ ;  /* 0x0000000202047810 */ /* 0x000fe40007ffe0ff */
[----:B------:R-:W-:-:S02]  /*05c0*/  MOV R21, 0x4 ;  /* 0x0000000400157802 */ /* 0x000fc40000000f00 */
[----:B------:R-:W-:Y:S02]  /*05d0*/  ISETP.GE.AND P2, PT, R4, UR15, PT ;  /* 0x0000000f04007c0c */ /* 0x000fe4000bf46270 */
[----:B------:R-:W-:Y:S01]  /*05e0*/  MOV R23, 0x4 ;  /* 0x0000000400177802 */ /* 0x000fe20000000f00 */
[C---:B------:R-:W-:Y:S01]  /*05f0*/  @!P0 IMAD.WIDE R20, R2.reuse, R21, UR10 ;  /* 0x0000000a02148e25 */ /* 0x040fe2000f8e0215 */
[----:B------:R-:W-:Y:S01]  /*0600*/  MOV R29, 0x4 ;  /* 0x00000004001d7802 */ /* 0x000fe20000000f00 */
[----:B------:R-:W5:Y:S01]  /*0610*/  @!P0 LDG.E.U16 R11, desc[UR16][R16.64] ;  /* 0x00000010100b8981 */ /* 0x000f62000c1e1500 */
[----:B------:R-:W-:Y:S01]  /*0620*/  @P1 MOV R5, RZ ;  /* 0x000000ff00051202 */ /* 0x000fe20000000f00 */
[C---:B------:R-:W-:Y:S01]  /*0630*/  @!P1 IMAD.WIDE R22, R2.reuse, R23, UR10 ;  /* 0x0000000a02169e25 */ /* 0x040fe2000f8e0217 */
[----:B------:R-:W-:Y:S01]  /*0640*/  @P3 MOV R7, RZ ;  /* 0x000000ff00073202 */ /* 0x000fe20000000f00 */
[----:B------:R2:W5:Y:S02]  /*0650*/  @!P0 LDG.E R4, desc[UR16][R20.64] ;  /* 0x0000001014048981 */ /* 0x000564000c1e1900 */
[C---:B------:R-:W-:Y:S01]  /*0660*/  @!P3 IMAD.WIDE R18, R2.reuse, R19, UR10 ;  /* 0x0000000a0212be25 */ /* 0x040fe2000f8e0213 */
[----:B------:R-:W-:Y:S01]  /*0670*/  @P1 PRMT R10, RZ, 0x7610, R10 ;  /* 0x00007610ff0a1816 */ /* 0x000fe2000000000a */
[----:B------:R3:W5:Y:S01]  /*0680*/  @!P1 LDG.E R5, desc[UR16][R22.64+0x4] ;  /* 0x0000041016059981 */ /* 0x000762000c1e1900 */
[----:B------:R-:W-:Y:S01]  /*0690*/  @P2 MOV R6, RZ ;  /* 0x000000ff00062202 */ /* 0x000fe20000000f00 */
[----:B------:R-:W-:Y:S01]  /*06a0*/  @!P2 IMAD.WIDE R28, R2, R29, UR10 ;  /* 0x0000000a021cae25 */ /* 0x000fe2000f8e021d */
[----:B------:R-:W-:Y:S01]  /*06b0*/  @P1 PRMT R25, RZ, 0x7610, R25 ;  /* 0x00007610ff191816 */ /* 0x000fe20000000019 */
[----:B------:R0:W5:Y:S01]  /*06c0*/  @!P3 LDG.E R7, desc[UR16][R18.64+0xc] ;  /* 0x00000c101207b981 */ /* 0x000162000c1e1900 */
[----:B------:R-:W-:-:S02]  /*06d0*/  @P1 PRMT R24, RZ, 0x7610, R24 ;  /* 0x00007610ff181816 */ /* 0x000fc40000000018 */
[----:B------:R-:W-:Y:S01]  /*06e0*/  @P2 PRMT R8, RZ, 0x7610, R8 ;  /* 0x00007610ff082816 */ /* 0x000fe20000000008 */
[----:B------:R0:W5:Y:S01]  /*06f0*/  @!P0 LDG.E.U16 R26, desc[UR16][R12.64] ;  /* 0x000000100c1a8981 */ /* 0x000162000c1e1500 */
[----:B--2---:R-:W-:Y:S02]  /*0700*/  @P2 PRMT R20, RZ, 0x7610, R20 ;  /* 0x00007610ff142816 */ /* 0x004fe40000000014 */
[----:B---3--:R-:W-:Y:S01]  /*0710*/  @P2 PRMT R22, RZ, 0x7610, R22 ;  /* 0x00007610ff162816 */ /* 0x008fe20000000016 */
[----:B------:R2:W5:Y:S01]  /*0720*/  @!P2 LDG.E R6, desc[UR16][R28.64+0x8] ;  /* 0x000008101c06a981 */ /* 0x000562000c1e1900 */
        /* <DEDUP_REMOVED lines=16> */
[----:B0-2---:R-:W-:-:S07]  /*0830*/  @P0 PRMT R18, RZ, 0x7610, R18 ;  /* 0x00007610ff120816 */ /* 0x005fce0000000012 */
.L_x_778:
[----:B-1----:R-:W1:Y:S01]  /*0840*/  MUFU.RCP R21, UR25 ;  /* 0x0000001900157d08 */ /* 0x002e620008001000 */
[C---:B-----5:R-:W-:Y:S01]  /*0850*/  FMUL.FTZ R23, R3.reuse, R4 ;  /* 0x0000000403177220 */ /* 0x060fe20000410000 */
[----:B------:R-:W-:Y:S01]  /*0860*/  SHF.L.U32 R26, R26, 0x10, RZ ;  /* 0x000000101a1a7819 */ /* 0x000fe200000006ff */
[----:B------:R-:W-:Y:S01]  /*0870*/  FMUL.FTZ R5, R3, R5 ;  /* 0x0000000503057220 */ /* 0x000fe20000410000 */
[----:B------:R-:W-:Y:S01]  /*0880*/  SHF.L.U32 R18, R18, 0x10, RZ ;  /* 0x0000001012127819 */ /* 0x000fe200000006ff */
[C---:B------:R-:W-:Y:S01]  /*0890*/  FMUL.FTZ R4, R23.reuse, R23 ;  /* 0x0000001717047220 */ /* 0x040fe20000410000 */
[----:B----4-:R-:W-:Y:S01]  /*08a0*/  FFMA.FTZ R23, R23, -UR22, R23 ;  /* 0x8000001617177c23 */ /* 0x010fe20008010017 */
[----:B------:R-:W-:Y:S01]  /*08b0*/  SHF.L.U32 R25, R25, 0x10, RZ ;  /* 0x0000001019197819 */ /* 0x000fe200000006ff */
[----:B------:R-:W-:Y:S02]  /*08c0*/  IMAD.U32 R24, R24, 0x10000, RZ ;  /* 0x0001000018187824 */ /* 0x000fe400078e00ff */
[----:B------:R-:W-:Y:S01]  /*08d0*/  FFMA.FTZ R27, R4, -UR23, R4 ;  /* 0x80000017041b7c23 */ /* 0x000fe20008010004 */
[----:B------:R-:W-:Y:S01]  /*08e0*/  FFMA.FTZ R23, R18, UR22, R23 ;  /* 0x0000001612177c23 */ /* 0x000fe20008010017 */
[C---:B------:R-:W-:Y:S01]  /*08f0*/  FFMA.FTZ R18, R5.reuse, -UR22, R5 ;  /* 0x8000001605127c23 */ /* 0x040fe20008010005 */
[----:B------:R-:W-:Y:S01]  /*0900*/  FMUL.FTZ R5, R5, R5 ;  /* 0x0000000505057220 */ /* 0x000fe20000410000 */
[----:B------:R-:W-:Y:S01]  /*0910*/  FFMA.FTZ R28, R26, UR23, R27 ;  /* 0x000000171a1c7c23 */ /* 0x000fe2000801001b */
[----:B------:R-:W-:Y:S01]  /*0920*/  SHF.L.U32 R11, R11, 0x10, RZ ;  /* 0x000000100b0b7819 */ /* 0x000fe200000006ff */
[----:B------:R-:W-:Y:S01]  /*0930*/  FFMA.FTZ R29, R25, UR22, R18 ;  /* 0x00000016191d7c23 */ /* 0x000fe20008010012 */
[----:B------:R-:W-:Y:S01]  /*0940*/  FFMA.FTZ R5, R5, -UR23, R5 ;  /* 0x8000001705057c23 */ /* 0x000fe20008010005 */
[----:B------:R-:W2:Y:S01]  /*0950*/  MUFU.RCP R18, UR24 ;  /* 0x0000001800127d08 */ /* 0x000ea20008001000 */
[-C--:B-1----:R-:W-:Y:S01]  /*0960*/  FMUL.FTZ R26, R28, R21.reuse ;  /* 0x000000151c1a7220 */ /* 0x082fe20000410000 */
[----:B------:R-:W-:Y:S01]  /*0970*/  FMUL.FTZ R6, R3, R6 ;  /* 0x0000000603067220 */ /* 0x000fe20000410000 */
[----:B------:R-:W-:Y:S01]  /*0980*/  FFMA.FTZ R24, R24, UR23, R5 ;  /* 0x0000001718187c23 */ /* 0x000fe20008010005 */
[----:B------:R-:W-:Y:S01]  /*0990*/  SHF.L.U32 R22, R22, 0x10, RZ ;  /* 0x0000001016167819 */ /* 0x000fe200000006ff */
[----:B------:R-:W-:Y:S01]  /*09a0*/  IMAD.U32 R20, R20, 0x10000, RZ ;  /* 0x0001000014147824 */ /* 0x000fe200078e00ff */
[----:B------:R-:W-:Y:S01]  /*09b0*/  SHF.L.U32 R0, R0, 0x10, RZ ;  /* 0x0000001000007819 */ /* 0x000fe200000006ff */
[----:B------:R-:W-:Y:S01]  /*09c0*/  FMUL.FTZ R27, R24, R21 ;  /* 0x00000015181b7220 */ /* 0x000fe20000410000 */
[----:B------:R-:W1:Y:S01]  /*09d0*/  MUFU.SQRT R4, R26 ;  /* 0x0000001a00047308 */ /* 0x000e620000002000 */
[----:B------:R-:W-:-:S02]  /*09e0*/  SHF.L.U32 R19, R19, 0x10, RZ ;  /* 0x0000001013137819 */ /* 0x000fc400000006ff */
[----:B------:R-:W-:Y:S02]  /*09f0*/  SHF.L.U32 R10, R10, 0x10, RZ ;  /* 0x000000100a0a7819 */ /* 0x000fe400000006ff */
[----:B------:R-:W-:-:S03]  /*0a00*/  SHF.L.U32 R9, R9, 0x10, RZ ;  /* 0x0000001009097819 */ /* 0x000fc600000006ff */
[----:B------:R-:W-:Y:S01]  /*0a10*/  F2F.BF16.F32 R28, R28 ;  /* 0x0000001c001c7304 */ /* 0x000fe20000202000 */
[----:B--2---:R-:W-:-:S07]  /*0a20*/  FMUL.FTZ R5, R23, R18 ;  /* 0x0000001217057220 */ /* 0x004fce0000410000 */
[----:B------:R-:W-:Y:S01]  /*0a30*/  F2F.BF16.F32 R23, R23 ;  /* 0x0000001700177304 */ /* 0x000fe20000202000 */
[----:B-1----:R-:W-:-:S07]  /*0a40*/  FADD.FTZ R25, R4, UR26 ;  /* 0x0000001a04197e21 */ /* 0x002fce0008010000 */
[----:B------:R-:W1:Y:S08]  /*0a50*/  MUFU.RCP R4, R25 ;  /* 0x0000001900047308 */ /* 0x000e700000001000 */
[----:B------:R-:W-:Y:S01]  /*0a60*/  F2F.BF16.F32 R24, R24 ;  /* 0x0000001800187304 */ /* 0x000fe20000202000 */
[----:B-1----:R-:W-:-:S07]  /*0a70*/  FMUL.FTZ R26, R5, R4 ;  /* 0x00000004051a7220 */ /* 0x002fce0000410000 */
[----:B------:R-:W1:Y:S01]  /*0a80*/  MUFU.SQRT R4, R27 ;  /* 0x0000001b00047308 */ /* 0x000e620000002000 */
[----:B0-----:R-:W-:-:S04]  /*0a90*/  FFMA.FTZ R26, R11, UR21, R26 ;  /* 0x000000150b1a7c23 */ /* 0x001fc8000801001a */
[----:B------:R-:W-:-:S06]  /*0aa0*/  FMUL.FTZ R26, R26, UR27 ;  /* 0x0000001b1a1a7c20 */ /* 0x000fcc0008410000 */
[----:B------:R-:W0:Y:S01]  /*0ab0*/  F2F.BF16.F32 R26, R26 ;  /* 0x0000001a001a7304 */ /* 0x000e220000202000 */
[----:B-1----:R-:W-:-:S07]  /*0ac0*/  FADD.FTZ R25, R4, UR26 ;  /* 0x0000001a04197e21 */ /* 0x002fce0008010000 */
[----:B------:R1:W2:Y:S01]  /*0ad0*/  MUFU.RCP R5, R25 ;  /* 0x0000001900057308 */ /* 0x0002a20000001000 */
[----:B0-----:R-:W-:Y:S01]  /*0ae0*/  SHF.L.U32 R4, R26, 0x10, RZ ;  /* 0x000000101a047819 */ /* 0x001fe200000006ff */
[----:B-1----:R-:W-:-:S04]  /*0af0*/  FFMA.FTZ R25, R6, -UR22, R6 ;  /* 0x8000001606197c23 */ /* 0x002fc80008010006 */
[----:B------:R-:W-:Y:S01]  /*0b00*/  FADD.FTZ R11, R11, -R4 ;  /* 0x800000040b0b7221 */ /* 0x000fe20000010000 */
[-C--:B------:R-:W-:Y:S01]  /*0b10*/  FMUL.FTZ R4, R29, R18.reuse ;  /* 0x000000121d047220 */ /* 0x080fe20000410000 */
[----:B------:R-:W-:Y:S01]  /*0b20*/  FFMA.FTZ R25, R20, UR22, R25 ;  /* 0x0000001614197c23 */ /* 0x000fe20008010019 */
[----:B------:R-:W-:Y:S01]  /*0b30*/  FMUL.FTZ R20, R3, R7 ;  /* 0x0000000703147220 */ /* 0x000fe20000410000 */
[----:B------:R-:W-:Y:S02]  /*0b40*/  F2F.BF16.F32 R29, R29 ;  /* 0x0000001d001d7304 */ /* 0x000fe40000202000 */
[----:B------:R-:W-:Y:S01]  /*0b50*/  FMUL.FTZ R7, R25, R18 ;  /* 0x0000001219077220 */ /* 0x000fe20000410000 */
[----:B--2---:R-:W-:Y:S01]  /*0b60*/  FMUL.FTZ R5, R4, R5 ;  /* 0x0000000504057220 */ /* 0x004fe20000410000 */
[----:B------:R-:W-:-:S04]  /*0b70*/  FMUL.FTZ R4, R6, R6 ;  /* 0x0000000606047220 */ /* 0x000fc80000410000 */
[----:B------:R-:W-:-:S04]  /*0b80*/  FFMA.FTZ R27, R4, -UR23, R4 ;  /* 0x80000017041b7c23 */ /* 0x000fc80008010004 */
[----:B------:R-:W-:-:S04]  /*0b90*/  FFMA.FTZ R4, R22, UR23, R27 ;  /* 0x0000001716047c23 */ /* 0x000fc8000801001b */
[----:B------:R-:W-:Y:S02]  /*0ba0*/  FMUL.FTZ R26, R4, R21 ;  /* 0x00000015041a7220 */ /* 0x000fe40000410000 */
[----:B------:R-:W-:Y:S08]  /*0bb0*/  F2F.BF16.F32 R4, R4 ;  /* 0x0000000400047304 */ /* 0x000ff00000202000 */
[----:B------:R-:W0:Y:S02]  /*0bc0*/  MUFU.SQRT R26, R26 ;  /* 0x0000001a001a7308 */ /* 0x000e240000002000 */
[----:B0-----:R-:W-:-:S06]  /*0bd0*/  FADD.FTZ R22, R26, UR26 ;  /* 0x0000001a1a167e21 */ /* 0x001fcc0008010000 */
[----:B------:R-:W0:Y:S02]  /*0be0*/  MUFU.RCP R22, R22 ;  /* 0x0000001600167308 */ /* 0x000e240000001000 */
[----:B0-----:R-:W-:Y:S01]  /*0bf0*/  FMUL.FTZ R6, R7, R22 ;  /* 0x0000001607067220 */ /* 0x001fe20000410000 */
[C---:B------:R-:W-:Y:S01]  /*0c00*/  FMUL.FTZ R7, R20.reuse, R20 ;  /* 0x0000001414077220 */ /* 0x040fe20000410000 */
[----:B------:R-:W-:-:S03]  /*0c10*/  FFMA.FTZ R20, R20, -UR22, R20 ;  /* 0x8000001614147c23 */ /* 0x000fc60008010014 */
[----:B------:R-:W-:Y:S01]  /*0c20*/  FFMA.FTZ R7, R7, -UR23, R7 ;  /* 0x8000001707077c23 */ /* 0x000fe20008010007 */
[----:B------:R-:W-:Y:S01]  /*0c30*/  FFMA.FTZ R27, R19, UR22, R20 ;  /* 0x00000016131b7c23 */ /* 0x000fe20008010014 */
[----:B------:R-:W-:Y:S02]  /*0c40*/  IMAD.U32 R19, R8, 0x10000, RZ ;  /* 0x0001000008137824 */ /* 0x000fe400078e00ff */
[----:B------:R-:W-:Y:S01]  /*0c50*/  FFMA.FTZ R20, R10, UR21, R5 ;  /* 0x000000150a147c23 */ /* 0x000fe20008010005 */
[----:B------:R-:W-:Y:S01]  /*0c60*/  FFMA.FTZ R7, R0, UR23, R7 ;  /* 0x0000001700077c23 */ /* 0x000fe20008010007 */
[----:B------:R-:W-:Y:S01]  /*0c70*/  FMUL.FTZ R18, R27, R18 ;  /* 0x000000121b127220 */ /* 0x000fe20000410000 */
[----:B------:R-:W-:Y:S01]  /*0c80*/  FFMA.FTZ R8, R19, UR21, R6 ;  /* 0x0000001513087c23 */ /* 0x000fe20008010006 */
[----:B------:R-:W-:Y:S01]  /*0c90*/  FMUL.FTZ R20, R20, UR27 ;  /* 0x0000001b14147c20 */ /* 0x000fe20008410000 */
[----:B------:R-:W-:Y:S01]  /*0ca0*/  FMUL.FTZ R22, R7, R21 ;  /* 0x0000001507167220 */ /* 0x000fe20000410000 */
[----:B------:R-:W-:Y:S01]  /*0cb0*/  F2F.BF16.F32 R0, R25 ;  /* 0x0000001900007304 */ /* 0x000fe20000202000 */
[----:B------:R-:W-:-:S07]  /*0cc0*/  FMUL.FTZ R8, R8, UR27 ;  /* 0x0000001b08087c20 */ /* 0x000fce0008410000 */
[----:B------:R-:W0:Y:S08]  /*0cd0*/  MUFU.SQRT R21, R22 ;  /* 0x0000001600157308 */ /* 0x000e300000002000 */
[----:B------:R-:W1:Y:S08]  /*0ce0*/  F2F.BF16.F32 R6, R20 ;  /* 0x0000001400067304 */ /* 0x000e700000202000 */
[----:B------:R-:W2:Y:S01]  /*0cf0*/  F2F.BF16.F32 R8, R8 ;  /* 0x0000000800087304 */ /* 0x000ea20000202000 */
[----:B0-----:R-:W-:Y:S01]  /*0d00*/  FADD.FTZ R21, R21, UR26 ;  /* 0x0000001a15157e21 */ /* 0x001fe20008010000 */
[----:B-1----:R-:W-:-:S06]  /*0d10*/  SHF.L.U32 R25, R6, 0x10, RZ ;  /* 0x0000001006197819 */ /* 0x002fcc00000006ff */
[----:B------:R-:W0:Y:S01]  /*0d20*/  MUFU.RCP R21, R21 ;  /* 0x0000001500157308 */ /* 0x000e220000001000 */
[----:B--2---:R-:W-:-:S07]  /*0d30*/  SHF.L.U32 R6, R8, 0x10, RZ ;  /* 0x0000001008067819 */ /* 0x004fce00000006ff */
[----:B------:R-:W-:Y:S01]  /*0d40*/  F2F.BF16.F32 R5, R27 ;  /* 0x0000001b00057304 */ /* 0x000fe20000202000 */
[----:B------:R-:W-:-:S07]  /*0d50*/  FADD.FTZ R6, R19, -R6 ;  /* 0x8000000613067221 */ /* 0x000fce0000010000 */
[----:B------:R-:W-:Y:S01]  /*0d60*/  F2F.BF16.F32 R7, R7 ;  /* 0x0000000700077304 */ /* 0x000fe20000202000 */
[----:B0-----:R-:W-:-:S04]  /*0d70*/  FMUL.FTZ R18, R18, R21 ;  /* 0x0000001512127220 */ /* 0x001fc80000410000 */
[----:B------:R-:W-:-:S03]  /*0d80*/  FFMA.FTZ R18, R9, UR21, R18 ;  /* 0x0000001509127c23 */ /* 0x000fc60008010012 */
[----:B------:R-:W0:Y:S01]  /*0d90*/  F2F.BF16.F32 R21, R11 ;  /* 0x0000000b00157304 */ /* 0x000e220000202000 */
[----:B------:R-:W-:Y:S01]  /*0da0*/  FMUL.FTZ R22, R18, UR27 ;  /* 0x0000001b12167c20 */ /* 0x000fe20008410000 */
[----:B------:R-:W-:-:S06]  /*0db0*/  FADD.FTZ R18, R10, -R25 ;  /* 0x800000190a127221 */ /* 0x000fcc0000010000 */
[----:B------:R-:W1:Y:S01]  /*0dc0*/  F2F.BF16.F32 R22, R22 ;  /* 0x0000001600167304 */ /* 0x000e620000202000 */
[----:B0-----:R-:W-:-:S07]  /*0dd0*/  SHF.L.U32 R8, R21, 0x10, RZ ;  /* 0x0000001015087819 */ /* 0x001fce00000006ff */
[----:B------:R-:W0:Y:S01]  /*0de0*/  F2F.BF16.F32 R18, R18 ;  /* 0x0000001200127304 */ /* 0x000e220000202000 */
[----:B-1----:R-:W-:-:S07]  /*0df0*/  IMAD.U32 R10, R22, 0x10000, RZ ;  /* 0x00010000160a7824 */ /* 0x002fce00078e00ff */
[----:B------:R-:W1:Y:S01]  /*0e00*/  F2F.BF16.F32 R6, R6 ;  /* 0x0000000600067304 */ /* 0x000e620000202000 */
[----:B------:R-:W-:Y:S01]  /*0e10*/  FADD.FTZ R25, R9, -R10 ;  /* 0x8000000a09197221 */ /* 0x000fe20000010000 */
[----:B0-----:R-:W-:-:S06]  /*0e20*/  SHF.L.U32 R9, R18, 0x10, RZ ;  /* 0x0000001012097819 */ /* 0x001fcc00000006ff */
[----:B------:R-:W0:Y:S01]  /*0e30*/  F2F.BF16.F32 R25, R25 ;  /* 0x0000001900197304 */ /* 0x000e220000202000 */
[----:B-1----:R-:W-:Y:S01]  /*0e40*/  SHF.L.U32 R10, R6, 0x10, RZ ;  /* 0x00000010060a7819 */ /* 0x002fe200000006ff */
[----:B0-----:R-:W-:Y:S01]  /*0e50*/  IMAD.U32 R11, R25, 0x10000, RZ ;  /* 0x00010000190b7824 */ /* 0x001fe200078e00ff */
[----:B------:R-:W-:Y:S06]  /*0e60*/  BRA.U !UP1, `(.L_x_779) ;  /* 0x0000000109487547 */ /* 0x000fec000b800000 */
[----:B------:R-:W-:Y:S01]  /*0e70*/  IMAD.WIDE.U32 R18, R18, 0x10000, RZ ;  /* 0x0001000012127825 */ /* 0x000fe200078e00ff */
[----:B------:R-:W-:Y:S02]  /*0e80*/  SHF.L.U32 R5, R5, 0x10, RZ ;  /* 0x0000001005057819 */ /* 0x000fe400000006ff */
[----:B------:R-:W-:Y:S01]  /*0e90*/  SHF.L.U32 R27, R7, 0x10, RZ ;  /* 0x00000010071b7819 */ /* 0x000fe200000006ff */
[----:B------:R-:W-:Y:S01]  /*0ea0*/  IMAD.WIDE.U32 R24, R24, 0x10000, RZ ;  /* 0x0001000018187825 */ /* 0x000fe200078e00ff */
[----:B------:R-:W-:Y:S02]  /*0eb0*/  LOP3.LUT R18, R18, R21, RZ, 0xfc, !PT ;  /* 0x0000001512127212 */ /* 0x000fe400078efcff */
[----:B------:R-:W-:Y:S01]  /*0ec0*/  LOP3.LUT R19, R19, R11, R6, 0xfe, !PT ;  /* 0x0000000b13137212 */ /* 0x000fe200078efe06 */
[----:B------:R-:W-:-:S04]  /*0ed0*/  IMAD.WIDE.U32 R20, R29, 0x10000, RZ ;  /* 0x000100001d147825 */ /* 0x000fc800078e00ff */
[----:B------:R0:W-:Y:S01]  /*0ee0*/  STG.E.64 desc[UR16][R16.64], R18 ;  /* 0x0000001210007986 */ /* 0x0001e2000c101b10 */
[----:B------:R-:W-:Y:S01]  /*0ef0*/  LOP3.LUT R7, R21, R5, R0, 0xfe, !PT ;  /* 0x0000000515077212 */ /* 0x000fe200078efe00 */
[----:B------:R-:W-:Y:S01]  /*0f00*/  HFMA2 R5, -RZ, RZ, 0, 2.384185791015625e-07 ;  /* 0x00000004ff057431 */ /* 0x000fe200000001ff */
[----:B------:R-:W-:Y:S02]  /*0f10*/  LOP3.LUT R6, R20, R23, RZ, 0xfc, !PT ;  /* 0x0000001714067212 */ /* 0x000fe400078efcff */
[----:B------:R-:W-:Y:S02]  /*0f20*/  LOP3.LUT R21, R25, R27, R4, 0xfe, !PT ;  /* 0x0000001b19157212 */ /* 0x000fe400078efe04 */
[----:B------:R-:W-:Y:S01]  /*0f30*/  LOP3.LUT R20, R24, R28, RZ, 0xfc, !PT ;  /* 0x0000001c18147212 */ /* 0x000fe200078efcff */
[----:B------:R-:W-:Y:S01]  /*0f40*/  IMAD.WIDE R4, R2, R5, UR12 ;  /* 0x0000000c02047e25 */ /* 0x000fe2000f8e0205 */
[----:B------:R0:W-:Y:S04]  /*0f50*/  STG.E.64 desc[UR16][R14.64], R6 ;  /* 0x000000060e007986 */ /* 0x0001e8000c101b10 */
[----:B------:R0:W-:Y:S04]  /*0f60*/  STG.E.64 desc[UR16][R12.64], R20 ;  /* 0x000000140c007986 */ /* 0x0001e8000c101b10 */
[----:B------:R0:W-:Y:S01]  /*0f70*/  STG.E.128 desc[UR16][R4.64], R8 ;  /* 0x0000000804007986 */ /* 0x0001e2000c101d10 */
[----:B------:R-:W-:Y:S05]  /*0f80*/  BRA `(.L_x_780) ;  /* 0x00000000007c7947 */ /* 0x000fea0003800000 */
.L_x_779:
[C---:B------:R-:W-:Y:S01]  /*0f90*/  ISETP.GE.AND P3, PT, R2.reuse, UR15, PT ;  /* 0x0000000f02007c0c */ /* 0x040fe2000bf66270 */
[C---:B------:R-:W-:Y:S01]  /*0fa0*/  VIADD R19, R2.reuse, 0x1 ;  /* 0x0000000102137836 */ /* 0x040fe20000000000 */
[----:B------:R-:W-:Y:S02]  /*0fb0*/  MOV R27, 0x4 ;  /* 0x00000004001b7802 */ /* 0x000fe40000000f00 */
[C---:B------:R-:W-:Y:S02]  /*0fc0*/  IADD3 R20, PT, PT, R2.reuse, 0x3, RZ ;  /* 0x0000000302147810 */ /* 0x040fe40007ffe0ff */
[----:B------:R-:W-:Y:S02]  /*0fd0*/  ISETP.GE.AND P0, PT, R19, UR15, PT ;  /* 0x0000000f13007c0c */ /* 0x000fe4000bf06270 */
[----:B------:R-:W-:Y:S02]  /*0fe0*/  IADD3 R19, PT, PT, R2, 0x2, RZ ;  /* 0x0000000202137810 */ /* 0x000fe40007ffe0ff */
[----:B------:R-:W-:-:S02]  /*0ff0*/  ISETP.GE.AND P2, PT, R20, UR15, PT ;  /* 0x0000000f14007c0c */ /* 0x000fc4000bf46270 */
[----:B------:R-:W-:Y:S01]  /*1000*/  ISETP.GE.AND P1, PT, R19, UR15, PT ;  /* 0x0000000f13007c0c */ /* 0x000fe2000bf26270 */
[----:B------:R-:W-:Y:S01]  /*1010*/  @!P3 IMAD.WIDE R26, R2, R27, UR12 ;  /* 0x0000000c021abe25 */ /* 0x000fe2000f8e021b */
[----:B------:R0:W-:Y:S01]  /*1020*/  @!P3 STG.E.U16 desc[UR16][R16.64], R21 ;  /* 0x000000151000b986 */ /* 0x0001e2000c101510 */
[----:B------:R-:W-:Y:S02]  /*1030*/  MOV R22, 0x4 ;  /* 0x0000000400167802 */ /* 0x000fe40000000f00 */
[----:B------:R-:W-:Y:S01]  /*1040*/  IMAD.MOV.U32 R19, RZ, RZ, 0x4 ;  /* 0x00000004ff137424 */ /* 0x000fe200078e00ff */
[----:B------:R1:W-:Y:S04]  /*1050*/  @!P3 STG.E.U16 desc[UR16][R14.64], R23 ;  /* 0x000000170e00b986 */ /* 0x0003e8000c101510 */
[----:B------:R-:W-:Y:S04]  /*1060*/  @!P3 STG.E.U16 desc[UR16][R12.64], R28 ;  /* 0x0000001c0c00b986 */ /* 0x000fe8000c101510 */
[----:B------:R-:W-:Y:S01]  /*1070*/  @!P3 STG.E desc[UR16][R26.64], R8 ;  /* 0x000000081a00b986 */ /* 0x000fe2000c101910 */
[----:B0-----:R-:W-:-:S03]  /*1080*/  HFMA2 R21, -RZ, RZ, 0, 2.384185791015625e-07 ;  /* 0x00000004ff157431 */ /* 0x001fc600000001ff */
[----:B------:R0:W-:Y:S01]  /*1090*/  @!P0 STG.E.U16 desc[UR16][R16.64+0x2], R18 ;  /* 0x0000021210008986 */ /* 0x0001e2000c101510 */
[----:B-1----:R-:W-:-:S03]  /*10a0*/  @!P2 IMAD.WIDE R22, R2, R22, UR12 ;  /* 0x0000000c0216ae25 */ /* 0x002fc6000f8e0216 */
[----:B------:R1:W-:Y:S01]  /*10b0*/  @!P0 STG.E.U16 desc[UR16][R14.64+0x2], R29 ;  /* 0x0000021d0e008986 */ /* 0x0003e2000c101510 */
[----:B------:R-:W-:-:S03]  /*10c0*/  @!P1 IMAD.WIDE R20, R2, R21, UR12 ;  /* 0x0000000c02149e25 */ /* 0x000fc6000f8e0215 */
[----:B------:R1:W-:Y:S01]  /*10d0*/  @!P0 STG.E.U16 desc[UR16][R12.64+0x2], R24 ;  /* 0x000002180c008986 */ /* 0x0003e2000c101510 */
[----:B0-----:R-:W-:-:S05]  /*10e0*/  @!P0 IMAD.WIDE R18, R2, R19, UR12 ;  /* 0x0000000c02128e25 */ /* 0x001fca000f8e0213 */
        /* <DEDUP_REMOVED lines=9> */
.L_x_780:
[----:B01----:R-:W-:-:S05]  /*1180*/  MOV R5, UR18 ;  /* 0x0000001200057c02 */ /* 0x003fca0008000f00 */
[----:B------:R-:W-:-:S05]  /*1190*/  IMAD R2, R5, 0x4, R2 ;  /* 0x0000000405027824 */ /* 0x000fca00078e0202 */
[----:B------:R-:W-:-:S13]  /*11a0*/  ISETP.GE.AND P0, PT, R2, UR15, PT ;  /* 0x0000000f02007c0c */ /* 0x000fda000bf06270 */
[----:B------:R-:W-:Y:S05]  /*11b0*/  @!P0 BRA `(.L_x_781) ;  /* 0xfffffff000788947 */ /* 0x000fea000383ffff */
[----:B------:R-:W-:Y:S05]  /*11c0*/  BSYNC.RECONVERGENT B0 ;  /* 0x0000000000007941 */ /* 0x000fea0003800200 */
.L_x_776:
[----:B------:R-:W-:Y:S05]  /*11d0*/  EXIT ;  /* 0x000000000000794d */ /* 0x000fea0003800000 */
.L_x_775:
[----:B------:R-:W-:Y:S01]  /*11e0*/  BSSY.RECONVERGENT B0, `(.L_x_782) ;  /* 0x00000dc000007945 */ /* 0x000fe20003800200 */
.L_x_788:
[----:B------:R-:W-:Y:S01]  /*11f0*/  HFMA2 R13, -RZ, RZ, 0, 1.1920928955078125e-07 ;  /* 0x00000002ff0d7431 */ /* 0x000fe200000001ff */
[----:B------:R-:W-:Y:S01]  /*1200*/  MOV R11, 0x2 ;  /* 0x00000002000b7802 */ /* 0x000fe20000000f00 */
[----:B------:R-:W-:-:S03]  /*1210*/  HFMA2 R9, -RZ, RZ, 0, 1.1920928955078125e-07 ;  /* 0x00000002ff097431 */ /* 0x000fc600000001ff */
        /* <DEDUP_REMOVED lines=46> */
.L_x_783:
[----:B------:R-:W-:Y:S01]  /*1500*/  MOV R5, 0x4 ;  /* 0x0000000400057802 */ /* 0x000fe20000000f00 */
[----:B------:R-:W2:Y:S04]  /*1510*/  LDG.E.64 R16, desc[UR16][R12.64] ;  /* 0x000000100c107981 */ /* 0x000ea8000c1e1b00 */
[----:B------:R-:W-:Y:S01]  /*1520*/  IMAD.WIDE R4, R2, R5, UR10 ;  /* 0x0000000a02047e25 */ /* 0x000fe2000f8e0205 */
[----:B------:R-:W3:Y:S04]  /*1530*/  LDG.E.64 R18, desc[UR16][R8.64] ;  /* 0x0000001008127981 */ /* 0x000ee8000c1e1b00 */
[----:B------:R-:W4:Y:S04]  /*1540*/  LDG.E.64 R20, desc[UR16][R10.64] ;  /* 0x000000100a147981 */ /* 0x000f28000c1e1b00 */
[----:B------:R-:W5:Y:S01]  /*1550*/  LDG.E.128 R4, desc[UR16][R4.64] ;  /* 0x0000001004047981 */ /* 0x000f62000c1e1d00 */
[----:B--2---:R-:W-:-:S02]  /*1560*/  SHF.R.U64 R24, R16, 0x10, R17 ;  /* 0x0000001010187819 */ /* 0x004fc40000001211 */
[----:B------:R-:W-:Y:S02]  /*1570*/  PRMT R26, R16, 0x7610, R26 ;  /* 0x00007610101a7816 */ /* 0x000fe4000000001a */
[----:B------:R-:W-:Y:S02]  /*1580*/  SHF.R.U32.HI R16, RZ, 0x10, R17 ;  /* 0x00000010ff107819 */ /* 0x000fe40000011611 */
[C---:B---3--:R-:W-:Y:S02]  /*1590*/  SHF.R.U64 R23, R18.reuse, 0x10, R19 ;  /* 0x0000001012177819 */ /* 0x048fe40000001213 */
[----:B------:R-:W-:Y:S02]  /*15a0*/  PRMT R0, R18, 0x7610, R0 ;  /* 0x0000761012007816 */ /* 0x000fe40000000000 */
[C---:B----4-:R-:W-:Y:S02]  /*15b0*/  SHF.R.U64 R22, R20.reuse, 0x10, R21 ;  /* 0x0000001014167819 */ /* 0x050fe40000001215 */
[----:B------:R-:W-:-:S02]  /*15c0*/  PRMT R15, R20, 0x7610, R15 ;  /* 0x00007610140f7816 */ /* 0x000fc4000000000f */
[----:B------:R-:W-:Y:S02]  /*15d0*/  SHF.R.U32.HI R14, RZ, 0x10, R21 ;  /* 0x00000010ff0e7819 */ /* 0x000fe40000011615 */
[----:B------:R-:W-:-:S07]  /*15e0*/  SHF.R.U32.HI R18, RZ, 0x10, R19 ;  /* 0x00000010ff127819 */ /* 0x000fce0000011613 */
.L_x_784:
[----:B-----5:R-:W-:Y:S01]  /*15f0*/  SHF.L.U32 R26, R26, 0x10, RZ ;  /* 0x000000101a1a7819 */ /* 0x020fe200000006ff */
[----:B------:R-:W-:Y:S01]  /*1600*/  IMAD.U32 R14, R14, 0x10000, RZ ;  /* 0x000100000e0e7824 */ /* 0x000fe200078e00ff */
[----:B------:R-:W-:Y:S01]  /*1610*/  SHF.L.U32 R0, R0, 0x10, RZ ;  /* 0x0000001000007819 */ /* 0x000fe200000006ff */
[----:B------:R-:W-:Y:S01]  /*1620*/  BSSY.RECONVERGENT B1, `(.L_x_785) ;  /* 0x0000093000017945 */ /* 0x000fe20003800200 */
[----:B------:R-:W-:Y:S01]  /*1630*/  SHF.L.U32 R15, R15, 0x10, RZ ;  /* 0x000000100f0f7819 */ /* 0x000fe200000006ff */
[----:B------:R-:W-:Y:S01]  /*1640*/  FMUL.FTZ R20, R26, UR28 ;  /* 0x0000001c1a147c20 */ /* 0x000fe20008410000 */
[----:B------:R-:W-:Y:S02]  /*1650*/  SHF.L.U32 R22, R22, 0x10, RZ ;  /* 0x0000001016167819 */ /* 0x000fe400000006ff */
[----:B------:R-:W-:Y:S01]  /*1660*/  SHF.L.U32 R23, R23, 0x10, RZ ;  /* 0x0000001017177819 */ /* 0x000fe200000006ff */
[----:B------:R-:W-:Y:S01]  /*1670*/  FFMA.FTZ R25, R3, R4, R20 ;  /* 0x0000000403197223 */ /* 0x000fe20000010014 */
[----:B------:R-:W-:Y:S01]  /*1680*/  IMAD.U32 R4, R24, 0x10000, RZ ;  /* 0x0001000018047824 */ /* 0x000fe200078e00ff */
[----:B0-----:R-:W0:Y:S01]  /*1690*/  MUFU.RCP R20, UR33 ;  /* 0x0000002100147d08 */ /* 0x001e220008001000 */
[----:B------:R-:W-:Y:S01]  /*16a0*/  SHF.L.U32 R19, R19, 0x10, RZ ;  /* 0x0000001013137819 */ /* 0x000fe200000006ff */
[C---:B------:R-:W-:Y:S01]  /*16b0*/  FMUL.FTZ R27, R25.reuse, R25 ;  /* 0x00000019191b7220 */ /* 0x040fe20000410000 */
[----:B------:R-:W-:Y:S01]  /*16c0*/  FMUL.FTZ R24, R4, UR28 ;  /* 0x0000001c04187c20 */ /* 0x000fe20008410000 */
[----:B--2---:R-:W-:Y:S01]  /*16d0*/  FFMA.FTZ R28, R25, -UR30, R25 ;  /* 0x8000001e191c7c23 */ /* 0x004fe20008010019 */
[----:B------:R-:W-:Y:S01]  /*16e0*/  SHF.L.U32 R21, R21, 0x10, RZ ;  /* 0x0000001015157819 */ /* 0x000fe200000006ff */
[----:B------:R-:W-:Y:S01]  /*16f0*/  FFMA.FTZ R27, R27, -UR31, R27 ;  /* 0x8000001f1b1b7c23 */ /* 0x000fe2000801001b */
[----:B------:R-:W-:Y:S01]  /*1700*/  FFMA.FTZ R5, R3, R5, R24 ;  /* 0x0000000503057223 */ /* 0x000fe20000010018 */
[----:B------:R-:W-:Y:S01]  /*1710*/  FFMA.FTZ R28, R15, UR30, R28 ;  /* 0x0000001e0f1c7c23 */ /* 0x000fe2000801001c */
[----:B------:R-:W-:Y:S01]  /*1720*/  SHF.L.U32 R18, R18, 0x10, RZ ;  /* 0x0000001012127819 */ /* 0x000fe200000006ff */
[----:B------:R-:W-:Y:S01]  /*1730*/  FFMA.FTZ R0, R0, UR31, R27 ;  /* 0x0000001f00007c23 */ /* 0x000fe2000801001b */
[C---:B------:R-:W-:Y:S01]  /*1740*/  FFMA.FTZ R15, R5.reuse, -UR30, R5 ;  /* 0x8000001e050f7c23 */ /* 0x040fe20008010005 */
[----:B------:R-:W-:-:S03]  /*1750*/  FMUL.FTZ R5, R5, R5 ;  /* 0x0000000505057220 */ /* 0x000fc60000410000 */
[----:B------:R-:W-:Y:S02]  /*1760*/  FFMA.FTZ R22, R22, UR30, R15 ;  /* 0x0000001e16167c23 */ /* 0x000fe4000801000f */
[----:B------:R-:W2:Y:S01]  /*1770*/  MUFU.RCP R15, UR32 ;  /* 0x00000020000f7d08 */ /* 0x000ea20008001000 */
[----:B0-----:R-:W-:-:S07]  /*1780*/  FMUL.FTZ R27, R0, R20 ;  /* 0x00000014001b7220 */ /* 0x001fce0000410000 */
[----:B------:R0:W3:Y:S08]  /*1790*/  MUFU.SQRT R24, R27 ;  /* 0x0000001b00187308 */ /* 0x0000f00000002000 */
[----:B------:R-:W-:Y:S01]  /*17a0*/  F2F.BF16.F32 R0, R0 ;  /* 0x0000000000007304 */ /* 0x000fe20000202000 */
[----:B0-----:R-:W-:Y:S01]  /*17b0*/  FFMA.FTZ R27, R5, -UR31, R5 ;  /* 0x8000001f051b7c23 */ /* 0x001fe20008010005 */
[----:B--2---:R-:W-:-:S03]  /*17c0*/  FMUL.FTZ R5, R28, R15 ;  /* 0x0000000f1c057220 */ /* 0x004fc60000410000 */
[----:B------:R-:W-:-:S04]  /*17d0*/  FFMA.FTZ R27, R23, UR31, R27 ;  /* 0x0000001f171b7c23 */ /* 0x000fc8000801001b */
[----:B------:R-:W-:Y:S01]  /*17e0*/  FMUL.FTZ R29, R27, R20 ;  /* 0x000000141b1d7220 */ /* 0x000fe20000410000 */
[----:B---3--:R-:W-:Y:S01]  /*17f0*/  FADD.FTZ R24, R24, UR34 ;  /* 0x0000002218187e21 */ /* 0x008fe20008010000 */
[----:B------:R-:W-:Y:S08]  /*1800*/  F2F.BF16.F32 R27, R27 ;  /* 0x0000001b001b7304 */ /* 0x000ff00000202000 */
[----:B------:R-:W0:Y:S08]  /*1810*/  MUFU.RCP R24, R24 ;  /* 0x0000001800187308 */ /* 0x000e300000001000 */
[----:B------:R-:W2:Y:S01]  /*1820*/  MUFU.SQRT R29, R29 ;  /* 0x0000001d001d7308 */ /* 0x000ea20000002000 */
[----:B0-----:R-:W-:Y:S01]  /*1830*/  FMUL.FTZ R5, R5, R24 ;  /* 0x0000001805057220 */ /* 0x001fe20000410000 */
[----:B------:R-:W-:-:S03]  /*1840*/  FMUL.FTZ R24, R22, R15 ;  /* 0x0000000f16187220 */ /* 0x000fc60000410000 */
[----:B------:R-:W-:Y:S01]  /*1850*/  FMUL.FTZ R25, R5, UR35 ;  /* 0x0000002305197c20 */ /* 0x000fe20008410000 */
[----:B--2---:R-:W-:-:S05]  /*1860*/  FADD.FTZ R23, R29, UR34 ;  /* 0x000000221d177e21 */ /* 0x004fca0008010000 */
[----:B------:R-:W0:Y:S08]  /*1870*/  F2F.BF16.F32 R25, R25 ;  /* 0x0000001900197304 */ /* 0x000e300000202000 */
[----:B------:R-:W2:Y:S01]  /*1880*/  MUFU.RCP R23, R23 ;  /* 0x0000001700177308 */ /* 0x000ea20000001000 */
[----:B0-----:R-:W-:-:S07]  /*1890*/  SHF.L.U32 R5, R25, 0x10, RZ ;  /* 0x0000001019057819 */ /* 0x001fce00000006ff */
[----:B------:R-:W-:Y:S01]  /*18a0*/  F2F.BF16.F32 R29, R22 ;  /* 0x00000016001d7304 */ /* 0x000fe20000202000 */
[----:B------:R-:W-:Y:S01]  /*18b0*/  FADD.FTZ R26, R26, -R5 ;  /* 0x800000051a1a7221 */ /* 0x000fe20000010000 */
[----:B------:R-:W-:Y:S02]  /*18c0*/  IMAD.U32 R5, R17, 0x10000, RZ ;  /* 0x0001000011057824 */ /* 0x000fe400078e00ff */
[----:B--2---:R-:W-:Y:S02]  /*18d0*/  FMUL.FTZ R17, R24, R23 ;  /* 0x0000001718117220 */ /* 0x004fe40000410000 */
[----:B------:R-:W-:Y:S02]  /*18e0*/  FMUL.FTZ R24, R5, UR28 ;  /* 0x0000001c05187c20 */ /* 0x000fe40008410000 */
[----:B------:R-:W-:Y:S01]  /*18f0*/  F2F.BF16.F32 R26, R26 ;  /* 0x0000001a001a7304 */ /* 0x000fe20000202000 */
[----:B------:R-:W-:Y:S01]  /*1900*/  FMUL.FTZ R17, R17, UR35 ;  /* 0x0000002311117c20 */ /* 0x000fe20008410000 */
[----:B------:R-:W-:-:S04]  /*1910*/  FFMA.FTZ R6, R3, R6, R24 ;  /* 0x0000000603067223 */ /* 0x000fc80000010018 */
[----:B------:R-:W-:-:S04]  /*1920*/  FMUL.FTZ R24, R6, R6 ;  /* 0x0000000606187220 */ /* 0x000fc80000410000 */
[----:B------:R-:W-:-:S04]  /*1930*/  FFMA.FTZ R24, R24, -UR31, R24 ;  /* 0x8000001f18187c23 */ /* 0x000fc80008010018 */
[----:B------:R-:W-:Y:S01]  /*1940*/  FFMA.FTZ R19, R19, UR31, R24 ;  /* 0x0000001f13137c23 */ /* 0x000fe20008010018 */
[----:B------:R-:W-:Y:S01]  /*1950*/  FFMA.FTZ R24, R6, -UR30, R6 ;  /* 0x8000001e06187c23 */ /* 0x000fe20008010006 */
[----:B------:R-:W-:Y:S02]  /*1960*/  SHF.L.U32 R6, R16, 0x10, RZ ;  /* 0x0000001010067819 */ /* 0x000fe400000006ff */
[----:B------:R-:W-:Y:S01]  /*1970*/  FMUL.FTZ R25, R19, R20 ;  /* 0x0000001413197220 */ /* 0x000fe20000410000 */
[----:B------:R-:W-:Y:S01]  /*1980*/  FFMA.FTZ R24, R21, UR30, R24 ;  /* 0x0000001e15187c23 */ /* 0x000fe20008010018 */
[----:B------:R-:W-:Y:S01]  /*1990*/  F2F.BF16.F32 R19, R19 ;  /* 0x0000001300137304 */ /* 0x000fe20000202000 */
[----:B------:R-:W-:Y:S02]  /*19a0*/  FMUL.FTZ R21, R6, UR28 ;  /* 0x0000001c06157c20 */ /* 0x000fe40008410000 */
[----:B------:R-:W-:Y:S02]  /*19b0*/  FMUL.FTZ R16, R24, R15 ;  /* 0x0000000f18107220 */ /* 0x000fe40000410000 */
[----:B------:R-:W-:-:S03]  /*19c0*/  FFMA.FTZ R7, R3, R7, R21 ;  /* 0x0000000703077223 */ /* 0x000fc60000010015 */
[----:B------:R-:W0:Y:S01]  /*19d0*/  MUFU.SQRT R25, R25 ;  /* 0x0000001900197308 */ /* 0x000e220000002000 */
[----:B------:R-:W-:Y:S01]  /*19e0*/  FMUL.FTZ R21, R7, R7 ;  /* 0x0000000707157220 */ /* 0x000fe20000410000 */
[----:B0-----:R-:W-:-:S06]  /*19f0*/  FADD.FTZ R23, R25, UR34 ;  /* 0x0000002219177e21 */ /* 0x001fcc0008010000 */
[----:B------:R-:W0:Y:S02]  /*1a00*/  MUFU.RCP R23, R23 ;  /* 0x0000001700177308 */ /* 0x000e240000001000 */
[----:B0-----:R-:W-:Y:S01]  /*1a10*/  FMUL.FTZ R16, R16, R23 ;  /* 0x0000001710107220 */ /* 0x001fe20000410000 */
[----:B------:R-:W-:-:S05]  /*1a20*/  FFMA.FTZ R23, R21, -UR31, R21 ;  /* 0x8000001f15177c23 */ /* 0x000fca0008010015 */
[----:B------:R-:W-:Y:S01]  /*1a30*/  F2F.BF16.F32 R21, R24 ;  /* 0x0000001800157304 */ /* 0x000fe20000202000 */
[----:B------:R-:W-:Y:S01]  /*1a40*/  FMUL.FTZ R16, R16, UR35 ;  /* 0x0000002310107c20 */ /* 0x000fe20008410000 */
[----:B------:R-:W-:-:S04]  /*1a50*/  FFMA.FTZ R23, R18, UR31, R23 ;  /* 0x0000001f12177c23 */ /* 0x000fc80008010017 */
[----:B------:R-:W-:Y:S02]  /*1a60*/  FMUL.FTZ R25, R23, R20 ;  /* 0x0000001417197220 */ /* 0x000fe40000410000 */
[----:B------:R-:W-:Y:S08]  /*1a70*/  F2F.BF16.F32 R16, R16 ;  /* 0x0000001000107304 */ /* 0x000ff00000202000 */
[----:B------:R0:W2:Y:S08]  /*1a80*/  MUFU.SQRT R20, R25 ;  /* 0x0000001900147308 */ /* 0x0000b00000002000 */
[----:B------:R-:W-:Y:S01]  /*1a90*/  F2F.BF16.F32 R18, R28 ;  /* 0x0000001c00127304 */ /* 0x000fe20000202000 */
[----:B0-----:R-:W-:-:S04]  /*1aa0*/  FFMA.FTZ R25, R7, -UR30, R7 ;  /* 0x8000001e07197c23 */ /* 0x001fc80008010007 */
[----:B------:R-:W-:-:S03]  /*1ab0*/  FFMA.FTZ R14, R14, UR30, R25 ;  /* 0x0000001e0e0e7c23 */ /* 0x000fc60008010019 */
[----:B------:R-:W0:Y:S01]  /*1ac0*/  F2F.BF16.F32 R7, R17 ;  /* 0x0000001100077304 */ /* 0x000e220000202000 */
[----:B------:R-:W-:Y:S01]  /*1ad0*/  FMUL.FTZ R15, R14, R15 ;  /* 0x0000000f0e0f7220 */ /* 0x000fe20000410000 */
[----:B--2---:R-:W-:-:S06]  /*1ae0*/  FADD.FTZ R20, R20, UR34 ;  /* 0x0000002214147e21 */ /* 0x004fcc0008010000 */
        /* <DEDUP_REMOVED lines=8> */
[----:B------:R-:W-:Y:S02]  /*1b70*/  SHF.L.U32 R4, R26, 0x10, RZ ;  /* 0x000000101a047819 */ /* 0x000fe400000006ff */
[----:B------:R-:W-:-:S03]  /*1b80*/  FMUL.FTZ R15, R15, UR35 ;  /* 0x000000230f0f7c20 */ /* 0x000fc60008410000 */
[----:B------:R-:W-:Y:S08]  /*1b90*/  F2F.BF16.F32 R22, R22 ;  /* 0x0000001600167304 */ /* 0x000ff00000202000 */
[----:B------:R-:W0:Y:S08]  /*1ba0*/  F2F.BF16.F32 R15, R15 ;  /* 0x0000000f000f7304 */ /* 0x000e300000202000 */
[----:B------:R-:W2:Y:S01]  /*1bb0*/  F2F.BF16.F32 R20, R20 ;  /* 0x0000001400147304 */ /* 0x000ea20000202000 */
[----:B0-----:R-:W-:-:S05]  /*1bc0*/  SHF.L.U32 R5, R15, 0x10, RZ ;  /* 0x000000100f057819 */ /* 0x001fca00000006ff */
[----:B------:R-:W-:Y:S01]  /*1bd0*/  FADD.FTZ R24, R6, -R5 ;  /* 0x8000000506187221 */ /* 0x000fe20000010000 */
[----:B------:R-:W-:Y:S01]  /*1be0*/  IMAD.U32 R5, R22, 0x10000, RZ ;  /* 0x0001000016057824 */ /* 0x000fe200078e00ff */
[----:B--2---:R-:W-:-:S04]  /*1bf0*/  SHF.L.U32 R6, R20, 0x10, RZ ;  /* 0x0000001014067819 */ /* 0x004fc800000006ff */
[----:B------:R-:W0:Y:S02]  /*1c00*/  F2F.BF16.F32 R24, R24 ;  /* 0x0000001800187304 */ /* 0x000e240000202000 */
[----:B0-----:R-:W-:Y:S01]  /*1c10*/  SHF.L.U32 R7, R24, 0x10, RZ ;  /* 0x0000001018077819 */ /* 0x001fe200000006ff */
[----:B------:R-:W-:Y:S06]  /*1c20*/  BRA.U UP1, `(.L_x_786) ;  /* 0x0000000101847547 */ /* 0x000fec000b800000 */
[C---:B------:R-:W-:Y:S01]  /*1c30*/  ISETP.GE.AND P2, PT, R2.reuse, UR15, PT ;  /* 0x0000000f02007c0c */ /* 0x040fe2000bf46270 */
[----:B------:R-:W-:Y:S01]  /*1c40*/  HFMA2 R16, -RZ, RZ, 0, 2.384185791015625e-07 ;  /* 0x00000004ff107431 */ /* 0x000fe200000001ff */
        /* <DEDUP_REMOVED lines=8> */
[----:B------:R-:W-:Y:S04]  /*1cd0*/  @!P2 STG.E.U16 desc[UR16][R10.64], R18 ;  /* 0x000000120a00a986 */ /* 0x000fe8000c101510 */
[----:B------:R0:W-:Y:S04]  /*1ce0*/  @!P2 STG.E.U16 desc[UR16][R8.64], R0 ;  /* 0x000000000800a986 */ /* 0x0001e8000c101510 */
[----:B------:R2:W-:Y:S04]  /*1cf0*/  @!P2 STG.E desc[UR16][R14.64], R4 ;  /* 0x000000040e00a986 */ /* 0x0005e8000c101910 */
[----:B------:R3:W-:Y:S04]  /*1d00*/  @!P0 STG.E.U16 desc[UR16][R12.64+0x2], R22 ;  /* 0x000002160c008986 */ /* 0x0007e8000c101510 */
[----:B------:R3:W-:Y:S01]  /*1d10*/  @!P0 STG.E.U16 desc[UR16][R10.64+0x2], R29 ;  /* 0x0000021d0a008986 */ /* 0x0007e2000c101510 */
[C---:B0-----:R-:W-:Y:S01]  /*1d20*/  IADD3 R0, PT, PT, R2.reuse, 0x3, RZ ;  /* 0x0000000302007810 */ /* 0x041fe20007ffe0ff */
[----:B--2---:R-:W-:-:S02]  /*1d30*/  @!P0 IMAD.WIDE R14, R2, R17, UR12 ;  /* 0x0000000c020e8e25 */ /* 0x004fc4000f8e0211 */
[----:B------:R3:W-:Y:S02]  /*1d40*/  @!P0 STG.E.U16 desc[UR16][R8.64+0x2], R27 ;  /* 0x0000021b08008986 */ /* 0x0007e4000c101510 */
[----:B------:R-:W-:Y:S02]  /*1d50*/  @!P1 IMAD.WIDE R16, R2, R16, UR12 ;  /* 0x0000000c02109e25 */ /* 0x000fe4000f8e0210 */
        /* <DEDUP_REMOVED lines=14> */
.L_x_786:
[----:B------:R-:W-:Y:S01]  /*1e40*/  IMAD.WIDE.U32 R14, R22, 0x10000, RZ ;  /* 0x00010000160e7825 */ /* 0x000fe200078e00ff */
[----:B------:R-:W-:-:S03]  /*1e50*/  SHF.L.U32 R23, R23, 0x10, RZ ;  /* 0x0000001017177819 */ /* 0x000fc600000006ff */
[----:B------:R-:W-:Y:S01]  /*1e60*/  IMAD.WIDE.U32 R16, R29, 0x10000, RZ ;  /* 0x000100001d107825 */ /* 0x000fe200078e00ff */
[----:B------:R-:W-:Y:S02]  /*1e70*/  LOP3.LUT R15, R15, R7, R20, 0xfe, !PT ;  /* 0x000000070f0f7212 */ /* 0x000fe400078efe14 */
[----:B------:R-:W-:Y:S01]  /*1e80*/  LOP3.LUT R14, R14, R26, RZ, 0xfc, !PT ;  /* 0x0000001a0e0e7212 */ /* 0x000fe200078efcff */
[----:B------:R-:W-:Y:S01]  /*1e90*/  IMAD.U32 R20, R25, 0x10000, RZ ;  /* 0x0001000019147824 */ /* 0x000fe200078e00ff */
[----:B------:R-:W-:Y:S01]  /*1ea0*/  LOP3.LUT R16, R16, R18, RZ, 0xfc, !PT ;  /* 0x0000001210107212 */ /* 0x000fe200078efcff */
[----:B------:R-:W-:Y:S02]  /*1eb0*/  IMAD.WIDE.U32 R24, R27, 0x10000, RZ ;  /* 0x000100001b187825 */ /* 0x000fe400078e00ff */
[----:B------:R0:W-:Y:S01]  /*1ec0*/  STG.E.64 desc[UR16][R12.64], R14 ;  /* 0x0000000e0c007986 */ /* 0x0001e2000c101b10 */
[----:B------:R-:W-:Y:S02]  /*1ed0*/  LOP3.LUT R17, R17, R20, R21, 0xfe, !PT ;  /* 0x0000001411117212 */ /* 0x000fe400078efe15 */
[----:B------:R-:W-:-:S02]  /*1ee0*/  MOV R21, 0x4 ;  /* 0x0000000400157802 */ /* 0x000fc40000000f00 */
[----:B------:R-:W-:Y:S01]  /*1ef0*/  LOP3.LUT R19, R25, R23, R19, 0xfe, !PT ;  /* 0x0000001719137212 */ /* 0x000fe200078efe13 */
[----:B------:R0:W-:Y:S01]  /*1f00*/  STG.E.64 desc[UR16][R10.64], R16 ;  /* 0x000000100a007986 */ /* 0x0001e2000c101b10 */
[----:B------:R-:W-:Y:S01]  /*1f10*/  LOP3.LUT R18, R24, R0, RZ, 0xfc, !PT ;  /* 0x0000000018127212 */ /* 0x000fe200078efcff */
[----:B------:R-:W-:-:S04]  /*1f20*/  IMAD.WIDE R20, R2, R21, UR12 ;  /* 0x0000000c02147e25 */ /* 0x000fc8000f8e0215 */
[----:B------:R0:W-:Y:S04]  /*1f30*/  STG.E.64 desc[UR16][R8.64], R18 ;  /* 0x0000001208007986 */ /* 0x0001e8000c101b10 */
[----:B------:R0:W-:Y:S02]  /*1f40*/  STG.E.128 desc[UR16][R20.64], R4 ;  /* 0x0000000414007986 */ /* 0x0001e4000c101d10 */
.L_x_787:
[----:B-1--4-:R-:W-:Y:S05]  /*1f50*/  BSYNC.RECONVERGENT B1 ;  /* 0x0000000000017941 */ /* 0x012fea0003800200 */
.L_x_785:
[----:B0-23--:R-:W-:-:S04]  /*1f60*/  MOV R5, UR18 ;  /* 0x0000001200057c02 */ /* 0x00dfc80008000f00 */
[----:B------:R-:W-:-:S04]  /*1f70*/  LEA R2, R5, R2, 0x2 ;  /* 0x0000000205027211 */ /* 0x000fc800078e10ff */
[----:B------:R-:W-:-:S13]  /*1f80*/  ISETP.GE.AND P0, PT, R2, UR15, PT ;  /* 0x0000000f02007c0c */ /* 0x000fda000bf06270 */
[----:B------:R-:W-:Y:S05]  /*1f90*/  @!P0 BRA `(.L_x_788) ;  /* 0xfffffff000948947 */ /* 0x000fea000383ffff */
[----:B------:R-:W-:Y:S05]  /*1fa0*/  BSYNC.RECONVERGENT B0 ;  /* 0x0000000000007941 */ /* 0x000fea0003800200 */
.L_x_782:
[----:B------:R-:W-:Y:S05]  /*1fb0*/  EXIT ;  /* 0x000000000000794d */ /* 0x000fea0003800000 */
.L_x_789:
        /* <DEDUP_REMOVED lines=12> */
.L_x_1125:


//--------------------- .text._Z25multi_tensor_apply_kernelI18TensorListMetadataILi5EE15DistAdamFunctorIN3c104HalfENS3_8BFloat16ES5_EJPfffffff10adamMode_tfEEvlPViT_T0_DpT1_ --------------------------
	.section	.text._Z25multi_tensor_apply_kernelI18TensorListMetadataILi5EE15DistAdamFunctorIN3c104HalfENS3_8BFloat16ES5_EJPfffffff10adamMode_tfEEvlPViT_T0_DpT1_,"ax",@progbits
	.align	128
        .global         _Z25multi_tensor_apply_kernelI18TensorListMetadataILi5EE15DistAdamFunctorIN3c104HalfENS3_8BFloat16ES5_EJPfffffff10adamMode_tfEEvlPViT_T0_DpT1_
        .type           _Z25multi_tensor_apply_kernelI18TensorListMetadataILi5EE15DistAdamFunctorIN3c104HalfENS3_8BFloat16ES5_EJPfffffff10adamMode_tfEEvlPViT_T0_DpT1_,@function
        .size           _Z25multi_tensor_apply_kernelI18TensorListMetadataILi5EE15DistAdamFunctorIN3c104HalfENS3_8BFloat16ES5_EJPfffffff10adamMode_tfEEvlPViT_T0_DpT1_,(.L_x_1126 - _Z25multi_tensor_apply_kernelI18TensorListMetadataILi5EE15DistAdamFunctorIN3c104HalfENS3_8BFloat16ES5_EJPfffffff10adamMode_tfEEvlPViT_T0_DpT1_)
        .other          _Z25multi_tensor_apply_kernelI18TensorListMetadataILi5EE15DistAdamFunctorIN3c104HalfENS3_8BFloat16ES5_EJPfffffff10adamMode_tfEEvlPViT_T0_DpT1_,@"STO_CUDA_ENTRY STV_DEFAULT"
_Z25multi_tensor_apply_kernelI18TensorListMetadataILi5EE15DistAdamFunctorIN3c104HalfENS3_8BFloat16ES5_EJPfffffff10adamMode_tfEEvlPViT_T0_DpT1_:
.text._Z25multi_tensor_apply_kernelI18TensorListMetadataILi5EE15DistAdamFunctorIN3c104HalfENS3_8BFloat16ES5_EJPfffffff10adamMode_tfEEvlPViT_T0_DpT1_:
        /* <DEDUP_REMOVED lines=58> */
.L_x_796:
        /* <DEDUP_REMOVED lines=25> */
.L_x_792:
[C---:B------:R-:W-:Y:S02]  /*0530*/  IADD3 R0, PT, PT, R2.reuse, 0x1, RZ ;  /* 0x0000000102007810 */ /* 0x040fe40007ffe0ff */
        /* <DEDUP_REMOVED lines=9> */
[----:B------:R-:W-:Y:S01]  /*05d0*/  MOV R29, 0x2 ;  /* 0x00000002001d7802 */ /* 0x000fe20000000f00 */
        /* <DEDUP_REMOVED lines=12> */
[----:B------:R3:W5:Y:S01]  /*06a0*/  @!P2 LDG.E.U16 R19, desc[UR16][R6.64+0x4] ;  /* 0x000004100613a981 */ /* 0x000762000c1e1500 */
[----:B------:R-:W-:-:S03]  /*06b0*/  @P2 PRMT R17, RZ, 0x7610, R17 ;  /* 0x00007610ff112816 */ /* 0x000fc60000000011 */
        /* <DEDUP_REMOVED lines=22> */
.L_x_793:
[----:B-----5:R-:W-:Y:S01]  /*0820*/  SHF.L.U32 R28, R18, 0x10, RZ ;  /* 0x00000010121c7819 */ /* 0x020fe200000006ff */
[----:B------:R-:W-:Y:S01]  /*0830*/  HADD2.F32 R16, -RZ, R16.H0_H0 ;  /* 0x20000010ff107230 */ /* 0x000fe20000004100 */
[----:B-1----:R-:W1:Y:S01]  /*0840*/  MUFU.RCP R18, UR25 ;  /* 0x0000001900127d08 */ /* 0x002e620008001000 */
[----:B------:R-:W-:Y:S01]  /*0850*/  SHF.L.U32 R26, R26, 0x10, RZ ;  /* 0x000000101a1a7819 */ /* 0x000fe200000006ff */
[----:B------:R-:W-:Y:S02]  /*0860*/  HADD2.F32 R8, -RZ, R8.H0_H0 ;  /* 0x20000008ff087230 */ /* 0x000fe40000004100 */
[C---:B------:R-:W-:Y:S01]  /*0870*/  FMUL.FTZ R27, R3.reuse, R28 ;  /* 0x0000001c031b7220 */ /* 0x040fe20000410000 */
[----:B------:R-:W-:Y:S01]  /*0880*/  HADD2.F32 R7, -RZ, R7.H0_H0 ;  /* 0x20000007ff077230 */ /* 0x000fe20000004100 */
[----:B------:R-:W-:Y:S01]  /*0890*/  SHF.L.U32 R24, R24, 0x10, RZ ;  /* 0x0000001018187819 */ /* 0x000fe200000006ff */
[----:B------:R-:W-:Y:S01]  /*08a0*/  FMUL.FTZ R26, R3, R26 ;  /* 0x0000001a031a7220 */ /* 0x000fe20000410000 */
[C---:B------:R-:W-:Y:S01]  /*08b0*/  FMUL.FTZ R23, R27.reuse, R27 ;  /* 0x0000001b1b177220 */ /* 0x040fe20000410000 */
[----:B----4-:R-:W-:Y:S01]  /*08c0*/  FFMA.FTZ R27, R27, -UR22, R27 ;  /* 0x800000161b1b7c23 */ /* 0x010fe2000801001b */
[----:B------:R-:W-:-:S02]  /*08d0*/  HADD2.F32 R21, -RZ, R21.H0_H0 ;  /* 0x20000015ff157230 */ /* 0x000fc40000004100 */
[----:B------:R-:W-:Y:S01]  /*08e0*/  FMUL.FTZ R24, R3, R24 ;  /* 0x0000001803187220 */ /* 0x000fe20000410000 */
[----:B------:R-:W-:Y:S01]  /*08f0*/  FFMA.FTZ R23, R23, -UR23, R23 ;  /* 0x8000001717177c23 */ /* 0x000fe20008010017 */
[----:B------:R-:W-:Y:S01]  /*0900*/  FFMA.FTZ R8, R8, UR22, R27 ;  /* 0x0000001608087c23 */ /* 0x000fe2000801001b */
[----:B------:R-:W-:Y:S02]  /*0910*/  HADD2.F32 R4, -RZ, R4.H0_H0 ;  /* 0x20000004ff047230 */ /* 0x000fe40000004100 */
[----:B------:R-:W-:Y:S01]  /*0920*/  FFMA.FTZ R23, R16, UR23, R23 ;  /* 0x0000001710177c23 */ /* 0x000fe20008010017 */
[C---:B------:R-:W-:Y:S01]  /*0930*/  FFMA.FTZ R16, R26.reuse, -UR22, R26 ;  /* 0x800000161a107c23 */ /* 0x040fe2000801001a */
[----:B------:R-:W-:Y:S01]  /*0940*/  FMUL.FTZ R26, R26, R26 ;  /* 0x0000001a1a1a7220 */ /* 0x000fe20000410000 */
[----:B------:R-:W-:Y:S02]  /*0950*/  HADD2.F32 R17, -RZ, R17.H0_H0 ;  /* 0x20000011ff117230 */ /* 0x000fe40000004100 */
[----:B-1----:R-:W-:Y:S01]  /*0960*/  FMUL.FTZ R25, R23, R18 ;  /* 0x0000001217197220 */ /* 0x002fe20000410000 */
[----:B------:R-:W-:Y:S01]  /*0970*/  FFMA.FTZ R7, R7, UR22, R16 ;  /* 0x0000001607077c23 */ /* 0x000fe20008010010 */
[----:B------:R-:W-:Y:S01]  /*0980*/  FFMA.FTZ R26, R26, -UR23, R26 ;  /* 0x800000171a1a7c23 */ /* 0x000fe2000801001a */
[----:B------:R-:W1:Y:S01]  /*0990*/  MUFU.RCP R16, UR24 ;  /* 0x0000001800107d08 */ /* 0x000e620008001000 */
[----:B------:R-:W-:-:S02]  /*09a0*/  HADD2.F32 R9, -RZ, R9.H0_H0 ;  /* 0x20000009ff097230 */ /* 0x000fc40000004100 */
[----:B------:R-:W-:Y:S01]  /*09b0*/  FFMA.FTZ R21, R21, UR23, R26 ;  /* 0x0000001715157c23 */ /* 0x000fe2000801001a */
[----:B------:R-:W-:Y:S02]  /*09c0*/  HADD2.F32 R22, -RZ, R22.H0_H0 ;  /* 0x20000016ff167230 */ /* 0x000fe40000004100 */
[----:B------:R-:W-:Y:S02]  /*09d0*/  HADD2.F32 R20, -RZ, R20.H0_H0 ;  /* 0x20000014ff147230 */ /* 0x000fe40000004100 */
[----:B------:R-:W-:Y:S01]  /*09e0*/  FMUL.FTZ R28, R21, R18 ;  /* 0x00000012151c7220 */ /* 0x000fe20000410000 */
[----:B------:R-:W2:Y:S01]  /*09f0*/  MUFU.SQRT R25, R25 ;  /* 0x0000001900197308 */ /* 0x000ea20000002000 */
[----:B------:R-:W-:Y:S02]  /*0a00*/  HADD2.F32 R0, -RZ, R0.H0_H0 ;  /* 0x20000000ff007230 */ /* 0x000fe40000004100 */
[----:B------:R-:W-:-:S05]  /*0a10*/  HADD2.F32 R6, -RZ, R6.H0_H0 ;  /* 0x20000006ff067230 */ /* 0x000fca0000004100 */
[----:B------:R-:W3:Y:S01]  /*0a20*/  MUFU.SQRT R28, R28 ;  /* 0x0000001c001c7308 */ /* 0x000ee20000002000 */
[----:B-1----:R-:W-:-:S07]  /*0a30*/  FMUL.FTZ R26, R8, R16 ;  /* 0x00000010081a7220 */ /* 0x002fce0000410000 */
[----:B------:R-:W-:Y:S01]  /*0a40*/  F2F.F16.F32 R23, R23 ;  /* 0x0000001700177304 */ /* 0x000fe20000200800 */
[----:B--2---:R-:W-:-:S07]  /*0a50*/  FADD.FTZ R27, R25, UR26 ;  /* 0x0000001a191b7e21 */ /* 0x004fce0008010000 */
[----:B------:R-:W1:Y:S01]  /*0a60*/  MUFU.RCP R25, R27 ;  /* 0x0000001b00197308 */ /* 0x000e620000001000 */
[----:B---3--:R-:W-:Y:S01]  /*0a70*/  FADD.FTZ R29, R28, UR26 ;  /* 0x0000001a1c1d7e21 */ /* 0x008fe20008010000 */
[----:B------:R-:W-:-:S06]  /*0a80*/  FMUL.FTZ R28, R7, R16 ;  /* 0x00000010071c7220 */ /* 0x000fcc0000410000 */
[----:B------:R-:W-:Y:S08]  /*0a90*/  F2F.F16.F32 R7, R7 ;  /* 0x0000000700077304 */ /* 0x000ff00000200800 */
[----:B------:R-:W-:Y:S01]  /*0aa0*/  F2F.F16.F32 R21, R21 ;  /* 0x0000001500157304 */ /* 0x000fe20000200800 */
[----:B-1----:R-:W-:-:S04]  /*0ab0*/  FMUL.FTZ R25, R26, R25 ;  /* 0x000000191a197220 */ /* 0x002fc80000410000 */
[----:B0-----:R-:W-:-:S04]  /*0ac0*/  FFMA.FTZ R25, R4, UR21, R25 ;  /* 0x0000001504197c23 */ /* 0x001fc80008010019 */
[----:B------:R-:W-:Y:S02]  /*0ad0*/  FMUL.FTZ R26, R25, UR27 ;  /* 0x0000001b191a7c20 */ /* 0x000fe40008410000 */
[----:B------:R-:W0:Y:S03]  /*0ae0*/  MUFU.RCP R25, R29 ;  /* 0x0000001d00197308 */ /* 0x000e260000001000 */
[----:B------:R-:W-:-:S05]  /*0af0*/  F2FP.F16.F32.PACK_AB R26, RZ, R26 ;  /* 0x0000001aff1a723e */ /* 0x000fca00000000ff */
[----:B------:R-:W-:Y:S01]  /*0b00*/  HADD2.F32 R27, -RZ, R26.H0_H0 ;  /* 0x2000001aff1b7230 */ /* 0x000fe20000004100 */
[----:B------:R-:W-:-:S04]  /*0b10*/  SHF.L.U32 R26, R19, 0x10, RZ ;  /* 0x00000010131a7819 */ /* 0x000fc800000006ff */
[----:B------:R-:W-:Y:S01]  /*0b20*/  FADD.FTZ R4, R4, -R27 ;  /* 0x8000001b04047221 */ /* 0x000fe20000010000 */
[----:B------:R-:W-:Y:S01]  /*0b30*/  FMUL.FTZ R26, R3, R26 ;  /* 0x0000001a031a7220 */ /* 0x000fe20000410000 */
[----:B0-----:R-:W-:-:S03]  /*0b40*/  FMUL.FTZ R19, R28, R25 ;  /* 0x000000191c137220 */ /* 0x001fc60000410000 */
[C---:B------:R-:W-:Y:S01]  /*0b50*/  FMUL.FTZ R25, R26.reuse, R26 ;  /* 0x0000001a1a197220 */ /* 0x040fe20000410000 */
[----:B------:R-:W-:-:S03]  /*0b60*/  FFMA.FTZ R26, R26, -UR22, R26 ;  /* 0x800000161a1a7c23 */ /* 0x000fc6000801001a */
[----:B------:R-:W-:Y:S01]  /*0b70*/  FFMA.FTZ R28, R25, -UR23, R25 ;  /* 0x80000017191c7c23 */ /* 0x000fe20008010019 */
[----:B------:R-:W-:-:S03]  /*0b80*/  FFMA.FTZ R29, R9, UR22, R26 ;  /* 0x00000016091d7c23 */ /* 0x000fc6000801001a */
[----:B------:R-:W-:Y:S01]  /*0b90*/  FFMA.FTZ R17, R17, UR23, R28 ;  /* 0x0000001711117c23 */ /* 0x000fe2000801001c */
[----:B------:R-:W-:Y:S02]  /*0ba0*/  FMUL.FTZ R26, R29, R16 ;  /* 0x000000101d1a7220 */ /* 0x000fe40000410000 */
[----:B------:R-:W-:Y:S01]  /*0bb0*/  F2F.F16.F32 R29, R29 ;  /* 0x0000001d001d7304 */ /* 0x000fe20000200800 */
[----:B------:R-:W-:-:S07]  /*0bc0*/  FMUL.FTZ R27, R17, R18 ;  /* 0x00000012111b7220 */ /* 0x000fce0000410000 */
[----:B------:R-:W0:Y:S08]  /*0bd0*/  MUFU.SQRT R27, R27 ;  /* 0x0000001b001b7308 */ /* 0x000e300000002000 */
[----:B------:R-:W-:Y:S01]  /*0be0*/  F2F.F16.F32 R17, R17 ;  /* 0x0000001100117304 */ /* 0x000fe20000200800 */
[----:B0-----:R-:W-:-:S07]  /*0bf0*/  FADD.FTZ R25, R27, UR26 ;  /* 0x0000001a1b197e21 */ /* 0x001fce0008010000 */
[----:B------:R-:W0:Y:S02]  /*0c00*/  MUFU.RCP R25, R25 ;  /* 0x0000001900197308 */ /* 0x000e240000001000 */
[----:B0-----:R-:W-:Y:S01]  /*0c10*/  FMUL.FTZ R9, R26, R25 ;  /* 0x000000191a097220 */ /* 0x001fe20000410000 */
[C---:B------:R-:W-:Y:S01]  /*0c20*/  FMUL.FTZ R26, R24.reuse, R24 ;  /* 0x00000018181a7220 */ /* 0x040fe20000410000 */
[----:B------:R-:W-:Y:S02]  /*0c30*/  FFMA.FTZ R24, R24, -UR22, R24 ;  /* 0x8000001618187c23 */ /* 0x000fe40008010018 */
[----:B------:R-:W-:Y:S01]  /*0c40*/  FFMA.FTZ R9, R0, UR21, R9 ;  /* 0x0000001500097c23 */ /* 0x000fe20008010009 */
[----:B------:R-:W-:Y:S01]  /*0c50*/  FFMA.FTZ R27, R26, -UR23, R26 ;  /* 0x800000171a1b7c23 */ /* 0x000fe2000801001a */
[----:B------:R-:W-:Y:S01]  /*0c60*/  FFMA.FTZ R24, R20, UR22, R24 ;  /* 0x0000001614187c23 */ /* 0x000fe20008010018 */
[----:B------:R-:W-:Y:S02]  /*0c70*/  HADD2.F32 R20, -RZ, R5.H0_H0 ;  /* 0x20000005ff147230 */ /* 0x000fe40000004100 */
[----:B------:R-:W-:Y:S01]  /*0c80*/  FFMA.FTZ R25, R22, UR23, R27 ;  /* 0x0000001716197c23 */ /* 0x000fe2000801001b */
[----:B------:R-:W-:Y:S01]  /*0c90*/  FMUL.FTZ R16, R24, R16 ;  /* 0x0000001018107220 */ /* 0x000fe20000410000 */
[----:B------:R0:W-:Y:S01]  /*0ca0*/  F2F.F16.F32 R27, R8 ;  /* 0x00000008001b7304 */ /* 0x0001e20000200800 */
[----:B------:R-:W-:Y:S01]  /*0cb0*/  FFMA.FTZ R19, R20, UR21, R19 ;  /* 0x0000001514137c23 */ /* 0x000fe20008010013 */
[----:B------:R-:W-:-:S03]  /*0cc0*/  FMUL.FTZ R22, R25, R18 ;  /* 0x0000001219167220 */ /* 0x000fc60000410000 */
[----:B------:R-:W-:-:S03]  /*0cd0*/  FMUL.FTZ R19, R19, UR27 ;  /* 0x0000001b13137c20 */ /* 0x000fc60008410000 */
[----:B------:R-:W1:Y:S01]  /*0ce0*/  MUFU.SQRT R22, R22 ;  /* 0x0000001600167308 */ /* 0x000e620000002000 */
[----:B0-----:R-:W-:Y:S01]  /*0cf0*/  FMUL.FTZ R8, R9, UR27 ;  /* 0x0000001b09087c20 */ /* 0x001fe20008410000 */
[----:B------:R-:W-:-:S04]  /*0d00*/  F2FP.F16.F32.PACK_AB R19, RZ, R19 ;  /* 0x00000013ff13723e */ /* 0x000fc800000000ff */
[----:B------:R-:W-:Y:S01]  /*0d10*/  F2FP.F16.F32.PACK_AB R8, RZ, R8 ;  /* 0x00000008ff08723e */ /* 0x000fe200000000ff */
[----:B------:R-:W-:Y:S01]  /*0d20*/  HADD2.F32 R9, -RZ, R19.H0_H0 ;  /* 0x20000013ff097230 */ /* 0x000fe20000004100 */
[----:B------:R-:W-:Y:S03]  /*0d30*/  F2F.F16.F32 R5, R24 ;  /* 0x0000001800057304 */ /* 0x000fe60000200800 */
[----:B------:R-:W-:Y:S02]  /*0d40*/  HADD2.F32 R8, -RZ, R8.H0_H0 ;  /* 0x20000008ff087230 */ /* 0x000fe40000004100 */
[----:B------:R-:W-:-:S03]  /*0d50*/  FADD.FTZ R9, R20, -R9 ;  /* 0x8000000914097221 */ /* 0x000fc60000010000 */
[----:B------:R-:W-:Y:S01]  /*0d60*/  FADD.FTZ R8, R0, -R8 ;  /* 0x8000000800087221 */ /* 0x000fe20000010000 */
[----:B------:R-:W0:Y:S01]  /*0d70*/  F2F.F16.F32 R19, R4 ;  /* 0x0000000400137304 */ /* 0x000e220000200800 */
[----:B-1----:R-:W-:-:S07]  /*0d80*/  FADD.FTZ R18, R22, UR26 ;  /* 0x0000001a16127e21 */ /* 0x002fce0008010000 */
[----:B------:R-:W1:Y:S01]  /*0d90*/  MUFU.RCP R18, R18 ;  /* 0x0000001200127308 */ /* 0x000e620000001000 */
[----:B0-----:R-:W-:-:S07]  /*0da0*/  HADD2.F32 R24, -RZ, R19.H0_H0 ;  /* 0x20000013ff187230 */ /* 0x001fce0000004100 */
[----:B------:R-:W0:Y:S08]  /*0db0*/  F2F.F16.F32 R28, R9 ;  /* 0x00000009001c7304 */ /* 0x000e300000200800 */
[----:B------:R-:W-:Y:S01]  /*0dc0*/  F2F.F16.F32 R25, R25 ;  /* 0x0000001900197304 */ /* 0x000fe20000200800 */
[----:B-1----:R-:W-:-:S04]  /*0dd0*/  FMUL.FTZ R16, R16, R18 ;  /* 0x0000001210107220 */ /* 0x002fc80000410000 */
[----:B------:R-:W-:Y:S01]  /*0de0*/  FFMA.FTZ R16, R6, UR21, R16 ;  /* 0x0000001506107c23 */ /* 0x000fe20008010010 */
[----:B0-----:R-:W-:Y:S02]  /*0df0*/  HADD2.F32 R20, -RZ, R28.H0_H0 ;  /* 0x2000001cff147230 */ /* 0x001fe40000004100 */
[----:B------:R-:W-:Y:S01]  /*0e00*/  F2F.BF16.F32 R24, R24 ;  /* 0x0000001800187304 */ /* 0x000fe20000202000 */
[----:B------:R-:W-:-:S05]  /*0e10*/  FMUL.FTZ R16, R16, UR27 ;  /* 0x0000001b10107c20 */ /* 0x000fca0008410000 */
[----:B------:R-:W-:Y:S02]  /*0e20*/  F2FP.F16.F32.PACK_AB R16, RZ, R16 ;  /* 0x00000010ff10723e */ /* 0x000fe400000000ff */
[----:B------:R-:W-:Y:S03]  /*0e30*/  F2F.BF16.F32 R20, R20 ;  /* 0x0000001400147304 */ /* 0x000fe60000202000 */
[----:B------:R-:W-:-:S05]  /*0e40*/  HADD2.F32 R0, -RZ, R16.H0_H0 ;  /* 0x20000010ff007230 */ /* 0x000fca0000004100 */
[----:B------:R-:W0:Y:S01]  /*0e50*/  F2F.F16.F32 R16, R8 ;  /* 0x0000000800107304 */ /* 0x000e220000200800 */
[----:B------:R-:W-:-:S07]  /*0e60*/  FADD.FTZ R22, R6, -R0 ;  /* 0x8000000006167221 */ /* 0x000fce0000010000 */
[----:B------:R-:W1:Y:S01]  /*0e70*/  F2F.F16.F32 R22, R22 ;  /* 0x0000001600167304 */ /* 0x000e620000200800 */
[----:B0-----:R-:W-:-:S07]  /*0e80*/  HADD2.F32 R6, -RZ, R16.H0_H0 ;  /* 0x20000010ff067230 */ /* 0x001fce0000004100 */
[----:B------:R-:W0:Y:S01]  /*0e90*/  F2F.BF16.F32 R6, R6 ;  /* 0x0000000600067304 */ /* 0x000e220000202000 */
[----:B-1----:R-:W-:-:S07]  /*0ea0*/  HADD2.F32 R0, -RZ, R22.H0_H0 ;  /* 0x20000016ff007230 */ /* 0x002fce0000004100 */
[----:B------:R-:W1:Y:S01]  /*0eb0*/  F2F.BF16.F32 R0, R0 ;  /* 0x0000000000007304 */ /* 0x000e620000202000 */
[----:B------:R-:W-:Y:S05]  /*0ec0*/  BRA.U !UP1, `(.L_x_794) ;  /* 0x00000001095c7547 */ /* 0x000fea000b800000 */
[----:B------:R-:W-:Y:S01]  /*0ed0*/  SHF.L.U32 R18, R5, 0x10, RZ ;  /* 0x0000001005127819 */ /* 0x000fe200000006ff */
[----:B------:R-:W-:Y:S01]  /*0ee0*/  IMAD.WIDE.U32 R8, R28, 0x10000, RZ ;  /* 0x000100001c087825 */ /* 0x000fe200078e00ff */
[----:B------:R-:W-:-:S03]  /*0ef0*/  SHF.L.U32 R22, R22, 0x10, RZ ;  /* 0x0000001016167819 */ /* 0x000fc600000006ff */
[----:B------:R-:W-:Y:S01]  /*0f00*/  IMAD.WIDE.U32 R4, R7, 0x10000, RZ ;  /* 0x0001000007047825 */ /* 0x000fe200078e00ff */
[----:B------:R-:W-:Y:S02]  /*0f10*/  LOP3.LUT R8, R8, R19, RZ, 0xfc, !PT ;  /* 0x0000001308087212 */ /* 0x000fe400078efcff */
[----:B------:R-:W-:Y:S02]  /*0f20*/  LOP3.LUT R9, R9, R22, R16, 0xfe, !PT ;  /* 0x0000001609097212 */ /* 0x000fe400078efe10 */
[----:B------:R-:W-:Y:S01]  /*0f30*/  LOP3.LUT R5, R5, R18, R29, 0xfe, !PT ;  /* 0x0000001205057212 */ /* 0x000fe200078efe1d */
[----:B------:R-:W-:Y:S01]  /*0f40*/  IMAD.WIDE.U32 R18, R21, 0x10000, RZ ;  /* 0x0001000015127825 */ /* 0x000fe200078e00ff */
[----:B------:R-:W-:Y:S01]  /*0f50*/  SHF.L.U32 R16, R25, 0x10, RZ ;  /* 0x0000001019107819 */ /* 0x000fe200000006ff */
[----:B------:R2:W-:Y:S01]  /*0f60*/  STG.E.64 desc[UR16][R10.64], R8 ;  /* 0x000000080a007986 */ /* 0x0005e2000c101b10 */
[----:B-1----:R-:W-:Y:S01]  /*0f70*/  SHF.L.U32 R7, R0, 0x10, RZ ;  /* 0x0000001000077819 */ /* 0x002fe200000006ff */
[----:B------:R-:W-:Y:S01]  /*0f80*/  IMAD.WIDE.U32 R20, R20, 0x10000, RZ ;  /* 0x0001000014147825 */ /* 0x000fe200078e00ff */
[----:B------:R-:W-:-:S02]  /*0f90*/  LOP3.LUT R17, R19, R16, R17, 0xfe, !PT ;  /* 0x0000001013117212 */ /* 0x000fc400078efe11 */
[----:B------:R-:W-:Y:S02]  /*0fa0*/  LOP3.LUT R16, R18, R23, RZ, 0xfc, !PT ;  /* 0x0000001712107212 */ /* 0x000fe400078efcff */
[----:B------:R-:W-:Y:S02]  /*0fb0*/  MOV R23, 0x2 ;  /* 0x0000000200177802 */ /* 0x000fe40000000f00 */
[----:B------:R-:W-:Y:S02]  /*0fc0*/  LOP3.LUT R4, R4, R27, RZ, 0xfc, !PT ;  /* 0x0000001b04047212 */ /* 0x000fe400078efcff */
[----:B0-----:R-:W-:Y:S01]  /*0fd0*/  LOP3.LUT R19, R21, R7, R6, 0xfe, !PT ;  /* 0x0000000715137212 */ /* 0x001fe200078efe06 */
[----:B------:R-:W-:Y:S01]  /*0fe0*/  IMAD.WIDE R6, R2, R23, UR12 ;  /* 0x0000000c02067e25 */ /* 0x000fe2000f8e0217 */
[----:B------:R-:W-:Y:S01]  /*0ff0*/  LOP3.LUT R18, R20, R24, RZ, 0xfc, !PT ;  /* 0x0000001814127212 */ /* 0x000fe200078efcff */
[----:B------:R2:W-:Y:S04]  /*1000*/  STG.E.64 desc[UR16][R12.64], R4 ;  /* 0x000000040c007986 */ /* 0x0005e8000c101b10 */
[----:B------:R2:W-:Y:S04]  /*1010*/  STG.E.64 desc[UR16][R14.64], R16 ;  /* 0x000000100e007986 */ /* 0x0005e8000c101b10 */
[----:B------:R2:W-:Y:S01]  /*1020*/  STG.E.64 desc[UR16][R6.64], R18 ;  /* 0x0000001206007986 */ /* 0x0005e2000c101b10 */
[----:B------:R-:W-:Y:S05]  /*1030*/  BRA `(.L_x_795) ;  /* 0x00000000007c7947 */ /* 0x000fea0003800000 */
.L_x_794:
[C---:B------:R-:W-:Y:S01]  /*1040*/  IADD3 R4, PT, PT, R2.reuse, 0x1, RZ ;  /* 0x0000000102047810 */ /* 0x040fe20007ffe0ff */
[----:B------:R-:W-:Y:S01]  /*1050*/  HFMA2 R9, -RZ, RZ, 0, 1.1920928955078125e-07 ;  /* 0x00000002ff097431 */ /* 0x000fe200000001ff */
[----:B------:R-:W-:Y:S02]  /*1060*/  ISETP.GE.AND P3, PT, R2, UR15, PT ;  /* 0x0000000f02007c0c */ /* 0x000fe4000bf66270 */
[----:B------:R-:W-:Y:S02]  /*1070*/  ISETP.GE.AND P0, PT, R4, UR15, PT ;  /* 0x0000000f04007c0c */ /* 0x000fe4000bf06270 */
[C---:B------:R-:W-:Y:S02]  /*1080*/  IADD3 R4, PT, PT, R2.reuse, 0x2, RZ ;  /* 0x0000000202047810 */ /* 0x040fe40007ffe0ff */
[----:B------:R-:W-:Y:S02]  /*1090*/  IADD3 R8, PT, PT, R2, 0x3, RZ ;  /* 0x0000000302087810 */ /* 0x000fe40007ffe0ff */
[----:B------:R-:W-:Y:S01]  /*10a0*/  ISETP.GE.AND P1, PT, R4, UR15, PT ;  /* 0x0000000f04007c0c */ /* 0x000fe2000bf26270 */
[----:B------:R-:W-:Y:S01]  /*10b0*/  HFMA2 R4, -RZ, RZ, 0, 1.1920928955078125e-07 ;  /* 0x00000002ff047431 */ /* 0x000fe200000001ff */
[----:B------:R-:W-:-:S02]  /*10c0*/  ISETP.GE.AND P2, PT, R8, UR15, PT ;  /* 0x0000000f08007c0c */ /* 0x000fc4000bf46270 */
[----:B------:R-:W-:Y:S01]  /*10d0*/  MOV R18, 0x2 ;  /* 0x0000000200127802 */ /* 0x000fe20000000f00 */
[----:B------:R-:W-:Y:S01]  /*10e0*/  @!P3 IMAD.WIDE R8, R2, R9, UR12 ;  /* 0x0000000c0208be25 */ /* 0x000fe2000f8e0209 */
[----:B------:R2:W-:Y:S01]  /*10f0*/  @!P3 STG.E.U16 desc[UR16][R10.64], R19 ;  /* 0x000000130a00b986 */ /* 0x0005e2000c101510 */
[----:B------:R-:W-:-:S03]  /*1100*/  MOV R26, 0x2 ;  /* 0x00000002001a7802 */ /* 0x000fc60000000f00 */
[----:B------:R3:W-:Y:S04]  /*1110*/  @!P3 STG.E.U16 desc[UR16][R12.64], R27 ;  /* 0x0000001b0c00b986 */ /* 0x0007e8000c101510 */
[----:B------:R-:W-:Y:S01]  /*1120*/  @!P3 STG.E.U16 desc[UR16][R14.64], R23 ;  /* 0x000000170e00b986 */ /* 0x000fe2000c101510 */
[----:B--2---:R-:W-:-:S03]  /*1130*/  @!P0 IMAD.WIDE R18, R2, R18, UR12 ;  /* 0x0000000c02128e25 */ /* 0x004fc6000f8e0212 */
[----:B------:R2:W-:Y:S01]  /*1140*/  @!P3 STG.E.U16 desc[UR16][R8.64], R24 ;  /* 0x000000180800b986 */ /* 0x0005e2000c101510 */
[----:B---3--:R-:W-:-:S03]  /*1150*/  @!P2 IMAD.WIDE R26, R2, R26, UR12 ;  /* 0x0000000c021aae25 */ /* 0x008fc6000f8e021a */
[----:B------:R3:W-:Y:S04]  /*1160*/  @!P0 STG.E.U16 desc[UR16][R10.64+0x2], R28 ;  /* 0x0000021c0a008986 */ /* 0x0007e8000c101510 */
[----:B------:R3:W-:Y:S04]  /*1170*/  @!P0 STG.E.U16 desc[UR16][R12.64+0x2], R7 ;  /* 0x000002070c008986 */ /* 0x0007e8000c101510 */
[----:B------:R3:W-:Y:S01]  /*1180*/  @!P0 STG.E.U16 desc[UR16][R14.64+0x2], R21 ;  /* 0x000002150e008986 */ /* 0x0007e2000c101510 */
[----:B--2---:R-:W-:-:S03]  /*1190*/  @!P1 IMAD.WIDE R8, R2, R4, UR12 ;  /* 0x0000000c02089e25 */ /* 0x004fc6000f8e0204 */
[----:B------:R3:W-:Y:S04]  /*11a0*/  @!P0 STG.E.U16 desc[UR16][R18.64+0x2], R20 ;  /* 0x0000021412008986 */ /* 0x0007e8000c101510 */
[----:B------:R3:W-:Y:S04]  /*11b0*/  @!P1 STG.E.U16 desc[UR16][R10.64+0x4], R16 ;  /* 0x000004100a009986 */ /* 0x0007e8000c101510 */
[----:B------:R3:W-:Y:S04]  /*11c0*/  @!P1 STG.E.U16 desc[UR16][R12.64+0x4], R29 ;  /* 0x0000041d0c009986 */ /* 0x0007e8000c101510 */
[----:B------:R3:W-:Y:S04]  /*11d0*/  @!P1 STG.E.U16 desc[UR16][R14.64+0x4], R17 ;  /* 0x000004110e009986 */ /* 0x0007e8000c101510 */
[----:B0-----:R3:W-:Y:S04]  /*11e0*/  @!P1 STG.E.U16 desc[UR16][R8.64+0x4], R6 ;  /* 0x0000040608009986 */ /* 0x0017e8000c101510 */
[----:B------:R3:W-:Y:S04]  /*11f0*/  @!P2 STG.E.U16 desc[UR16][R10.64+0x6], R22 ;  /* 0x000006160a00a986 */ /* 0x0007e8000c101510 */
[----:B------:R3:W-:Y:S04]  /*1200*/  @!P2 STG.E.U16 desc[UR16][R12.64+0x6], R5 ;  /* 0x000006050c00a986 */ /* 0x0007e8000c101510 */
[----:B------:R3:W-:Y:S04]  /*1210*/  @!P2 STG.E.U16 desc[UR16][R14.64+0x6], R25 ;  /* 0x000006190e00a986 */ /* 0x0007e8000c101510 */
[----:B-1----:R3:W-:Y:S02]  /*1220*/  @!P2 STG.E.U16 desc[UR16][R26.64+0x6], R0 ;  /* 0x000006001a00a986 */ /* 0x0027e4000c101510 */
.L_x_795:
[----:B--23--:R-:W-:-:S04]  /*1230*/  MOV R5, UR18 ;  /* 0x0000001200057c02 */ /* 0x00cfc80008000f00 */
[----:B------:R-:W-:-:S04]  /*1240*/  LEA R2, R5, R2, 0x2 ;  /* 0x0000000205027211 */ /* 0x000fc800078e10ff */
[----:B------:R-:W-:-:S13]  /*1250*/  ISETP.GE.AND P0, PT, R2, UR15, PT ;  /* 0x0000000f02007c0c */ /* 0x000fda000bf06270 */
[----:B------:R-:W-:Y:S05]  /*1260*/  @!P0 BRA `(.L_x_796) ;  /* 0xfffffff0004c8947 */ /* 0x000fea000383ffff */
[----:B------:R-:W-:Y:S05]  /*1270*/  BSYNC.RECONVERGENT B0 ;  /* 0x0000000000007941 */ /* 0x000fea0003800200 */
.L_x_791:
[----:B------:R-:W-:Y:S05]  /*1280*/  EXIT ;  /* 0x000000000000794d */ /* 0x000fea0003800000 */
.L_x_790:
[----:B------:R-:W-:Y:S01]  /*1290*/  BSSY.RECONVERGENT B0, `(.L_x_797) ;  /* 0x00000ea000007945 */ /* 0x000fe20003800200 */
.L_x_803:
[----:B---3--:R-:W-:Y:S01]  /*12a0*/  HFMA2 R11, -RZ, RZ, 0, 1.1920928955078125e-07 ;  /* 0x00000002ff0b7431 */ /* 0x008fe200000001ff */
[----:B------:R-:W-:Y:S01]  /*12b0*/  MOV R13, 0x2 ;  /* 0x00000002000d7802 */ /* 0x000fe20000000f00 */
[----:B------:R-:W-:-:S03]  /*12c0*/  HFMA2 R15, -RZ, RZ, 0, 1.1920928955078125e-07 ;  /* 0x00000002ff0f7431 */ /* 0x000fc600000001ff */
        /* <DEDUP_REMOVED lines=46> */
.L_x_798:
        /* <DEDUP_REMOVED lines=16> */
.L_x_799:
[----:B-----5:R-:W-:Y:S01]  /*16b0*/  HADD2.F32 R0, -RZ, R0.H0_H0 ;  /* 0x20000000ff007230 */ /* 0x020fe20000004100 */
[----:B------:R-:W-:Y:S01]  /*16c0*/  SHF.L.U32 R16, R16, 0x10, RZ ;  /* 0x0000001010107819 */ /* 0x000fe200000006ff */
[----:B------:R-:W-:Y:S01]  /*16d0*/  HADD2.F32 R21, -RZ, R21.H0_H0 ;  /* 0x20000015ff157230 */ /* 0x000fe20000004100 */
[----:B------:R-:W-:Y:S01]  /*16e0*/  SHF.L.U32 R24, R24, 0x10, RZ ;  /* 0x0000001018187819 */ /* 0x000fe200000006ff */
[----:B------:R-:W-:Y:S02]  /*16f0*/  HADD2.F32 R7, -RZ, R7.H0_H0 ;  /* 0x20000007ff077230 */ /* 0x000fe40000004100 */
[----:B--2---:R-:W-:Y:S01]  /*1700*/  FMUL.FTZ R26, R0, UR28 ;  /* 0x0000001c001a7c20 */ /* 0x004fe20008410000 */
[----:B------:R-:W-:Y:S01]  /*1710*/  HADD2.F32 R8, -RZ, R8.H0_H0 ;  /* 0x20000008ff087230 */ /* 0x000fe20000004100 */
[----:B------:R-:W-:Y:S01]  /*1720*/  BSSY.RECONVERGENT B1, `(.L_x_800) ;  /* 0x000009c000017945 */ /* 0x000fe20003800200 */
[----:B------:R-:W-:Y:S02]  /*1730*/  HADD2.F32 R19, -RZ, R19.H0_H0 ;  /* 0x20000013ff137230 */ /* 0x000fe40000004100 */
[----:B------:R-:W-:Y:S01]  /*1740*/  FFMA.FTZ R27, R3, R16, R26 ;  /* 0x00000010031b7223 */ /* 0x000fe2000001001a */
[----:B------:R-:W-:Y:S01]  /*1750*/  HADD2.F32 R26, -RZ, R18.H0_H0 ;  /* 0x20000012ff1a7230 */ /* 0x000fe20000004100 */
[----:B0-----:R-:W0:Y:S01]  /*1760*/  MUFU.RCP R16, UR33 ;  /* 0x0000002100107d08 */ /* 0x001e220008001000 */
[----:B------:R-:W-:-:S02]  /*1770*/  HADD2.F32 R18, -RZ, R5.H0_H0 ;  /* 0x20000005ff127230 */ /* 0x000fc40000004100 */
[C---:B------:R-:W-:Y:S01]  /*1780*/  FMUL.FTZ R25, R27.reuse, R27 ;  /* 0x0000001b1b197220 */ /* 0x040fe20000410000 */
[----:B------:R-:W-:Y:S01]  /*1790*/  FFMA.FTZ R27, R27, -UR30, R27 ;  /* 0x8000001e1b1b7c23 */ /* 0x000fe2000801001b */
[----:B------:R-:W-:Y:S02]  /*17a0*/  HADD2.F32 R9, -RZ, R9.H0_H0 ;  /* 0x20000009ff097230 */ /* 0x000fe40000004100 */
[----:B------:R-:W-:Y:S01]  /*17b0*/  FFMA.FTZ R25, R25, -UR31, R25 ;  /* 0x8000001f19197c23 */ /* 0x000fe20008010019 */
[----:B------:R-:W-:Y:S01]  /*17c0*/  FMUL.FTZ R28, R18, UR28 ;  /* 0x0000001c121c7c20 */ /* 0x000fe20008410000 */
[----:B------:R-:W-:Y:S01]  /*17d0*/  FFMA.FTZ R8, R8, UR30, R27 ;  /* 0x0000001e08087c23 */ /* 0x000fe2000801001b */
[----:B------:R-:W-:Y:S02]  /*17e0*/  HADD2.F32 R6, -RZ, R6.H0_H0 ;  /* 0x20000006ff067230 */ /* 0x000fe40000004100 */
[----:B------:R-:W-:Y:S01]  /*17f0*/  FFMA.FTZ R5, R26, UR31, R25 ;  /* 0x0000001f1a057c23 */ /* 0x000fe20008010019 */
[----:B------:R-:W-:Y:S01]  /*1800*/  SHF.L.U32 R26, R23, 0x10, RZ ;  /* 0x00000010171a7819 */ /* 0x000fe200000006ff */
[----:B------:R-:W-:-:S02]  /*1810*/  HADD2.F32 R22, -RZ, R22.H0_H0 ;  /* 0x20000016ff167230 */ /* 0x000fc40000004100 */
[----:B------:R-:W-:Y:S02]  /*1820*/  HADD2.F32 R20, -RZ, R20.H0_H0 ;  /* 0x20000014ff147230 */ /* 0x000fe40000004100 */
        /* <DEDUP_REMOVED lines=9> */
[----:B------:R-:W-:Y:S01]  /*18c0*/  F2F.F16.F32 R5, R5 ;  /* 0x0000000500057304 */ /* 0x000fe20000200800 */
[----:B------:R-:W-:Y:S01]  /*18d0*/  FMUL.FTZ R28, R21, R16 ;  /* 0x00000010151c7220 */ /* 0x000fe20000410000 */
[----:B--2---:R-:W-:-:S06]  /*18e0*/  FADD.FTZ R26, R26, UR34 ;  /* 0x000000221a1a7e21 */ /* 0x004fcc0008010000 */
[----:B------:R-:W0:Y:S01]  /*18f0*/  MUFU.RCP R26, R26 ;  /* 0x0000001a001a7308 */ /* 0x000e220000001000 */
[-C--:B---3--:R-:W-:Y:S01]  /*1900*/  FMUL.FTZ R25, R8, R23.reuse ;  /* 0x0000001708197220 */ /* 0x088fe20000410000 */
[----:B------:R-:W-:-:S06]  /*1910*/  FMUL.FTZ R27, R7, R23 ;  /* 0x00000017071b7220 */ /* 0x000fcc0000410000 */
[----:B------:R-:W2:Y:S08]  /*1920*/  MUFU.SQRT R28, R28 ;  /* 0x0000001c001c7308 */ /* 0x000eb00000002000 */
[----:B------:R-:W-:Y:S01]  /*1930*/  F2F.F16.F32 R7, R7 ;  /* 0x0000000700077304 */ /* 0x000fe20000200800 */
[----:B0-----:R-:W-:-:S04]  /*1940*/  FMUL.FTZ R25, R25, R26 ;  /* 0x0000001a19197220 */ /* 0x001fc80000410000 */
[----:B------:R-:W-:-:S03]  /*1950*/  FMUL.FTZ R25, R25, UR35 ;  /* 0x0000002319197c20 */ /* 0x000fc60008410000 */
[----:B------:R-:W-:Y:S01]  /*1960*/  F2F.F16.F32 R21, R21 ;  /* 0x0000001500157304 */ /* 0x000fe20000200800 */
[----:B--2---:R-:W-:Y:S01]  /*1970*/  FADD.FTZ R29, R28, UR34 ;  /* 0x000000221c1d7e21 */ /* 0x004fe20008010000 */
[----:B------:R-:W-:-:S06]  /*1980*/  F2FP.F16.F32.PACK_AB R25, RZ, R25 ;  /* 0x00000019ff19723e */ /* 0x000fcc00000000ff */
[----:B------:R-:W0:Y:S01]  /*1990*/  MUFU.RCP R26, R29 ;  /* 0x0000001d001a7308 */ /* 0x000e220000001000 */
[----:B------:R-:W-:-:S05]  /*19a0*/  HADD2.F32 R25, -RZ, R25.H0_H0 ;  /* 0x20000019ff197230 */ /* 0x000fca0000004100 */
[----:B------:R-:W-:Y:S01]  /*19b0*/  FADD.FTZ R0, R0, -R25 ;  /* 0x8000001900007221 */ /* 0x000fe20000010000 */
[----:B------:R-:W-:-:S05]  /*19c0*/  HADD2.F32 R25, -RZ, R4.H0_H0 ;  /* 0x20000004ff197230 */ /* 0x000fca0000004100 */
[----:B------:R-:W-:Y:S01]  /*19d0*/  FMUL.FTZ R28, R25, UR28 ;  /* 0x0000001c191c7c20 */ /* 0x000fe20008410000 */
[----:B0-----:R-:W-:Y:S01]  /*19e0*/  FMUL.FTZ R4, R27, R26 ;  /* 0x0000001a1b047220 */ /* 0x001fe20000410000 */
[----:B------:R-:W-:-:S03]  /*19f0*/  SHF.L.U32 R26, R17, 0x10, RZ ;  /* 0x00000010111a7819 */ /* 0x000fc600000006ff */
[----:B------:R-:W-:Y:S02]  /*1a00*/  FMUL.FTZ R4, R4, UR35 ;  /* 0x0000002304047c20 */ /* 0x000fe40008410000 */
[----:B------:R-:W-:-:S03]  /*1a10*/  FFMA.FTZ R26, R3, R26, R28 ;  /* 0x0000001a031a7223 */ /* 0x000fc6000001001c */
[----:B------:R-:W-:Y:S01]  /*1a20*/  F2FP.F16.F32.PACK_AB R4, RZ, R4 ;  /* 0x00000004ff04723e */ /* 0x000fe200000000ff */
        /* <DEDUP_REMOVED lines=11> */
[----:B------:R-:W0:Y:S08]  /*1ae0*/  MUFU.RCP R19, R29 ;  /* 0x0000001d00137308 */ /* 0x000e300000001000 */
[----:B------:R2:W-:Y:S01]  /*1af0*/  F2F.F16.F32 R29, R8 ;  /* 0x00000008001d7304 */ /* 0x0005e20000200800 */
[----:B0-----:R-:W-:Y:S01]  /*1b00*/  FMUL.FTZ R9, R28, R19 ;  /* 0x000000131c097220 */ /* 0x001fe20000410000 */
[----:B------:R-:W-:-:S03]  /*1b10*/  FMUL.FTZ R28, R6, UR28 ;  /* 0x0000001c061c7c20 */ /* 0x000fc60008410000 */
[----:B--2---:R-:W-:Y:S01]  /*1b20*/  FMUL.FTZ R8, R9, UR35 ;  /* 0x0000002309087c20 */ /* 0x004fe20008410000 */
[----:B------:R-:W-:Y:S01]  /*1b30*/  FFMA.FTZ R19, R3, R24, R28 ;  /* 0x0000001803137223 */ /* 0x000fe2000001001c */
[----:B------:R-:W-:-:S03]  /*1b40*/  HADD2.F32 R9, -RZ, R4.H0_H0 ;  /* 0x20000004ff097230 */ /* 0x000fc60000004100 */
[C---:B------:R-:W-:Y:S01]  /*1b50*/  FMUL.FTZ R24, R19.reuse, R19 ;  /* 0x0000001313187220 */ /* 0x040fe20000410000 */
[----:B------:R-:W-:Y:S01]  /*1b60*/  FFMA.FTZ R19, R19, -UR30, R19 ;  /* 0x8000001e13137c23 */ /* 0x000fe20008010013 */
[----:B------:R-:W-:Y:S01]  /*1b70*/  F2FP.F16.F32.PACK_AB R8, RZ, R8 ;  /* 0x00000008ff08723e */ /* 0x000fe200000000ff */
[----:B------:R-:W-:Y:S01]  /*1b80*/  FADD.FTZ R18, R18, -R9 ;  /* 0x8000000912127221 */ /* 0x000fe20000010000 */
[----:B------:R-:W-:-:S03]  /*1b90*/  FFMA.FTZ R27, R24, -UR31, R24 ;  /* 0x8000001f181b7c23 */ /* 0x000fc60008010018 */
[----:B------:R-:W-:Y:S02]  /*1ba0*/  HADD2.F32 R8, -RZ, R8.H0_H0 ;  /* 0x20000008ff087230 */ /* 0x000fe40000004100 */
[----:B------:R-:W-:Y:S01]  /*1bb0*/  FFMA.FTZ R27, R22, UR31, R27 ;  /* 0x0000001f161b7c23 */ /* 0x000fe2000801001b */
[----:B------:R-:W-:Y:S03]  /*1bc0*/  F2F.F16.F32 R18, R18 ;  /* 0x0000001200127304 */ /* 0x000fe60000200800 */
[----:B------:R-:W-:Y:S01]  /*1bd0*/  FMUL.FTZ R22, R27, R16 ;  /* 0x000000101b167220 */ /* 0x000fe20000410000 */
[----:B------:R-:W-:-:S04]  /*1be0*/  FADD.FTZ R8, R25, -R8 ;  /* 0x8000000819087221 */ /* 0x000fc80000010000 */
[----:B------:R0:W2:Y:S08]  /*1bf0*/  MUFU.SQRT R16, R22 ;  /* 0x0000001600107308 */ /* 0x0000b00000002000 */
[----:B------:R-:W-:Y:S01]  /*1c00*/  F2F.F16.F32 R27, R27 ;  /* 0x0000001b001b7304 */ /* 0x000fe20000200800 */
[----:B0-----:R-:W-:-:S04]  /*1c10*/  FFMA.FTZ R22, R20, UR30, R19 ;  /* 0x0000001e14167c23 */ /* 0x001fc80008010013 */
[----:B------:R-:W-:-:S03]  /*1c20*/  FMUL.FTZ R23, R22, R23 ;  /* 0x0000001716177220 */ /* 0x000fc60000410000 */
[----:B------:R0:W3:Y:S01]  /*1c30*/  F2F.F16.F32 R20, R0 ;  /* 0x0000000000147304 */ /* 0x0000e20000200800 */
[----:B--2---:R-:W-:-:S07]  /*1c40*/  FADD.FTZ R16, R16, UR34 ;  /* 0x0000002210107e21 */ /* 0x004fce0008010000 */
[----:B------:R-:W2:Y:S01]  /*1c50*/  MUFU.RCP R16, R16 ;  /* 0x0000001000107308 */ /* 0x000ea20000001000 */
[----:B0-----:R-:W-:-:S07]  /*1c60*/  HADD2.F32 R0, -RZ, R18.H0_H0 ;  /* 0x20000012ff007230 */ /* 0x001fce0000004100 */
[----:B------:R3:W-:Y:S08]  /*1c70*/  F2F.F16.F32 R19, R22 ;  /* 0x0000001600137304 */ /* 0x0007f00000200800 */
[----:B------:R-:W-:Y:S01]  /*1c80*/  F2F.BF16.F32 R0, R0 ;  /* 0x0000000000007304 */ /* 0x000fe20000202000 */
[----:B---3--:R-:W-:Y:S02]  /*1c90*/  HADD2.F32 R22, -RZ, R20.H0_H0 ;  /* 0x20000014ff167230 */ /* 0x008fe40000004100 */
[----:B--2---:R-:W-:-:S04]  /*1ca0*/  FMUL.FTZ R23, R23, R16 ;  /* 0x0000001017177220 */ /* 0x004fc80000410000 */
[----:B------:R-:W-:Y:S01]  /*1cb0*/  FMUL.FTZ R23, R23, UR35 ;  /* 0x0000002317177c20 */ /* 0x000fe20008410000 */
[----:B------:R-:W-:Y:S04]  /*1cc0*/  F2F.BF16.F32 R22, R22 ;  /* 0x0000001600167304 */ /* 0x000fe80000202000 */
[----:B------:R-:W-:-:S05]  /*1cd0*/  F2FP.F16.F32.PACK_AB R23, RZ, R23 ;  /* 0x00000017ff17723e */ /* 0x000fca00000000ff */
[----:B------:R-:W-:Y:S02]  /*1ce0*/  HADD2.F32 R9, -RZ, R23.H0_H0 ;  /* 0x20000017ff097230 */ /* 0x000fe40000004100 */
[----:B------:R-:W0:Y:S03]  /*1cf0*/  F2F.F16.F32 R23, R8 ;  /* 0x0000000800177304 */ /* 0x000e260000200800 */
[----:B------:R-:W-:-:S06]  /*1d00*/  FADD.FTZ R6, R6, -R9 ;  /* 0x8000000906067221 */ /* 0x000fcc0000010000 */
[----:B------:R-:W2:Y:S01]  /*1d10*/  F2F.F16.F32 R6, R6 ;  /* 0x0000000600067304 */ /* 0x000ea20000200800 */
[----:B0-----:R-:W-:-:S07]  /*1d20*/  HADD2.F32 R4, -RZ, R23.H0_H0 ;  /* 0x20000017ff047230 */ /* 0x001fce0000004100 */
[----:B------:R-:W0:Y:S01]  /*1d30*/  F2F.BF16.F32 R4, R4 ;  /* 0x0000000400047304 */ /* 0x000e220000202000 */
[----:B--2---:R-:W-:-:S07]  /*1d40*/  HADD2.F32 R16, -RZ, R6.H0_H0 ;  /* 0x20000006ff107230 */ /* 0x004fce0000004100 */
[----:B------:R-:W2:Y:S01]  /*1d50*/  F2F.BF16.F32 R16, R16 ;  /* 0x0000001000107304 */ /* 0x000ea20000202000 */
[----:B------:R-:W-:Y:S05]  /*1d60*/  BRA.U UP1, `(.L_x_801) ;  /* 0x0000000101847547 */ /* 0x000fea000b800000 */
[C---:B------:R-:W-:Y:S01]  /*1d70*/  ISETP.GE.AND P2, PT, R2.reuse, UR15, PT ;  /* 0x0000000f02007c0c */ /* 0x040fe2000bf46270 */
[----:B------:R-:W-:Y:S01]  /*1d80*/  HFMA2 R25, -RZ, RZ, 0, 1.1920928955078125e-07 ;  /* 0x00000002ff197431 */ /* 0x000fe200000001ff */
[C---:B------:R-:W-:Y:S02]  /*1d90*/  IADD3 R8, PT, PT, R2.reuse, 0x1, RZ ;  /* 0x0000000102087810 */ /* 0x040fe40007ffe0ff */
[----:B------:R-:W-:Y:S02]  /*1da0*/  IADD3 R9, PT, PT, R2, 0x2, RZ ;  /* 0x0000000202097810 */ /* 0x000fe40007ffe0ff */
[----:B------:R-:W-:Y:S02]  /*1db0*/  ISETP.GE.AND P0, PT, R8, UR15, PT ;  /* 0x0000000f08007c0c */ /* 0x000fe4000bf06270 */
[----:B------:R-:W-:Y:S02]  /*1dc0*/  ISETP.GE.AND P1, PT, R9, UR15, PT ;  /* 0x0000000f09007c0c */ /* 0x000fe4000bf26270 */
[----:B------:R-:W-:-:S02]  /*1dd0*/  MOV R9, 0x2 ;  /* 0x0000000200097802 */ /* 0x000fc40000000f00 */
[----:B------:R-:W-:Y:S01]  /*1de0*/  MOV R24, 0x2 ;  /* 0x0000000200187802 */ /* 0x000fe20000000f00 */
[----:B------:R-:W-:Y:S02]  /*1df0*/  @!P2 STG.E.U16 desc[UR16][R10.64], R20 ;  /* 0x000000140a00a986 */ /* 0x000fe4000c101510 */
[C---:B------:R-:W-:Y:S02]  /*1e00*/  @!P2 IMAD.WIDE R8, R2.reuse, R9, UR12 ;  /* 0x0000000c0208ae25 */ /* 0x040fe4000f8e0209 */
[----:B------:R-:W-:Y:S04]  /*1e10*/  @!P2 STG.E.U16 desc[UR16][R12.64], R29 ;  /* 0x0000001d0c00a986 */ /* 0x000fe8000c101510 */
[----:B------:R3:W-:Y:S04]  /*1e20*/  @!P2 STG.E.U16 desc[UR16][R14.64], R5 ;  /* 0x000000050e00a986 */ /* 0x0007e8000c101510 */
[----:B------:R5:W-:Y:S04]  /*1e30*/  @!P2 STG.E.U16 desc[UR16][R8.64], R22 ;  /* 0x000000160800a986 */ /* 0x000be8000c101510 */
[----:B------:R0:W-:Y:S04]  /*1e40*/  @!P0 STG.E.U16 desc[UR16][R10.64+0x2], R18 ;  /* 0x000002120a008986 */ /* 0x0001e8000c101510 */
[----:B------:R0:W-:Y:S01]  /*1e50*/  @!P0 STG.E.U16 desc[UR16][R12.64+0x2], R7 ;  /* 0x000002070c008986 */ /* 0x0001e2000c101510 */
[C---:B---3--:R-:W-:Y:S01]  /*1e60*/  IADD3 R5, PT, PT, R2.reuse, 0x3, RZ ;  /* 0x0000000302057810 */ /* 0x048fe20007ffe0ff */
[----:B-----5:R-:W-:-:S02]  /*1e70*/  @!P0 IMAD.WIDE R8, R2, R25, UR12 ;  /* 0x0000000c02088e25 */ /* 0x020fc4000f8e0219 */
[----:B------:R3:W-:Y:S02]  /*1e80*/  @!P0 STG.E.U16 desc[UR16][R14.64+0x2], R21 ;  /* 0x000002150e008986 */ /* 0x0007e4000c101510 */
[----:B------:R-:W-:Y:S02]  /*1e90*/  @!P1 IMAD.WIDE R24, R2, R24, UR12 ;  /* 0x0000000c02189e25 */ /* 0x000fe4000f8e0218 */
[----:B------:R3:W-:Y:S01]  /*1ea0*/  @!P0 STG.E.U16 desc[UR16][R8.64+0x2], R0 ;  /* 0x0000020008008986 */ /* 0x0007e2000c101510 */
[----:B------:R-:W-:-:S03]  /*1eb0*/  ISETP.GE.AND P0, PT, R5, UR15, PT ;  /* 0x0000000f05007c0c */ /* 0x000fc6000bf06270 */
[----:B------:R3:W-:Y:S04]  /*1ec0*/  @!P1 STG.E.U16 desc[UR16][R10.64+0x4], R23 ;  /* 0x000004170a009986 */ /* 0x0007e8000c101510 */
[----:B------:R3:W-:Y:S04]  /*1ed0*/  @!P1 STG.E.U16 desc[UR16][R12.64+0x4], R26 ;  /* 0x0000041a0c009986 */ /* 0x0007e8000c101510 */
[----:B------:R3:W-:Y:S04]  /*1ee0*/  @!P1 STG.E.U16 desc[UR16][R14.64+0x4], R17 ;  /* 0x000004110e009986 */ /* 0x0007e8000c101510 */
[----:B0-----:R3:W-:Y:S01]  /*1ef0*/  @!P1 STG.E.U16 desc[UR16][R24.64+0x4], R4 ;  /* 0x0000040418009986 */ /* 0x0017e2000c101510 */
[----:B------:R-:W-:Y:S05]  /*1f00*/  @P0 BRA `(.L_x_802) ;  /* 0x0000000000740947 */ /* 0x000fea0003800000 */
[----:B------:R-:W-:Y:S01]  /*1f10*/  MOV R5, 0x2 ;  /* 0x0000000200057802 */ /* 0x000fe20000000f00 */
[----:B------:R0:W-:Y:S04]  /*1f20*/  STG.E.U16 desc[UR16][R10.64+0x6], R6 ;  /* 0x000006060a007986 */ /* 0x0001e8000c101510 */
[----:B---3--:R-:W-:Y:S01]  /*1f30*/  IMAD.WIDE R4, R2, R5, UR12 ;  /* 0x0000000c02047e25 */ /* 0x008fe2000f8e0205 */
[----:B------:R0:W-:Y:S04]  /*1f40*/  STG.E.U16 desc[UR16][R12.64+0x6], R19 ;  /* 0x000006130c007986 */ /* 0x0001e8000c101510 */
[----:B------:R0:W-:Y:S04]  /*1f50*/  STG.E.U16 desc[UR16][R14.64+0x6], R27 ;  /* 0x0000061b0e007986 */ /* 0x0001e8000c101510 */
[----:B--2---:R0:W-:Y:S01]  /*1f60*/  STG.E.U16 desc[UR16][R4.64+0x6], R16 ;  /* 0x0000061004007986 */ /* 0x0041e2000c101510 */
[----:B------:R-:W-:Y:S05]  /*1f70*/  BRA `(.L_x_802) ;  /* 0x0000000000587947 */ /* 0x000fea0003800000 */
.L_x_801:
[----:B------:R-:W-:Y:S01]  /*1f80*/  SHF.L.U32 R24, R6, 0x10, RZ ;  /* 0x0000001006187819 */ /* 0x000fe200000006ff */
[----:B------:R-:W-:Y:S01]  /*1f90*/  IMAD.WIDE.U32 R6, R7, 0x10000, RZ ;  /* 0x0001000007067825 */ /* 0x000fe200078e00ff */
[----:B------:R-:W-:Y:S02]  /*1fa0*/  SHF.L.U32 R19, R19, 0x10, RZ ;  /* 0x0000001013137819 */ /* 0x000fe400000006ff */
[----:B------:R-:W-:Y:S01]  /*1fb0*/  SHF.L.U32 R27, R27, 0x10, RZ ;  /* 0x000000101b1b7819 */ /* 0x000fe200000006ff */
[----:B------:R-:W-:Y:S01]  /*1fc0*/  IMAD.WIDE.U32 R8, R18, 0x10000, RZ ;  /* 0x0001000012087825 */ /* 0x000fe200078e00ff */
[----:B------:R-:W-:Y:S02]  /*1fd0*/  LOP3.LUT R7, R7, R19, R26, 0xfe, !PT ;  /* 0x0000001307077212 */ /* 0x000fe400078efe1a */
[----:B------:R-:W-:Y:S01]  /*1fe0*/  LOP3.LUT R6, R6, R29, RZ, 0xfc, !PT ;  /* 0x0000001d06067212 */ /* 0x000fe200078efcff */
[----:B------:R-:W-:Y:S01]  /*1ff0*/  IMAD.WIDE.U32 R18, R21, 0x10000, RZ ;  /* 0x0001000015127825 */ /* 0x000fe200078e00ff */
[----:B------:R-:W-:-:S02]  /*2000*/  LOP3.LUT R8, R8, R20, RZ, 0xfc, !PT ;  /* 0x0000001408087212 */ /* 0x000fc400078efcff */
[----:B------:R-:W-:Y:S01]  /*2010*/  LOP3.LUT R9, R9, R24, R23, 0xfe, !PT ;  /* 0x0000001809097212 */ /* 0x000fe200078efe17 */
[----:B------:R-:W-:Y:S01]  /*2020*/  IMAD.WIDE.U32 R20, R0, 0x10000, RZ ;  /* 0x0001000000147825 */ /* 0x000fe200078e00ff */
[----:B------:R-:W-:-:S03]  /*2030*/  LOP3.LUT R17, R19, R27, R17, 0xfe, !PT ;  /* 0x0000001b13117212 */ /* 0x000fc600078efe11 */
[----:B------:R-:W-:Y:S01]  /*2040*/  HFMA2 R19, -RZ, RZ, 0, 1.1920928955078125e-07 ;  /* 0x00000002ff137431 */ /* 0x000fe200000001ff */
[----:B--2---:R-:W-:Y:S01]  /*2050*/  SHF.L.U32 R23, R16, 0x10, RZ ;  /* 0x0000001010177819 */ /* 0x004fe200000006ff */
[----:B------:R2:W-:Y:S01]  /*2060*/  STG.E.64 desc[UR16][R10.64], R8 ;  /* 0x000000080a007986 */ /* 0x0005e2000c101b10 */
[----:B------:R-:W-:Y:S02]  /*2070*/  LOP3.LUT R16, R18, R5, RZ, 0xfc, !PT ;  /* 0x0000000512107212 */ /* 0x000fe400078efcff */
[----:B0-----:R-:W-:Y:S01]  /*2080*/  LOP3.LUT R5, R21, R23, R4, 0xfe, !PT ;  /* 0x0000001715057212 */ /* 0x001fe200078efe04 */
[----:B------:R-:W-:Y:S01]  /*2090*/  IMAD.WIDE R18, R2, R19, UR12 ;  /* 0x0000000c02127e25 */ /* 0x000fe2000f8e0213 */
[----:B------:R-:W-:Y:S01]  /*20a0*/  LOP3.LUT R4, R20, R22, RZ, 0xfc, !PT ;  /* 0x0000001614047212 */ /* 0x000fe200078efcff */
[----:B------:R2:W-:Y:S04]  /*20b0*/  STG.E.64 desc[UR16][R12.64], R6 ;  /* 0x000000060c007986 */ /* 0x0005e8000c101b10 */
[----:B------:R2:W-:Y:S04]  /*20c0*/  STG.E.64 desc[UR16][R14.64], R16 ;  /* 0x000000100e007986 */ /* 0x0005e8000c101b10 */
[----:B------:R2:W-:Y:S02]  /*20d0*/  STG.E.64 desc[UR16][R18.64], R4 ;  /* 0x0000000412007986 */ /* 0x0005e4000c101b10 */
.L_x_802:
[----:B-1--4-:R-:W-:Y:S05]  /*20e0*/  BSYNC.RECONVERGENT B1 ;  /* 0x0000000000017941 */ /* 0x012fea0003800200 */
.L_x_800:
[----:B0-2---:R-:W-:-:S04]  /*20f0*/  MOV R5, UR18 ;  /* 0x0000001200057c02 */ /* 0x005fc80008000f00 */
[----:B------:R-:W-:-:S04]  /*2100*/  LEA R2, R5, R2, 0x2 ;  /* 0x0000000205027211 */ /* 0x000fc800078e10ff */
[----:B------:R-:W-:-:S13]  /*2110*/  ISETP.GE.AND P0, PT, R2, UR15, PT ;  /* 0x0000000f02007c0c */ /* 0x000fda000bf06270 */
[----:B------:R-:W-:Y:S05]  /*2120*/  @!P0 BRA `(.L_x_803) ;  /* 0xfffffff0005c8947 */ /* 0x000fea000383ffff */
[----:B------:R-:W-:Y:S05]  /*2130*/  BSYNC.RECONVERGENT B0 ;  /* 0x0000000000007941 */ /* 0x000fea0003800200 */
.L_x_797:
[----:B------:R-:W-:Y:S05]  /*2140*/  EXIT ;  /* 0x000000000000794d */ /* 0x000fea0003800000 */
.L_x_804:
        /* <DEDUP_REMOVED lines=11> */
.L_x_1126:


//--------------------- .text._Z25multi_tensor_apply_kernelI18TensorListMetadataILi5EE15DistAdamFunctorIN3c104HalfENS3_8BFloat16ES4_EJPfffffff10adamMode_tfEEvlPViT_T0_DpT1_ --------------------------
	.section	.text._Z25multi_tensor_apply_kernelI18TensorListMetadataILi5EE15DistAdamFunctorIN3c104HalfENS3_8BFloat16ES4_EJPfffffff10adamMode_tfEEvlPViT_T0_DpT1_,"ax",@progbits
	.align	128
        .global         _Z25multi_tensor_apply_kernelI18TensorListMetadataILi5EE15DistAdamFunctorIN3c104HalfENS3_8BFloat16ES4_EJPfffffff10adamMode_tfEEvlPViT_T0_DpT1_
        .type           _Z25multi_tensor_apply_kernelI18TensorListMetadataILi5EE15DistAdamFunctorIN3c104HalfENS3_8BFloat16ES4_EJPfffffff10adamMode_tfEEvlPViT_T0_DpT1_,@function
        .size           _Z25multi_tensor_apply_kernelI18TensorListMetadataILi5EE15DistAdamFunctorIN3c104HalfENS3_8BFloat16ES4_EJPfffffff10adamMode_tfEEvlPViT_T0_DpT1_,(.L_x_1127 - _Z25multi_tensor_apply_kernelI18TensorListMetadataILi5EE15DistAdamFunctorIN3c104HalfENS3_8BFloat16ES4_EJPfffffff10adamMode_tfEEvlPViT_T0_DpT1_)
        .other          _Z25multi_tensor_apply_kernelI18TensorListMetadataILi5EE15DistAdamFunctorIN3c104HalfENS3_8BFloat16ES4_EJPfffffff10adamMode_tfEEvlPViT_T0_DpT1_,@"STO_CUDA_ENTRY STV_DEFAULT"
_Z25multi_tensor_apply_kernelI18TensorListMetadataILi5EE15DistAdamFunctorIN3c104HalfENS3_8BFloat16ES4_EJPfffffff10adamMode_tfEEvlPViT_T0_DpT1_:
.text._Z25multi_tensor_apply_kernelI18TensorListMetadataILi5EE15DistAdamFunctorIN3c104HalfENS3_8BFloat16ES4_EJPfffffff10adamMode_tfEEvlPViT_T0_DpT1_:
        /* <DEDUP_REMOVED lines=53> */
.L_x_811:
[----:B0-----:R-:W-:Y:S01]  /*0350*/  HFMA2 R2, -RZ, RZ, 0, 1.1920928955078125e-07 ;  /* 0x00000002ff027431 */ /* 0x001fe200000001ff */
        /* <DEDUP_REMOVED lines=12> */
[----:B--2---:R-:W-:-:S02]  /*0420*/  SHF.R.U32.HI R17, RZ, 0x10, R21 ;  /* 0x00000010ff117819 */ /* 0x004fc40000011615 */
[C---:B------:R-:W-:Y:S02]  /*0430*/  SHF.R.U64 R9, R20.reuse, 0x10, R21 ;  /* 0x0000001014097819 */ /* 0x040fe40000001215 */
[----:B------:R-:W-:Y:S02]  /*0440*/  PRMT R0, R20, 0x7610, R0 ;  /* 0x0000761014007816 */ /* 0x000fe40000000000 */
[----:B------:R-:W-:Y:S02]  /*0450*/  PRMT R8, R21, 0x7610, R8 ;  /* 0x0000761015087816 */ /* 0x000fe40000000008 */
[--C-:B---3--:R-:W-:Y:S02]  /*0460*/  SHF.R.U64 R14, R12, 0x10, R13.reuse ;  /* 0x000000100c0e7819 */ /* 0x108fe4000000120d */
[----:B------:R-:W-:Y:S02]  /*0470*/  SHF.R.U32.HI R20, RZ, 0x10, R13 ;  /* 0x00000010ff147819 */ /* 0x000fe4000001160d */
[----:B----4-:R-:W-:-:S02]  /*0480*/  SHF.R.U64 R21, R18, 0x10, R19 ;  /* 0x0000001012157819 */ /* 0x010fc40000001213 */
[C---:B------:R-:W-:Y:S02]  /*0490*/  SHF.R.U64 R24, R10.reuse, 0x10, R11 ;  /* 0x000000100a187819 */ /* 0x040fe4000000120b */
[----:B------:R-:W-:Y:S02]  /*04a0*/  PRMT R25, R10, 0x7610, R25 ;  /* 0x000076100a197816 */ /* 0x000fe40000000019 */
[----:B------:R-:W-:Y:S02]  /*04b0*/  PRMT R10, R17, 0x7610, R10 ;  /* 0x00007610110a7816 */ /* 0x000fe4000000000a */
[----:B------:R-:W-:Y:S02]  /*04c0*/  SHF.R.U32.HI R26, RZ, 0x10, R11 ;  /* 0x00000010ff1a7819 */ /* 0x000fe4000001160b */
[----:B------:R-:W-:Y:S02]  /*04d0*/  PRMT R22, R11, 0x7610, R22 ;  /* 0x000076100b167816 */ /* 0x000fe40000000016 */
[----:B------:R-:W-:-:S02]  /*04e0*/  PRMT R17, R14, 0x7610, R17 ;  /* 0x000076100e117816 */ /* 0x000fc40000000011 */
[----:B------:R-:W-:Y:S02]  /*04f0*/  SHF.R.U32.HI R23, RZ, 0x10, R19 ;  /* 0x00000010ff177819 */ /* 0x000fe40000011613 */
[----:B------:R-:W-:Y:S02]  /*0500*/  PRMT R11, R20, 0x7610, R11 ;  /* 0x00007610140b7816 */ /* 0x000fe4000000000b */
[----:B------:R-:W-:Y:S01]  /*0510*/  PRMT R14, R21, 0x7610, R14 ;  /* 0x00007610150e7816 */ /* 0x000fe2000000000e */
[----:B------:R-:W-:Y:S06]  /*0520*/  BRA `(.L_x_808) ;  /* 0x0000000000bc7947 */ /* 0x000fec0003800000 */
.L_x_807:
[C---:B------:R-:W-:Y:S02]  /*0530*/  IADD3 R0, PT, PT, R15.reuse, 0x1, RZ ;  /* 0x000000010f007810 */ /* 0x040fe40007ffe0ff */
[C---:B------:R-:W-:Y:S02]  /*0540*/  ISETP.GE.AND P0, PT, R15.reuse, UR15, PT ;  /* 0x0000000f0f007c0c */ /* 0x040fe4000bf06270 */
[----:B------:R-:W-:Y:S02]  /*0550*/  ISETP.GE.AND P1, PT, R0, UR15, PT ;  /* 0x0000000f00007c0c */ /* 0x000fe4000bf26270 */
[C---:B------:R-:W-:Y:S02]  /*0560*/  IADD3 R0, PT, PT, R15.reuse, 0x3, RZ ;  /* 0x000000030f007810 */ /* 0x040fe40007ffe0ff */
[----:B------:R-:W-:Y:S02]  /*0570*/  IADD3 R8, PT, PT, R15, 0x2, RZ ;  /* 0x000000020f087810 */ /* 0x000fe40007ffe0ff */
[----:B------:R-:W-:-:S02]  /*0580*/  ISETP.GE.AND P3, PT, R0, UR15, PT ;  /* 0x0000000f00007c0c */ /* 0x000fc4000bf66270 */
[----:B------:R-:W-:Y:S02]  /*0590*/  ISETP.GE.AND P2, PT, R8, UR15, PT ;  /* 0x0000000f08007c0c */ /* 0x000fe4000bf46270 */
[----:B------:R-:W-:Y:S01]  /*05a0*/  MOV R10, 0x2 ;  /* 0x00000002000a7802 */ /* 0x000fe20000000f00 */
[----:B------:R-:W5:Y:S01]  /*05b0*/  @!P0 LDG.E.U16 R0, desc[UR16][R2.64] ;  /* 0x0000001002008981 */ /* 0x000f62000c1e1500 */
[----:B------:R-:W-:Y:S02]  /*05c0*/  MOV R8, 0x2 ;  /* 0x0000000200087802 */ /* 0x000fe40000000f00 */
[----:B------:R-:W-:Y:S01]  /*05d0*/  MOV R20, 0x2 ;  /* 0x0000000200147802 */ /* 0x000fe20000000f00 */
[C---:B------:R-:W-:Y:S01]  /*05e0*/  @!P0 IMAD.WIDE R10, R15.reuse, R10, UR10 ;  /* 0x0000000a0f0a8e25 */ /* 0x040fe2000f8e020a */
[----:B------:R-:W-:Y:S01]  /*05f0*/  MOV R28, 0x2 ;  /* 0x00000002001c7802 */ /* 0x000fe20000000f00 */
[----:B------:R-:W5:Y:S01]  /*0600*/  @!P0 LDG.E.U16 R12, desc[UR16][R4.64] ;  /* 0x00000010040c8981 */ /* 0x000f62000c1e1500 */
[----:B------:R-:W-:Y:S01]  /*0610*/  @P1 PRMT R24, RZ, 0x7610, R24 ;  /* 0x00007610ff181816 */ /* 0x000fe20000000018 */
[C---:B------:R-:W-:Y:S01]  /*0620*/  @!P3 IMAD.WIDE R8, R15.reuse, R8, UR10 ;  /* 0x0000000a0f08be25 */ /* 0x040fe2000f8e0208 */
[----:B------:R-:W-:Y:S01]  /*0630*/  @P3 PRMT R26, RZ, 0x7610, R26 ;  /* 0x00007610ff1a3816 */ /* 0x000fe2000000001a */
[----:B------:R0:W5:Y:S01]  /*0640*/  @!P0 LDG.E.U16 R25, desc[UR16][R10.64] ;  /* 0x000000100a198981 */ /* 0x000162000c1e1500 */
        /* <DEDUP_REMOVED lines=8> */
[----:B------:R-:W-:-:S02]  /*06d0*/  @P2 PRMT R19, RZ, 0x7610, R19 ;  /* 0x00007610ff132816 */ /* 0x000fc40000000013 */
[----:B0-----:R-:W-:Y:S01]  /*06e0*/  @P3 PRMT R10, RZ, 0x7610, R10 ;  /* 0x00007610ff0a3816 */ /* 0x001fe2000000000a */
[----:B------:R0:W5:Y:S01]  /*06f0*/  @!P1 LDG.E.U16 R24, desc[UR16][R20.64+0x2] ;  /* 0x0000021014189981 */ /* 0x000162000c1e1500 */
[----:B------:R-:W-:Y:S02]  /*0700*/  @P3 PRMT R11, RZ, 0x7610, R11 ;  /* 0x00007610ff0b3816 */ /* 0x000fe4000000000b */
[----:B------:R-:W-:Y:S01]  /*0710*/  @P3 PRMT R23, RZ, 0x7610, R23 ;  /* 0x00007610ff173816 */ /* 0x000fe20000000017 */
[----:B------:R0:W5:Y:S01]  /*0720*/  @!P2 LDG.E.U16 R22, desc[UR16][R28.64+0x4] ;  /* 0x000004101c16a981 */ /* 0x000162000c1e1500 */
[----:B-1----:R-:W-:Y:S02]  /*0730*/  @P1 PRMT R9, RZ, 0x7610, R9 ;  /* 0x00007610ff091816 */ /* 0x002fe40000000009 */
        /* <DEDUP_REMOVED lines=14> */
.L_x_808:
[----:B-----5:R-:W-:Y:S01]  /*0820*/  SHF.L.U32 R21, R24, 0x10, RZ ;  /* 0x0000001018157819 */ /* 0x020fe200000006ff */
[----:B------:R-:W-:Y:S01]  /*0830*/  HADD2.F32 R27, -RZ, R17.H0_H0 ;  /* 0x20000011ff1b7230 */ /* 0x000fe20000004100 */
[----:B------:R-:W-:Y:S01]  /*0840*/  SHF.L.U32 R25, R25, 0x10, RZ ;  /* 0x0000001019197819 */ /* 0x000fe200000006ff */
[----:B------:R-:W-:Y:S02]  /*0850*/  HADD2.F32 R12, -RZ, R12.H0_H0 ;  /* 0x2000000cff0c7230 */ /* 0x000fe40000004100 */
[C---:B------:R-:W-:Y:S01]  /*0860*/  FMUL.FTZ R24, R16.reuse, R21 ;  /* 0x0000001510187220 */ /* 0x040fe20000410000 */
[----:B------:R-:W-:Y:S02]  /*0870*/  HADD2.F32 R19, -RZ, R19.H0_H0 ;  /* 0x20000013ff137230 */ /* 0x000fe40000004100 */
[----:B------:R-:W-:Y:S01]  /*0880*/  FMUL.FTZ R20, R16, R25 ;  /* 0x0000001910147220 */ /* 0x000fe20000410000 */
[----:B------:R-:W-:Y:S02]  /*0890*/  HADD2.F32 R11, -RZ, R11.H0_H0 ;  /* 0x2000000bff0b7230 */ /* 0x000fe40000004100 */
[C---:B------:R-:W-:Y:S01]  /*08a0*/  FFMA.FTZ R21, R24.reuse, -UR20, R24 ;  /* 0x8000001418157c23 */ /* 0x040fe20008010018 */
[----:B------:R-:W-:Y:S01]  /*08b0*/  FMUL.FTZ R24, R24, R24 ;  /* 0x0000001818187220 */ /* 0x000fe20000410000 */
[C---:B------:R-:W-:Y:S01]  /*08c0*/  FFMA.FTZ R17, R20.reuse, -UR20, R20 ;  /* 0x8000001414117c23 */ /* 0x040fe20008010014 */
[----:B------:R-:W-:Y:S01]  /*08d0*/  FMUL.FTZ R20, R20, R20 ;  /* 0x0000001414147220 */ /* 0x000fe20000410000 */
[----:B------:R-:W-:Y:S01]  /*08e0*/  FFMA.FTZ R27, R27, UR20, R21 ;  /* 0x000000141b1b7c23 */ /* 0x000fe20008010015 */
[----:B------:R-:W-:Y:S01]  /*08f0*/  FFMA.FTZ R29, R24, -UR21, R24 ;  /* 0x80000015181d7c23 */ /* 0x000fe20008010018 */
[----:B------:R-:W0:Y:S01]  /*0900*/  MUFU.RCP R21, UR25 ;  /* 0x0000001900157d08 */ /* 0x000e220008001000 */
[----:B------:R-:W-:Y:S01]  /*0910*/  FFMA.FTZ R28, R12, UR20, R17 ;  /* 0x000000140c1c7c23 */ /* 0x000fe20008010011 */
[----:B------:R-:W-:Y:S01]  /*0920*/  SHF.L.U32 R17, R22, 0x10, RZ ;  /* 0x0000001016117819 */ /* 0x000fe200000006ff */
[----:B------:R-:W-:-:S02]  /*0930*/  HADD2.F32 R22, -RZ, R18.H0_H0 ;  /* 0x20000012ff167230 */ /* 0x000fc40000004100 */
[----:B------:R-:W-:Y:S01]  /*0940*/  FFMA.FTZ R25, R20, -UR21, R20 ;  /* 0x8000001514197c23 */ /* 0x000fe20008010014 */
[----:B------:R-:W-:Y:S02]  /*0950*/  HADD2.F32 R12, -RZ, R14.H0_H0 ;  /* 0x2000000eff0c7230 */ /* 0x000fe40000004100 */
[----:B------:R-:W-:Y:S01]  /*0960*/  FMUL.FTZ R18, R16, R17 ;  /* 0x0000001110127220 */ /* 0x000fe20000410000 */
[----:B------:R-:W-:Y:S01]  /*0970*/  SHF.L.U32 R17, R26, 0x10, RZ ;  /* 0x000000101a117819 */ /* 0x000fe200000006ff */
[----:B------:R-:W-:Y:S01]  /*0980*/  FFMA.FTZ R22, R22, UR21, R25 ;  /* 0x0000001516167c23 */ /* 0x000fe20008010019 */
[----:B------:R-:W-:Y:S01]  /*0990*/  FFMA.FTZ R12, R12, UR21, R29 ;  /* 0x000000150c0c7c23 */ /* 0x000fe2000801001d */
[----:B------:R-:W-:Y:S01]  /*09a0*/  FMUL.FTZ R14, R18, R18 ;  /* 0x00000012120e7220 */ /* 0x000fe20000410000 */
[----:B------:R-:W-:Y:S02]  /*09b0*/  HADD2.F32 R13, -RZ, R13.H0_H0 ;  /* 0x2000000dff0d7230 */ /* 0x000fe40000004100 */
[----:B------:R-:W-:Y:S01]  /*09c0*/  FMUL.FTZ R20, R16, R17 ;  /* 0x0000001110147220 */ /* 0x000fe20000410000 */
[----:B------:R-:W-:-:S02]  /*09d0*/  HADD2.F32 R0, -RZ, R0.H0_H0 ;  /* 0x20000000ff007230 */ /* 0x000fc40000004100 */
[----:B------:R-:W-:Y:S01]  /*09e0*/  FFMA.FTZ R14, R14, -UR21, R14 ;  /* 0x800000150e0e7c23 */ /* 0x000fe2000801000e */
[----:B------:R-:W-:Y:S01]  /*09f0*/  FMUL.FTZ R17, R20, R20 ;  /* 0x0000001414117220 */ /* 0x000fe20000410000 */
[-C--:B0-----:R-:W-:Y:S02]  /*0a00*/  FMUL.FTZ R24, R22, R21.reuse ;  /* 0x0000001516187220 */ /* 0x081fe40000410000 */
[----:B------:R-:W-:Y:S01]  /*0a10*/  FFMA.FTZ R14, R19, UR21, R14 ;  /* 0x00000015130e7c23 */ /* 0x000fe2000801000e */
[----:B------:R-:W-:Y:S02]  /*0a20*/  HADD2.F32 R19, -RZ, R23.H0_H0 ;  /* 0x20000017ff137230 */ /* 0x000fe40000004100 */
[----:B------:R-:W-:Y:S01]  /*0a30*/  FFMA.FTZ R17, R17, -UR21, R17 ;  /* 0x8000001511117c23 */ /* 0x000fe20008010011 */
[-C--:B------:R-:W-:Y:S01]  /*0a40*/  FMUL.FTZ R26, R12, R21.reuse ;  /* 0x000000150c1a7220 */ /* 0x080fe20000410000 */
[----:B------:R-:W-:Y:S01]  /*0a50*/  FFMA.FTZ R20, R20, -UR20, R20 ;  /* 0x8000001414147c23 */ /* 0x000fe20008010014 */
[----:B------:R-:W0:Y:S01]  /*0a60*/  MUFU.SQRT R24, R24 ;  /* 0x0000001800187308 */ /* 0x000e220000002000 */
[----:B------:R-:W-:Y:S01]  /*0a70*/  FFMA.FTZ R17, R19, UR21, R17 ;  /* 0x0000001513117c23 */ /* 0x000fe20008010011 */
[----:B------:R-:W-:-:S03]  /*0a80*/  FMUL.FTZ R19, R14, R21 ;  /* 0x000000150e137220 */ /* 0x000fc60000410000 */
[----:B------:R-:W-:-:S03]  /*0a90*/  FMUL.FTZ R25, R17, R21 ;  /* 0x0000001511197220 */ /* 0x000fc60000410000 */
[----:B------:R1:W2:Y:S08]  /*0aa0*/  MUFU.SQRT R23, R26 ;  /* 0x0000001a00177308 */ /* 0x0002b00000002000 */
[----:B------:R-:W3:Y:S01]  /*0ab0*/  MUFU.SQRT R19, R19 ;  /* 0x0000001300137308 */ /* 0x000ee20000002000 */
[----:B-1----:R-:W-:Y:S01]  /*0ac0*/  FFMA.FTZ R26, R18, -UR20, R18 ;  /* 0x80000014121a7c23 */ /* 0x002fe20008010012 */
[----:B0-----:R-:W-:-:S03]  /*0ad0*/  FADD.FTZ R21, R24, UR26 ;  /* 0x0000001a18157e21 */ /* 0x001fc60008010000 */
[----:B------:R-:W-:-:S03]  /*0ae0*/  FFMA.FTZ R26, R13, UR20, R26 ;  /* 0x000000140d1a7c23 */ /* 0x000fc6000801001a */
[----:B------:R-:W0:Y:S01]  /*0af0*/  MUFU.SQRT R25, R25 ;  /* 0x0000001900197308 */ /* 0x000e220000002000 */
[----:B--2---:R-:W-:-:S07]  /*0b00*/  FADD.FTZ R23, R23, UR26 ;  /* 0x0000001a17177e21 */ /* 0x004fce0008010000 */
[----:B------:R-:W1:Y:S01]  /*0b10*/  MUFU.RCP R24, UR24 ;  /* 0x0000001800187d08 */ /* 0x000e620008001000 */
[----:B---3--:R-:W-:-:S07]  /*0b20*/  FADD.FTZ R18, R19, UR26 ;  /* 0x0000001a13127e21 */ /* 0x008fce0008010000 */
[----:B------:R-:W2:Y:S01]  /*0b30*/  MUFU.RCP R21, R21 ;  /* 0x0000001500157308 */ /* 0x000ea20000001000 */
[----:B0-----:R-:W-:Y:S01]  /*0b40*/  FADD.FTZ R19, R25, UR26 ;  /* 0x0000001a19137e21 */ /* 0x001fe20008010000 */
[----:B------:R-:W-:-:S06]  /*0b50*/  FFMA.FTZ R25, R11, UR20, R20 ;  /* 0x000000140b197c23 */ /* 0x000fcc0008010014 */
[----:B------:R-:W0:Y:S01]  /*0b60*/  MUFU.RCP R23, R23 ;  /* 0x0000001700177308 */ /* 0x000e220000001000 */
[-C--:B-1----:R-:W-:Y:S01]  /*0b70*/  FMUL.FTZ R20, R28, R24.reuse ;  /* 0x000000181c147220 */ /* 0x082fe20000410000 */
[----:B------:R-:W-:-:S06]  /*0b80*/  FMUL.FTZ R29, R26, R24 ;  /* 0x000000181a1d7220 */ /* 0x000fcc0000410000 */
[----:B------:R-:W1:Y:S01]  /*0b90*/  MUFU.RCP R19, R19 ;  /* 0x0000001300137308 */ /* 0x000e620000001000 */
[----:B--2---:R-:W-:Y:S01]  /*0ba0*/  FMUL.FTZ R20, R20, R21 ;  /* 0x0000001514147220 */ /* 0x004fe20000410000 */
[-C--:B------:R-:W-:Y:S01]  /*0bb0*/  FMUL.FTZ R21, R27, R24.reuse ;  /* 0x000000181b157220 */ /* 0x080fe20000410000 */
[----:B------:R-:W-:-:S05]  /*0bc0*/  FMUL.FTZ R24, R25, R24 ;  /* 0x0000001819187220 */ /* 0x000fca0000410000 */
[----:B------:R-:W2:Y:S01]  /*0bd0*/  MUFU.RCP R18, R18 ;  /* 0x0000001200127308 */ /* 0x000ea20000001000 */
[----:B0-----:R-:W-:-:S07]  /*0be0*/  FMUL.FTZ R23, R21, R23 ;  /* 0x0000001715177220 */ /* 0x001fce0000410000 */
[----:B------:R0:W3:Y:S01]  /*0bf0*/  F2F.F16.F32 R13, R28 ;  /* 0x0000001c000d7304 */ /* 0x0000e20000200800 */
[----:B-1----:R-:W-:-:S07]  /*0c00*/  FMUL.FTZ R19, R24, R19 ;  /* 0x0000001318137220 */ /* 0x002fce0000410000 */
[----:B------:R1:W4:Y:S01]  /*0c10*/  F2F.F16.F32 R11, R27 ;  /* 0x0000001b000b7304 */ /* 0x0003220000200800 */
[----:B0-----:R-:W-:Y:S01]  /*0c20*/  FFMA.FTZ R28, R0, UR22, R20 ;  /* 0x00000016001c7c23 */ /* 0x001fe20008010014 */
[----:B------:R-:W-:Y:S02]  /*0c30*/  HADD2.F32 R20, -RZ, R9.H0_H0 ;  /* 0x20000009ff147230 */ /* 0x000fe40000004100 */
[----:B--2---:R-:W-:Y:S01]  /*0c40*/  FMUL.FTZ R18, R29, R18 ;  /* 0x000000121d127220 */ /* 0x004fe20000410000 */
[----:B------:R-:W-:Y:S02]  /*0c50*/  FMUL.FTZ R28, R28, UR27 ;  /* 0x0000001b1c1c7c20 */ /* 0x000fe40008410000 */
[----:B------:R-:W-:Y:S01]  /*0c60*/  FFMA.FTZ R24, R20, UR22, R23 ;  /* 0x0000001614187c23 */ /* 0x000fe20008010017 */
[----:B------:R0:W2:Y:S01]  /*0c70*/  F2F.F16.F32 R9, R12 ;  /* 0x0000000c00097304 */ /* 0x0000a20000200800 */
[----:B-1----:R-:W-:Y:S01]  /*0c80*/  HADD2.F32 R27, -RZ, R8.H0_H0 ;  /* 0x20000008ff1b7230 */ /* 0x002fe20000004100 */
[----:B------:R-:W-:Y:S01]  /*0c90*/  F2FP.F16.F32.PACK_AB R28, RZ, R28 ;  /* 0x0000001cff1c723e */ /* 0x000fe200000000ff */
[----:B------:R-:W-:-:S02]  /*0ca0*/  HADD2.F32 R8, -RZ, R10.H0_H0 ;  /* 0x2000000aff087230 */ /* 0x000fc40000004100 */
[----:B------:R-:W-:Y:S01]  /*0cb0*/  FMUL.FTZ R24, R24, UR27 ;  /* 0x0000001b18187c20 */ /* 0x000fe20008410000 */
[----:B------:R-:W-:Y:S01]  /*0cc0*/  FFMA.FTZ R18, R27, UR22, R18 ;  /* 0x000000161b127c23 */ /* 0x000fe20008010012 */
[----:B------:R-:W-:Y:S02]  /*0cd0*/  HADD2.F32 R29, -RZ, R28.H0_H0 ;  /* 0x2000001cff1d7230 */ /* 0x000fe40000004100 */
[----:B------:R-:W-:Y:S01]  /*0ce0*/  FFMA.FTZ R10, R8, UR22, R19 ;  /* 0x00000016080a7c23 */ /* 0x000fe20008010013 */
[----:B------:R-:W-:Y:S01]  /*0cf0*/  F2FP.F16.F32.PACK_AB R24, RZ, R24 ;  /* 0x00000018ff18723e */ /* 0x000fe200000000ff */
[----:B------:R-:W-:Y:S01]  /*0d00*/  FMUL.FTZ R18, R18, UR27 ;  /* 0x0000001b12127c20 */ /* 0x000fe20008410000 */
[----:B------:R1:W1:Y:S01]  /*0d10*/  F2F.F16.F32 R23, R14 ;  /* 0x0000000e00177304 */ /* 0x0002620000200800 */
[----:B0-----:R-:W-:Y:S01]  /*0d20*/  FADD.FTZ R12, R0, -R29 ;  /* 0x8000001d000c7221 */ /* 0x001fe20000010000 */
[----:B------:R-:W-:Y:S01]  /*0d30*/  FMUL.FTZ R0, R10, UR27 ;  /* 0x0000001b0a007c20 */ /* 0x000fe20008410000 */
[----:B------:R-:W-:Y:S01]  /*0d40*/  HADD2.F32 R19, -RZ, R24.H0_H0 ;  /* 0x20000018ff137230 */ /* 0x000fe20000004100 */
[----:B------:R-:W-:-:S03]  /*0d50*/  F2FP.F16.F32.PACK_AB R18, RZ, R18 ;  /* 0x00000012ff12723e */ /* 0x000fc600000000ff */
[----:B------:R-:W-:Y:S01]  /*0d60*/  F2FP.F16.F32.PACK_AB R0, RZ, R0 ;  /* 0x00000000ff00723e */ /* 0x000fe200000000ff */
[----:B------:R-:W-:Y:S01]  /*0d70*/  FADD.FTZ R10, R20, -R19 ;  /* 0x80000013140a7221 */ /* 0x000fe20000010000 */
[----:B------:R-:W-:Y:S01]  /*0d80*/  HADD2.F32 R18, -RZ, R18.H0_H0 ;  /* 0x20000012ff127230 */ /* 0x000fe20000004100 */
[----:B------:R0:W0:Y:S02]  /*0d90*/  F2F.F16.F32 R21, R26 ;  /* 0x0000001a00157304 */ /* 0x0000240000200800 */
[----:B------:R-:W-:Y:S02]  /*0da0*/  HADD2.F32 R19, -RZ, R0.H0_H0 ;  /* 0x20000000ff137230 */ /* 0x000fe40000004100 */
[----:B------:R-:W-:-:S03]  /*0db0*/  FADD.FTZ R18, R27, -R18 ;  /* 0x800000121b127221 */ /* 0x000fc60000010000 */
[----:B------:R-:W-:Y:S01]  /*0dc0*/  FADD.FTZ R0, R8, -R19 ;  /* 0x8000001308007221 */ /* 0x000fe20000010000 */
[----:B------:R-:W0:Y:S08]  /*0dd0*/  F2F.F16.F32 R25, R25 ;  /* 0x0000001900197304 */ /* 0x000e300000200800 */
[----:B------:R-:W0:Y:S08]  /*0de0*/  F2F.F16.F32 R22, R22 ;  /* 0x0000001600167304 */ /* 0x000e300000200800 */
[----:B------:R-:W0:Y:S08]  /*0df0*/  F2F.F16.F32 R17, R17 ;  /* 0x0000001100117304 */ /* 0x000e300000200800 */
[----:B------:R0:W0:Y:S08]  /*0e00*/  F2F.F16.F32 R14, R12 ;  /* 0x0000000c000e7304 */ /* 0x0000300000200800 */
[----:B------:R-:W0:Y:S08]  /*0e10*/  F2F.F16.F32 R10, R10 ;  /* 0x0000000a000a7304 */ /* 0x000e300000200800 */
[----:B------:R0:W0:Y:S08]  /*0e20*/  F2F.F16.F32 R29, R18 ;  /* 0x00000012001d7304 */ /* 0x0000300000200800 */
[----:B------:R-:W0:Y:S01]  /*0e30*/  F2F.F16.F32 R0, R0 ;  /* 0x0000000000007304 */ /* 0x000e220000200800 */
[----:B-1234-:R-:W-:Y:S05]  /*0e40*/  BRA.U !UP1, `(.L_x_809) ;  /* 0x00000001094c7547 */ /* 0x01efea000b800000 */
[----:B0-----:R-:W-:Y:S01]  /*0e50*/  IMAD.WIDE.U32 R18, R10, 0x10000, RZ ;  /* 0x000100000a127825 */ /* 0x001fe200078e00ff */
[----:B------:R-:W-:Y:S02]  /*0e60*/  SHF.L.U32 R0, R0, 0x10, RZ ;  /* 0x0000001000007819 */ /* 0x000fe400000006ff */
[----:B------:R-:W-:Y:S01]  /*0e70*/  SHF.L.U32 R25, R25, 0x10, RZ ;  /* 0x0000001019197819 */ /* 0x000fe200000006ff */
[----:B------:R-:W-:Y:S01]  /*0e80*/  IMAD.WIDE.U32 R10, R11, 0x10000, RZ ;  /* 0x000100000b0a7825 */ /* 0x000fe200078e00ff */
[----:B------:R-:W-:Y:S02]  /*0e90*/  LOP3.LUT R19, R19, R0, R29, 0xfe, !PT ;  /* 0x0000000013137212 */ /* 0x000fe400078efe1d */
[----:B------:R-:W-:Y:S01]  /*0ea0*/  SHF.L.U32 R12, R17, 0x10, RZ ;  /* 0x00000010110c7819 */ /* 0x000fe200000006ff */
[----:B------:R-:W-:Y:S01]  /*0eb0*/  IMAD.WIDE.U32 R8, R9, 0x10000, RZ ;  /* 0x0001000009087825 */ /* 0x000fe200078e00ff */
[----:B------:R-:W-:Y:S02]  /*0ec0*/  MOV R0, 0x2 ;  /* 0x0000000200007802 */ /* 0x000fe40000000f00 */
[----:B------:R-:W-:-:S02]  /*0ed0*/  LOP3.LUT R18, R18, R14, RZ, 0xfc, !PT ;  /* 0x0000000e12127212 */ /* 0x000fc400078efcff */
[----:B------:R-:W-:Y:S02]  /*0ee0*/  LOP3.LUT R10, R10, R13, RZ, 0xfc, !PT ;  /* 0x0000000d0a0a7212 */ /* 0x000fe400078efcff */
[----:B------:R-:W-:Y:S01]  /*0ef0*/  LOP3.LUT R11, R11, R25, R21, 0xfe, !PT ;  /* 0x000000190b0b7212 */ /* 0x000fe200078efe15 */
[----:B------:R0:W-:Y:S01]  /*0f00*/  STG.E.64 desc[UR16][R2.64], R18 ;  /* 0x0000001202007986 */ /* 0x0001e2000c101b10 */
[----:B------:R-:W-:Y:S02]  /*0f10*/  LOP3.LUT R13, R9, R12, R23, 0xfe, !PT ;  /* 0x0000000c090d7212 */ /* 0x000fe400078efe17 */
[----:B------:R-:W-:Y:S01]  /*0f20*/  LOP3.LUT R12, R8, R22, RZ, 0xfc, !PT ;  /* 0x00000016080c7212 */ /* 0x000fe200078efcff */
[----:B------:R-:W-:Y:S01]  /*0f30*/  IMAD.WIDE R8, R15, R0, UR12 ;  /* 0x0000000c0f087e25 */ /* 0x000fe2000f8e0200 */
[----:B------:R0:W-:Y:S04]  /*0f40*/  STG.E.64 desc[UR16][R4.64], R10 ;  /* 0x0000000a04007986 */ /* 0x0001e8000c101b10 */
[----:B------:R0:W-:Y:S04]  /*0f50*/  STG.E.64 desc[UR16][R6.64], R12 ;  /* 0x0000000c06007986 */ /* 0x0001e8000c101b10 */
[----:B------:R0:W-:Y:S01]  /*0f60*/  STG.E.64 desc[UR16][R8.64], R18 ;  /* 0x0000001208007986 */ /* 0x0001e2000c101b10 */
[----:B------:R-:W-:Y:S05]  /*0f70*/  BRA `(.L_x_810) ;  /* 0x00000000007c7947 */ /* 0x000fea0003800000 */
.L_x_809:
[C---:B------:R-:W-:Y:S01]  /*0f80*/  ISETP.GE.AND P3, PT, R15.reuse, UR15, PT ;  /* 0x0000000f0f007c0c */ /* 0x040fe2000bf66270 */
[----:B0-----:R-:W-:Y:S01]  /*0f90*/  HFMA2 R18, -RZ, RZ, 0, 1.1920928955078125e-07 ;  /* 0x00000002ff127431 */ /* 0x001fe200000001ff */
[C---:B------:R-:W-:Y:S02]  /*0fa0*/  IADD3 R8, PT, PT, R15.reuse, 0x1, RZ ;  /* 0x000000010f087810 */ /* 0x040fe40007ffe0ff */
[C---:B------:R-:W-:Y:S02]  /*0fb0*/  IADD3 R12, PT, PT, R15.reuse, 0x3, RZ ;  /* 0x000000030f0c7810 */ /* 0x040fe40007ffe0ff */
[----:B------:R-:W-:Y:S02]  /*0fc0*/  ISETP.GE.AND P0, PT, R8, UR15, PT ;  /* 0x0000000f08007c0c */ /* 0x000fe4000bf06270 */
[----:B------:R-:W-:Y:S02]  /*0fd0*/  IADD3 R8, PT, PT, R15, 0x2, RZ ;  /* 0x000000020f087810 */ /* 0x000fe40007ffe0ff */
[----:B------:R-:W-:-:S02]  /*0fe0*/  ISETP.GE.AND P2, PT, R12, UR15, PT ;  /* 0x0000000f0c007c0c */ /* 0x000fc4000bf46270 */
[----:B------:R-:W-:Y:S01]  /*0ff0*/  ISETP.GE.AND P1, PT, R8, UR15, PT ;  /* 0x0000000f08007c0c */ /* 0x000fe2000bf26270 */
[C---:B------:R-:W-:Y:S01]  /*1000*/  @!P3 IMAD.WIDE R18, R15.reuse, R18, UR12 ;  /* 0x0000000c0f12be25 */ /* 0x040fe2000f8e0212 */
[----:B------:R-:W-:Y:S01]  /*1010*/  MOV R26, 0x2 ;  /* 0x00000002001a7802 */ /* 0x000fe20000000f00 */
[----:B------:R-:W-:Y:S02]  /*1020*/  @!P3 STG.E.U16 desc[UR16][R2.64], R14 ;  /* 0x0000000e0200b986 */ /* 0x000fe4000c101510 */
[----:B------:R-:W-:Y:S01]  /*1030*/  HFMA2 R8, -RZ, RZ, 0, 1.1920928955078125e-07 ;  /* 0x00000002ff087431 */ /* 0x000fe200000001ff */
[----:B------:R-:W-:Y:S01]  /*1040*/  MOV R12, 0x2 ;  /* 0x00000002000c7802 */ /* 0x000fe20000000f00 */
[----:B------:R0:W-:Y:S01]  /*1050*/  @!P3 STG.E.U16 desc[UR16][R4.64], R13 ;  /* 0x0000000d0400b986 */ /* 0x0001e2000c101510 */
[----:B------:R-:W-:-:S03]  /*1060*/  @!P0 IMAD.WIDE R26, R15, R26, UR12 ;  /* 0x0000000c0f1a8e25 */ /* 0x000fc6000f8e021a */
[----:B------:R-:W-:Y:S04]  /*1070*/  @!P3 STG.E.U16 desc[UR16][R6.64], R22 ;  /* 0x000000160600b986 */ /* 0x000fe8000c101510 */
[----:B------:R-:W-:Y:S04]  /*1080*/  @!P3 STG.E.U16 desc[UR16][R18.64], R14 ;  /* 0x0000000e1200b986 */ /* 0x000fe8000c101510 */
[----:B------:R-:W-:Y:S01]  /*1090*/  @!P0 STG.E.U16 desc[UR16][R2.64+0x2], R10 ;  /* 0x0000020a02008986 */ /* 0x000fe2000c101510 */
[----:B0-----:R-:W-:-:S03]  /*10a0*/  @!P2 IMAD.WIDE R12, R15, R12, UR12 ;  /* 0x0000000c0f0cae25 */ /* 0x001fc6000f8e020c */
[----:B------:R-:W-:Y:S04]  /*10b0*/  @!P0 STG.E.U16 desc[UR16][R4.64+0x2], R11 ;  /* 0x0000020b04008986 */ /* 0x000fe8000c101510 */
        /* <DEDUP_REMOVED lines=8> */
[----:B------:R1:W-:Y:S04]  /*1140*/  @!P2 STG.E.U16 desc[UR16][R4.64+0x6], R25 ;  /* 0x000006190400a986 */ /* 0x0003e8000c101510 */
[----:B------:R1:W-:Y:S04]  /*1150*/  @!P2 STG.E.U16 desc[UR16][R6.64+0x6], R17 ;  /* 0x000006110600a986 */ /* 0x0003e8000c101510 */
[----:B------:R1:W-:Y:S02]  /*1160*/  @!P2 STG.E.U16 desc[UR16][R12.64+0x6], R0 ;  /* 0x000006000c00a986 */ /* 0x0003e4000c101510 */
.L_x_810:
[----:B-1----:R-:W1:Y:S02]  /*1170*/  LDC R0, c[0x0][0x360] ;  /* 0x0000d800ff007b82 */ /* 0x002e640000000800 */
[----:B-1----:R-:W-:-:S04]  /*1180*/  LEA R15, R0, R15, 0x2 ;  /* 0x0000000f000f7211 */ /* 0x002fc800078e10ff */
[----:B------:R-:W-:-:S13]  /*1190*/  ISETP.GE.AND P0, PT, R15, UR15, PT ;  /* 0x0000000f0f007c0c */ /* 0x000fda000bf06270 */
[----:B------:R-:W-:Y:S05]  /*11a0*/  @!P0 BRA `(.L_x_811) ;  /* 0xfffffff000688947 */ /* 0x000fea000383ffff */
[----:B------:R-:W-:Y:S05]  /*11b0*/  BSYNC.RECONVERGENT B0 ;  /* 0x0000000000007941 */ /* 0x000fea0003800200 */
.L_x_806:
[----:B------:R-:W-:Y:S05]  /*11c0*/  EXIT ;  /* 0x000000000000794d */ /* 0x000fea0003800000 */
.L_x_805:
[----:B------:R-:W0:Y:S01]  /*11d0*/  LDC R14, c[0x0][0x360] ;  /* 0x0000d800ff0e7b82 */ /* 0x000e220000000800 */
[----:B------:R-:W-:Y:S01]  /*11e0*/  BSSY.RECONVERGENT B0, `(.L_x_812) ;  /* 0x00000e0000007945 */ /* 0x000fe20003800200 */
[----:B------:R-:W1:Y:S01]  /*11f0*/  LDCU UR14, c[0x0][0xfa4] ;  /* 0x0001f480ff0e77ac */ /* 0x000e620008000800 */
[----:B------:R-:W2:Y:S01]  /*1200*/  LDCU.64 UR18, c[0x0][0xf88] ;  /* 0x0001f100ff1277ac */ /* 0x000ea20008000a00 */
[----:B------:R-:W3:Y:S02]  /*1210*/  LDCU.128 UR20, c[0x0][0xf90] ;  /* 0x0001f200ff1477ac */ /* 0x000ee40008000c00 */
.L_x_818:
[----:B012---:R-:W-:Y:S01]  /*1220*/  HFMA2 R6, -RZ, RZ, 0, 1.1920928955078125e-07 ;  /* 0x00000002ff067431 */ /* 0x007fe200000001ff */
        /* <DEDUP_REMOVED lines=48> */
.L_x_813:
        /* <DEDUP_REMOVED lines=9> */
[----:B------:R-:W-:Y:S02]  /*15c0*/  PRMT R17, R21, 0x7610, R17 ;  /* 0x0000761015117816 */ /* 0x000fe40000000011 */
[--C-:B--2---:R-:W-:Y:S02]  /*15d0*/  SHF.R.U64 R20, R8, 0x10, R9.reuse ;  /* 0x0000001008147819 */ /* 0x104fe40000001209 */
[----:B------:R-:W-:Y:S02]  /*15e0*/  SHF.R.U32.HI R21, RZ, 0x10, R9 ;  /* 0x00000010ff157819 */ /* 0x000fe40000011609 */
[----:B---3--:R-:W-:-:S02]  /*15f0*/  SHF.R.U64 R22, R10, 0x10, R11 ;  /* 0x000000100a167819 */ /* 0x008fc4000000120b */
[----:B------:R-:W-:Y:S02]  /*1600*/  SHF.R.U32.HI R23, RZ, 0x10, R11 ;  /* 0x00000010ff177819 */ /* 0x000fe4000001160b */
[--C-:B------:R-:W-:Y:S02]  /*1610*/  SHF.R.U64 R24, R12, 0x10, R13.reuse ;  /* 0x000000100c187819 */ /* 0x100fe4000000120d */
[----:B------:R-:W-:-:S07]  /*1620*/  SHF.R.U32.HI R25, RZ, 0x10, R13 ;  /* 0x00000010ff197819 */ /* 0x000fce000001160d */
.L_x_814:
[----:B-----5:R-:W-:Y:S01]  /*1630*/  HADD2.F32 R0, -RZ, R0.H0_H0 ;  /* 0x20000000ff007230 */ /* 0x020fe20000004100 */
[----:B----4-:R-:W-:Y:S01]  /*1640*/  SHF.L.U32 R27, R12, 0x10, RZ ;  /* 0x000000100c1b7819 */ /* 0x010fe200000006ff */
[----:B------:R-:W-:Y:S01]  /*1650*/  HADD2.F32 R18, -RZ, R18.H0_H0 ;  /* 0x20000012ff127230 */ /* 0x000fe20000004100 */
[----:B------:R-:W-:Y:S01]  /*1660*/  SHF.L.U32 R13, R13, 0x10, RZ ;  /* 0x000000100d0d7819 */ /* 0x000fe200000006ff */
[----:B------:R-:W-:Y:S02]  /*1670*/  HADD2.F32 R8, -RZ, R8.H0_H0 ;  /* 0x20000008ff087230 */ /* 0x000fe40000004100 */
[----:B-1----:R-:W-:Y:S01]  /*1680*/  FMUL.FTZ R29, R0, UR14 ;  /* 0x0000000e001d7c20 */ /* 0x002fe20008410000 */
[----:B------:R-:W-:Y:S01]  /*1690*/  HADD2.F32 R10, -RZ, R10.H0_H0 ;  /* 0x2000000aff0a7230 */ /* 0x000fe20000004100 */
[----:B------:R-:W-:Y:S01]  /*16a0*/  SHF.L.U32 R25, R25, 0x10, RZ ;  /* 0x0000001019197819 */ /* 0x000fe200000006ff */
[----:B------:R-:W-:Y:S02]  /*16b0*/  HADD2.F32 R20, -RZ, R20.H0_H0 ;  /* 0x20000014ff147230 */ /* 0x000fe40000004100 */
[----:B------:R-:W-:Y:S01]  /*16c0*/  FFMA.FTZ R12, R16, R27, R29 ;  /* 0x0000001b100c7223 */ /* 0x000fe2000001001d */
[----:B------:R-:W-:Y:S01]  /*16d0*/  SHF.L.U32 R29, R24, 0x10, RZ ;  /* 0x00000010181d7819 */ /* 0x000fe200000006ff */
[----:B------:R-:W-:Y:S01]  /*16e0*/  FMUL.FTZ R24, R18, UR14 ;  /* 0x0000000e12187c20 */ /* 0x000fe20008410000 */
[----:B------:R-:W-:-:S02]  /*16f0*/  HADD2.F32 R19, -RZ, R19.H0_H0 ;  /* 0x20000013ff137230 */ /* 0x000fc40000004100 */
[C---:B--2---:R-:W-:Y:S01]  /*1700*/  FFMA.FTZ R27, R12.reuse, -UR18, R12 ;  /* 0x800000120c1b7c23 */ /* 0x044fe2000801000c */
[----:B------:R-:W-:Y:S01]  /*1710*/  FMUL.FTZ R12, R12, R12 ;  /* 0x0000000c0c0c7220 */ /* 0x000fe20000410000 */
[----:B------:R-:W-:Y:S01]  /*1720*/  HADD2.F32 R9, -RZ, R9.H0_H0 ;  /* 0x20000009ff097230 */ /* 0x000fe20000004100 */
[----:B------:R-:W-:Y:S01]  /*1730*/  BSSY.RECONVERGENT B1, `(.L_x_815) ;  /* 0x0000087000017945 */ /* 0x000fe20003800200 */
[----:B------:R-:W-:Y:S01]  /*1740*/  FFMA.FTZ R8, R8, UR18, R27 ;  /* 0x0000001208087c23 */ /* 0x000fe2000801001b */
[----:B------:R-:W-:Y:S01]  /*1750*/  FFMA.FTZ R27, R12, -UR19, R12 ;  /* 0x800000130c1b7c23 */ /* 0x000fe2000801000c */
[----:B------:R-:W-:Y:S01]  /*1760*/  FFMA.FTZ R12, R16, R29, R24 ;  /* 0x0000001d100c7223 */ /* 0x000fe20000010018 */
[----:B------:R-:W-:Y:S01]  /*1770*/  HADD2.F32 R21, -RZ, R21.H0_H0 ;  /* 0x20000015ff157230 */ /* 0x000fe20000004100 */
[----:B---3--:R-:W1:Y:S01]  /*1780*/  MUFU.RCP R29, UR21 ;  /* 0x00000015001d7d08 */ /* 0x008e620008001000 */
[----:B------:R-:W-:Y:S01]  /*1790*/  FFMA.FTZ R24, R10, UR19, R27 ;  /* 0x000000130a187c23 */ /* 0x000fe2000801001b */
[C---:B------:R-:W-:Y:S01]  /*17a0*/  FFMA.FTZ R27, R12.reuse, -UR18, R12 ;  /* 0x800000120c1b7c23 */ /* 0x040fe2000801000c */
[----:B------:R-:W-:Y:S01]  /*17b0*/  FMUL.FTZ R12, R12, R12 ;  /* 0x0000000c0c0c7220 */ /* 0x000fe20000410000 */
[----:B------:R-:W-:-:S02]  /*17c0*/  HADD2.F32 R11, -RZ, R11.H0_H0 ;  /* 0x2000000bff0b7230 */ /* 0x000fc40000004100 */
[----:B------:R-:W-:Y:S01]  /*17d0*/  FFMA.FTZ R27, R20, UR18, R27 ;  /* 0x00000012141b7c23 */ /* 0x000fe2000801001b */
[----:B------:R-:W-:Y:S02]  /*17e0*/  HADD2.F32 R20, -RZ, R22.H0_H0 ;  /* 0x20000016ff147230 */ /* 0x000fe40000004100 */
[----:B------:R-:W-:Y:S01]  /*17f0*/  FFMA.FTZ R10, R12, -UR19, R12 ;  /* 0x800000130c0a7c23 */ /* 0x000fe2000801000c */
[----:B------:R-:W-:Y:S02]  /*1800*/  HADD2.F32 R12, -RZ, R17.H0_H0 ;  /* 0x20000011ff0c7230 */ /* 0x000fe40000004100 */
[----:B------:R-:W-:Y:S02]  /*1810*/  HADD2.F32 R23, -RZ, R23.H0_H0 ;  /* 0x20000017ff177230 */ /* 0x000fe40000004100 */
[----:B------:R-:W-:Y:S01]  /*1820*/  FFMA.FTZ R20, R20, UR19, R10 ;  /* 0x0000001314147c23 */ /* 0x000fe2000801000a */
[----:B------:R-:W-:Y:S01]  /*1830*/  FMUL.FTZ R17, R12, UR14 ;  /* 0x0000000e0c117c20 */ /* 0x000fe20008410000 */
[----:B-1----:R-:W-:-:S03]  /*1840*/  FMUL.FTZ R22, R24, R29 ;  /* 0x0000001d18167220 */ /* 0x002fc60000410000 */
[----:B------:R-:W-:Y:S01]  /*1850*/  FFMA.FTZ R17, R16, R13, R17 ;  /* 0x0000000d10117223 */ /* 0x000fe20000010011 */
[----:B------:R-:W-:-:S03]  /*1860*/  FMUL.FTZ R13, R19, UR14 ;  /* 0x0000000e130d7c20 */ /* 0x000fc60008410000 */
[C---:B------:R-:W-:Y:S01]  /*1870*/  FFMA.FTZ R26, R17.reuse, -UR18, R17 ;  /* 0x80000012111a7c23 */ /* 0x040fe20008010011 */
[----:B------:R-:W1:Y:S01]  /*1880*/  MUFU.SQRT R22, R22 ;  /* 0x0000001600167308 */ /* 0x000e620000002000 */
[----:B------:R-:W-:Y:S01]  /*1890*/  FMUL.FTZ R17, R17, R17 ;  /* 0x0000001111117220 */ /* 0x000fe20000410000 */
[----:B------:R-:W-:Y:S01]  /*18a0*/  FFMA.FTZ R10, R16, R25, R13 ;  /* 0x00000019100a7223 */ /* 0x000fe2000001000d */
[----:B------:R-:W-:Y:S01]  /*18b0*/  FFMA.FTZ R13, R9, UR18, R26 ;  /* 0x00000012090d7c23 */ /* 0x000fe2000801001a */
[----:B------:R-:W-:Y:S01]  /*18c0*/  FMUL.FTZ R25, R20, R29 ;  /* 0x0000001d14197220 */ /* 0x000fe20000410000 */
[----:B------:R-:W-:-:S03]  /*18d0*/  FFMA.FTZ R28, R17, -UR19, R17 ;  /* 0x80000013111c7c23 */ /* 0x000fc60008010011 */
[----:B------:R-:W2:Y:S01]  /*18e0*/  MUFU.RCP R17, UR20 ;  /* 0x0000001400117d08 */ /* 0x000ea20008001000 */
[----:B------:R-:W-:-:S07]  /*18f0*/  FFMA.FTZ R28, R11, UR19, R28 ;  /* 0x000000130b1c7c23 */ /* 0x000fce000801001c */
[----:B------:R-:W3:Y:S01]  /*1900*/  MUFU.SQRT R25, R25 ;  /* 0x0000001900197308 */ /* 0x000ee20000002000 */
[----:B-1----:R-:W-:Y:S01]  /*1910*/  FADD.FTZ R9, R22, UR22 ;  /* 0x0000001616097e21 */ /* 0x002fe20008010000 */
[C---:B------:R-:W-:Y:S01]  /*1920*/  FFMA.FTZ R22, R10.reuse, -UR18, R10 ;  /* 0x800000120a167c23 */ /* 0x040fe2000801000a */
[----:B------:R-:W-:-:S03]  /*1930*/  FMUL.FTZ R10, R10, R10 ;  /* 0x0000000a0a0a7220 */ /* 0x000fc60000410000 */
[----:B------:R-:W-:Y:S02]  /*1940*/  FFMA.FTZ R22, R21, UR18, R22 ;  /* 0x0000001215167c23 */ /* 0x000fe40008010016 */
[----:B------:R-:W1:Y:S01]  /*1950*/  MUFU.RCP R9, R9 ;  /* 0x0000000900097308 */ /* 0x000e620000001000 */
[----:B------:R-:W-:Y:S01]  /*1960*/  FFMA.FTZ R26, R10, -UR19, R10 ;  /* 0x800000130a1a7c23 */ /* 0x000fe2000801000a */
[----:B--2---:R-:W-:-:S03]  /*1970*/  FMUL.FTZ R21, R8, R17 ;  /* 0x0000001108157220 */ /* 0x004fc60000410000 */
[----:B------:R-:W-:Y:S01]  /*1980*/  FFMA.FTZ R26, R23, UR19, R26 ;  /* 0x00000013171a7c23 */ /* 0x000fe2000801001a */
[----:B------:R-:W-:Y:S02]  /*1990*/  FMUL.FTZ R23, R27, R17 ;  /* 0x000000111b177220 */ /* 0x000fe40000410000 */
[----:B------:R-:W-:Y:S01]  /*19a0*/  F2F.F16.F32 R10, R8 ;  /* 0x00000008000a7304 */ /* 0x000fe20000200800 */
[----:B---3--:R-:W-:-:S07]  /*19b0*/  FADD.FTZ R11, R25, UR22 ;  /* 0x00000016190b7e21 */ /* 0x008fce0008010000 */
[----:B------:R-:W2:Y:S01]  /*19c0*/  MUFU.RCP R11, R11 ;  /* 0x0000000b000b7308 */ /* 0x000ea20000001000 */
[----:B-1----:R-:W-:Y:S01]  /*19d0*/  FMUL.FTZ R21, R21, R9 ;  /* 0x0000000915157220 */ /* 0x002fe20000410000 */
[-C--:B------:R-:W-:Y:S01]  /*19e0*/  FMUL.FTZ R9, R28, R29.reuse ;  /* 0x0000001d1c097220 */ /* 0x080fe20000410000 */
[----:B------:R-:W-:Y:S02]  /*19f0*/  FMUL.FTZ R29, R26, R29 ;  /* 0x0000001d1a1d7220 */ /* 0x000fe40000410000 */
[----:B------:R-:W-:-:S03]  /*1a00*/  FMUL.FTZ R21, R21, UR23 ;  /* 0x0000001715157c20 */ /* 0x000fc60008410000 */
[----:B------:R-:W1:Y:S02]  /*1a10*/  MUFU.SQRT R8, R9 ;  /* 0x0000000900087308 */ /* 0x000e640000002000 */
[----:B------:R-:W-:-:S06]  /*1a20*/  F2FP.F16.F32.PACK_AB R21, RZ, R21 ;  /* 0x00000015ff15723e */ /* 0x000fcc00000000ff */
[----:B------:R-:W3:Y:S01]  /*1a30*/  MUFU.SQRT R29, R29 ;  /* 0x0000001d001d7308 */ /* 0x000ee20000002000 */
[----:B------:R-:W-:Y:S02]  /*1a40*/  HADD2.F32 R21, -RZ, R21.H0_H0 ;  /* 0x20000015ff157230 */ /* 0x000fe40000004100 */
[----:B--2---:R-:W-:-:S04]  /*1a50*/  FMUL.FTZ R23, R23, R11 ;  /* 0x0000000b17177220 */ /* 0x004fc80000410000 */
[----:B------:R-:W-:Y:S01]  /*1a60*/  FMUL.FTZ R23, R23, UR23 ;  /* 0x0000001717177c20 */ /* 0x000fe20008410000 */
[----:B------:R-:W-:Y:S01]  /*1a70*/  FADD.FTZ R0, R0, -R21 ;  /* 0x8000001500007221 */ /* 0x000fe20000010000 */
[----:B------:R2:W-:Y:S01]  /*1a80*/  F2F.F16.F32 R25, R24 ;  /* 0x0000001800197304 */ /* 0x0005e20000200800 */
[----:B-1----:R-:W-:Y:S02]  /*1a90*/  FADD.FTZ R8, R8, UR22 ;  /* 0x0000001608087e21 */ /* 0x002fe40008010000 */
[----:B------:R-:W-:-:S05]  /*1aa0*/  F2FP.F16.F32.PACK_AB R23, RZ, R23 ;  /* 0x00000017ff17723e */ /* 0x000fca00000000ff */
[----:B------:R-:W-:Y:S01]  /*1ab0*/  MUFU.RCP R8, R8 ;  /* 0x0000000800087308 */ /* 0x000fe20000001000 */
[----:B--2---:R-:W-:Y:S01]  /*1ac0*/  FMUL.FTZ R24, R22, R17 ;  /* 0x0000001116187220 */ /* 0x004fe20000410000 */
[----:B---3--:R-:W-:Y:S01]  /*1ad0*/  FADD.FTZ R29, R29, UR22 ;  /* 0x000000161d1d7e21 */ /* 0x008fe20008010000 */
[----:B------:R-:W-:-:S05]  /*1ae0*/  HADD2.F32 R23, -RZ, R23.H0_H0 ;  /* 0x20000017ff177230 */ /* 0x000fca0000004100 */
[----:B------:R-:W1:Y:S01]  /*1af0*/  MUFU.RCP R29, R29 ;  /* 0x0000001d001d7308 */ /* 0x000e620000001000 */
[----:B------:R-:W-:-:S07]  /*1b00*/  FADD.FTZ R23, R18, -R23 ;  /* 0x8000001712177221 */ /* 0x000fce0000010000 */
[----:B------:R2:W3:Y:S08]  /*1b10*/  F2F.F16.F32 R11, R20 ;  /* 0x00000014000b7304 */ /* 0x0004f00000200800 */
[----:B------:R4:W0:Y:S01]  /*1b20*/  F2F.F16.F32 R21, R13 ;  /* 0x0000000d00157304 */ /* 0x0008220000200800 */
[----:B--2---:R-:W-:Y:S01]  /*1b30*/  FMUL.FTZ R20, R13, R17 ;  /* 0x000000110d147220 */ /* 0x004fe20000410000 */
[----:B-1----:R-:W-:-:S03]  /*1b40*/  FMUL.FTZ R24, R24, R29 ;  /* 0x0000001d18187220 */ /* 0x002fc60000410000 */
[----:B------:R-:W-:Y:S01]  /*1b50*/  FMUL.FTZ R20, R20, R8 ;  /* 0x0000000814147220 */ /* 0x000fe20000410000 */
[----:B------:R-:W-:Y:S02]  /*1b60*/  FMUL.FTZ R24, R24, UR23 ;  /* 0x0000001718187c20 */ /* 0x000fe40008410000 */
[----:B------:R-:W1:Y:S01]  /*1b70*/  F2F.F16.F32 R27, R27 ;  /* 0x0000001b001b7304 */ /* 0x000e620000200800 */
[----:B------:R-:W-:Y:S02]  /*1b80*/  FMUL.FTZ R20, R20, UR23 ;  /* 0x0000001714147c20 */ /* 0x000fe40008410000 */
[----:B------:R-:W-:-:S03]  /*1b90*/  F2FP.F16.F32.PACK_AB R18, RZ, R24 ;  /* 0x00000018ff12723e */ /* 0x000fc600000000ff */
[----:B------:R-:W-:Y:S02]  /*1ba0*/  F2FP.F16.F32.PACK_AB R20, RZ, R20 ;  /* 0x00000014ff14723e */ /* 0x000fe400000000ff */
[----:B------:R-:W-:Y:S01]  /*1bb0*/  HADD2.F32 R18, -RZ, R18.H0_H0 ;  /* 0x20000012ff127230 */ /* 0x000fe20000004100 */
[----:B------:R2:W0:Y:S02]  /*1bc0*/  F2F.F16.F32 R9, R28 ;  /* 0x0000001c00097304 */ /* 0x0004240000200800 */
[----:B----4-:R-:W-:Y:S02]  /*1bd0*/  HADD2.F32 R13, -RZ, R20.H0_H0 ;  /* 0x20000014ff0d7230 */ /* 0x010fe40000004100 */
[----:B------:R-:W-:-:S03]  /*1be0*/  FADD.FTZ R18, R19, -R18 ;  /* 0x8000001213127221 */ /* 0x000fc60000010000 */
[----:B------:R-:W-:Y:S01]  /*1bf0*/  FADD.FTZ R13, R12, -R13 ;  /* 0x8000000d0c0d7221 */ /* 0x000fe20000010000 */
[----:B------:R2:W4:Y:S08]  /*1c00*/  F2F.F16.F32 R8, R22 ;  /* 0x0000001600087304 */ /* 0x0005300000200800 */
[----:B------:R2:W0:Y:S08]  /*1c10*/  F2F.F16.F32 R17, R26 ;  /* 0x0000001a00117304 */ /* 0x0004300000200800 */
[----:B------:R-:W0:Y:S08]  /*1c20*/  F2F.F16.F32 R0, R0 ;  /* 0x0000000000007304 */ /* 0x000e300000200800 */
[----:B------:R2:W0:Y:S08]  /*1c30*/  F2F.F16.F32 R24, R23 ;  /* 0x0000001700187304 */ /* 0x0004300000200800 */
[----:B------:R2:W0:Y:S08]  /*1c40*/  F2F.F16.F32 R29, R13 ;  /* 0x0000000d001d7304 */ /* 0x0004300000200800 */
[----:B------:R2:W0:Y:S01]  /*1c50*/  F2F.F16.F32 R20, R18 ;  /* 0x0000001200147304 */ /* 0x0004220000200800 */
[----:B-1-34-:R-:W-:Y:S05]  /*1c60*/  BRA.U UP1, `(.L_x_816) ;  /* 0x0000000101847547 */ /* 0x01afea000b800000 */
[C---:B------:R-:W-:Y:S01]  /*1c70*/  ISETP.GE.AND P2, PT, R15.reuse, UR15, PT ;  /* 0x0000000f0f007c0c */ /* 0x040fe2000bf46270 */
[----:B--2---:R-:W-:Y:S01]  /*1c80*/  HFMA2 R18, -RZ, RZ, 0, 1.1920928955078125e-07 ;  /* 0x00000002ff127431 */ /* 0x004fe200000001ff */
[C---:B------:R-:W-:Y:S02]  /*1c90*/  IADD3 R12, PT, PT, R15.reuse, 0x1, RZ ;  /* 0x000000010f0c7810 */ /* 0x040fe40007ffe0ff */
[----:B------:R-:W-:Y:S02]  /*1ca0*/  IADD3 R13, PT, PT, R15, 0x2, RZ ;  /* 0x000000020f0d7810 */ /* 0x000fe40007ffe0ff */
[----:B------:R-:W-:Y:S02]  /*1cb0*/  ISETP.GE.AND P0, PT, R12, UR15, PT ;  /* 0x0000000f0c007c0c */ /* 0x000fe4000bf06270 */
[----:B------:R-:W-:Y:S02]  /*1cc0*/  ISETP.GE.AND P1, PT, R13, UR15, PT ;  /* 0x0000000f0d007c0c */ /* 0x000fe4000bf26270 */
[----:B------:R-:W-:-:S02]  /*1cd0*/  MOV R12, 0x2 ;  /* 0x00000002000c7802 */ /* 0x000fc40000000f00 */
[----:B------:R-:W-:Y:S01]  /*1ce0*/  MOV R22, 0x2 ;  /* 0x0000000200167802 */ /* 0x000fe20000000f00 */
[----:B0-----:R-:W-:Y:S02]  /*1cf0*/  @!P2 STG.E.U16 desc[UR16][R6.64], R0 ;  /* 0x000000000600a986 */ /* 0x001fe4000c101510 */
[C---:B------:R-:W-:Y:S02]  /*1d00*/  @!P2 IMAD.WIDE R12, R15.reuse, R12, UR12 ;  /* 0x0000000c0f0cae25 */ /* 0x040fe4000f8e020c */
[----:B------:R-:W-:Y:S02]  /*1d10*/  @!P2 STG.E.U16 desc[UR16][R4.64], R10 ;  /* 0x0000000a0400a986 */ /* 0x000fe4000c101510 */
[C---:B------:R-:W-:Y:S02]  /*1d20*/  @!P0 IMAD.WIDE R18, R15.reuse, R18, UR12 ;  /* 0x0000000c0f128e25 */ /* 0x040fe4000f8e0212 */
[----:B------:R-:W-:Y:S02]  /*1d30*/  @!P2 STG.E.U16 desc[UR16][R2.64], R25 ;  /* 0x000000190200a986 */ /* 0x000fe4000c101510 */
[----:B------:R-:W-:-:S02]  /*1d40*/  @!P1 IMAD.WIDE R22, R15, R22, UR12 ;  /* 0x0000000c0f169e25 */ /* 0x000fc4000f8e0216 */
[----:B------:R0:W-:Y:S04]  /*1d50*/  @!P2 STG.E.U16 desc[UR16][R12.64], R0 ;  /* 0x000000000c00a986 */ /* 0x0001e8000c101510 */
[----:B------:R1:W-:Y:S04]  /*1d60*/  @!P0 STG.E.U16 desc[UR16][R6.64+0x2], R24 ;  /* 0x0000021806008986 */ /* 0x0003e8000c101510 */
[----:B------:R1:W-:Y:S04]  /*1d70*/  @!P0 STG.E.U16 desc[UR16][R4.64+0x2], R27 ;  /* 0x0000021b04008986 */ /* 0x0003e8000c101510 */
[----:B------:R1:W-:Y:S01]  /*1d80*/  @!P0 STG.E.U16 desc[UR16][R2.64+0x2], R11 ;  /* 0x0000020b02008986 */ /* 0x0003e2000c101510 */
[----:B0-----:R-:W-:-:S03]  /*1d90*/  IADD3 R0, PT, PT, R15, 0x3, RZ ;  /* 0x000000030f007810 */ /* 0x001fc60007ffe0ff */
[----:B------:R1:W-:Y:S01]  /*1da0*/  @!P0 STG.E.U16 desc[UR16][R18.64+0x2], R24 ;  /* 0x0000021812008986 */ /* 0x0003e2000c101510 */
[----:B------:R-:W-:-:S03]  /*1db0*/  ISETP.GE.AND P0, PT, R0, UR15, PT ;  /* 0x0000000f00007c0c */ /* 0x000fc6000bf06270 */
[----:B------:R1:W-:Y:S04]  /*1dc0*/  @!P1 STG.E.U16 desc[UR16][R6.64+0x4], R29 ;  /* 0x0000041d06009986 */ /* 0x0003e8000c101510 */
[----:B------:R1:W-:Y:S04]  /*1dd0*/  @!P1 STG.E.U16 desc[UR16][R4.64+0x4], R21 ;  /* 0x0000041504009986 */ /* 0x0003e8000c101510 */
[----:B------:R1:W-:Y:S04]  /*1de0*/  @!P1 STG.E.U16 desc[UR16][R2.64+0x4], R9 ;  /* 0x0000040902009986 */ /* 0x0003e8000c101510 */
[----:B------:R1:W-:Y:S01]  /*1df0*/  @!P1 STG.E.U16 desc[UR16][R22.64+0x4], R29 ;  /* 0x0000041d16009986 */ /* 0x0003e2000c101510 */
[----:B------:R-:W-:Y:S05]  /*1e00*/  @P0 BRA `(.L_x_817) ;  /* 0x0000000000640947 */ /* 0x000fea0003800000 */
[----:B------:R-:W-:Y:S01]  /*1e10*/  MOV R10, 0x2 ;  /* 0x00000002000a7802 */ /* 0x000fe20000000f00 */
[----:B------:R2:W-:Y:S04]  /*1e20*/  STG.E.U16 desc[UR16][R6.64+0x6], R20 ;  /* 0x0000061406007986 */ /* 0x0005e8000c101510 */
[----:B-1----:R-:W-:Y:S01]  /*1e30*/  IMAD.WIDE R10, R15, R10, UR12 ;  /* 0x0000000c0f0a7e25 */ /* 0x002fe2000f8e020a */
[----:B------:R2:W-:Y:S04]  /*1e40*/  STG.E.U16 desc[UR16][R4.64+0x6], R8 ;  /* 0x0000060804007986 */ /* 0x0005e8000c101510 */
[----:B------:R2:W-:Y:S04]  /*1e50*/  STG.E.U16 desc[UR16][R2.64+0x6], R17 ;  /* 0x0000061102007986 */ /* 0x0005e8000c101510 */
[----:B------:R2:W-:Y:S01]  /*1e60*/  STG.E.U16 desc[UR16][R10.64+0x6], R20 ;  /* 0x000006140a007986 */ /* 0x0005e2000c101510 */
[----:B------:R-:W-:Y:S05]  /*1e70*/  BRA `(.L_x_817) ;  /* 0x0000000000487947 */ /* 0x000fea0003800000 */
.L_x_816:
[----:B--2---:R-:W-:Y:S01]  /*1e80*/  IMAD.WIDE.U32 R18, R27, 0x10000, RZ ;  /* 0x000100001b127825 */ /* 0x004fe200078e00ff */
[----:B0-----:R-:W-:Y:S02]  /*1e90*/  SHF.L.U32 R20, R20, 0x10, RZ ;  /* 0x0000001014147819 */ /* 0x001fe400000006ff */
[----:B------:R-:W-:Y:S01]  /*1ea0*/  SHF.L.U32 R8, R8, 0x10, RZ ;  /* 0x0000001008087819 */ /* 0x000fe200000006ff */
[----:B------:R-:W-:Y:S01]  /*1eb0*/  IMAD.WIDE.U32 R12, R24, 0x10000, RZ ;  /* 0x00010000180c7825 */ /* 0x000fe200078e00ff */
[----:B------:R-:W-:-:S03]  /*1ec0*/  LOP3.LUT R10, R18, R10, RZ, 0xfc, !PT ;  /* 0x0000000a120a7212 */ /* 0x000fc600078efcff */
[----:B------:R-:W-:Y:S01]  /*1ed0*/  HFMA2 R18, -RZ, RZ, 0, 1.1920928955078125e-07 ;  /* 0x00000002ff127431 */ /* 0x000fe200000001ff */
[----:B------:R-:W-:Y:S01]  /*1ee0*/  SHF.L.U32 R17, R17, 0x10, RZ ;  /* 0x0000001011117819 */ /* 0x000fe200000006ff */
[----:B------:R-:W-:Y:S01]  /*1ef0*/  IMAD.WIDE.U32 R22, R11, 0x10000, RZ ;  /* 0x000100000b167825 */ /* 0x000fe200078e00ff */
[----:B------:R-:W-:Y:S02]  /*1f00*/  LOP3.LUT R13, R13, R20, R29, 0xfe, !PT ;  /* 0x000000140d0d7212 */ /* 0x000fe400078efe1d */
[----:B------:R-:W-:Y:S02]  /*1f10*/  LOP3.LUT R12, R12, R0, RZ, 0xfc, !PT ;  /* 0x000000000c0c7212 */ /* 0x000fe400078efcff */
[----:B------:R-:W-:Y:S01]  /*1f20*/  LOP3.LUT R11, R19, R8, R21, 0xfe, !PT ;  /* 0x00000008130b7212 */ /* 0x000fe200078efe15 */
[----:B------:R-:W-:Y:S01]  /*1f30*/  IMAD.WIDE R18, R15, R18, UR12 ;  /* 0x0000000c0f127e25 */ /* 0x000fe2000f8e0212 */
[----:B------:R-:W-:Y:S01]  /*1f40*/  LOP3.LUT R9, R23, R17, R9, 0xfe, !PT ;  /* 0x0000001117097212 */ /* 0x000fe200078efe09 */
[----:B------:R0:W-:Y:S01]  /*1f50*/  STG.E.64 desc[UR16][R6.64], R12 ;  /* 0x0000000c06007986 */ /* 0x0001e2000c101b10 */
[----:B------:R-:W-:-:S03]  /*1f60*/  LOP3.LUT R8, R22, R25, RZ, 0xfc, !PT ;  /* 0x0000001916087212 */ /* 0x000fc600078efcff */
[----:B------:R0:W-:Y:S04]  /*1f70*/  STG.E.64 desc[UR16][R4.64], R10 ;  /* 0x0000000a04007986 */ /* 0x0001e8000c101b10 */
[----:B------:R0:W-:Y:S04]  /*1f80*/  STG.E.64 desc[UR16][R2.64], R8 ;  /* 0x0000000802007986 */ /* 0x0001e8000c101b10 */
[----:B------:R0:W-:Y:S02]  /*1f90*/  STG.E.64 desc[UR16][R18.64], R12 ;  /* 0x0000000c12007986 */ /* 0x0001e4000c101b10 */
.L_x_817:
[----:B------:R-:W-:Y:S05]  /*1fa0*/  BSYNC.RECONVERGENT B1 ;  /* 0x0000000000017941 */ /* 0x000fea0003800200 */
.L_x_815:
[----:B------:R-:W-:-:S04]  /*1fb0*/  LEA R15, R14, R15, 0x2 ;  /* 0x0000000f0e0f7211 */ /* 0x000fc800078e10ff */
[----:B------:R-:W-:-:S13]  /*1fc0*/  ISETP.GE.AND P0, PT, R15, UR15, PT ;  /* 0x0000000f0f007c0c */ /* 0x000fda000bf06270 */
[----:B------:R-:W-:Y:S05]  /*1fd0*/  @!P0 BRA `(.L_x_818) ;  /* 0xfffffff000908947 */ /* 0x000fea000383ffff */
[----:B------:R-:W-:Y:S05]  /*1fe0*/  BSYNC.RECONVERGENT B0 ;  /* 0x0000000000007941 */ /* 0x000fea0003800200 */
.L_x_812:
[----:B------:R-:W-:Y:S05]  /*1ff0*/  EXIT ;  /* 0x000000000000794d */ /* 0x000fea0003800000 */
.L_x_819:
        /* <DEDUP_REMOVED lines=16> */
.L_x_1127:


//--------------------- .text._Z25multi_tensor_apply_kernelI18TensorListMetadataILi5EE15DistAdamFunctorIN3c104HalfENS3_8BFloat16EfEJPfffffff10adamMode_tfEEvlPViT_T0_DpT1_ --------------------------
	.section	.text._Z25multi_tensor_apply_kernelI18TensorListMetadataILi5EE15DistAdamFunctorIN3c104HalfENS3_8BFloat16EfEJPfffffff10adamMode_tfEEvlPViT_T0_DpT1_,"ax",@progbits
	.align	128
        .global         _Z25multi_tensor_apply_kernelI18TensorListMetadataILi5EE15DistAdamFunctorIN3c104HalfENS3_8BFloat16EfEJPfffffff10adamMode_tfEEvlPViT_T0_DpT1_
        .type           _Z25multi_tensor_apply_kernelI18TensorListMetadataILi5EE15DistAdamFunctorIN3c104HalfENS3_8BFloat16EfEJPfffffff10adamMode_tfEEvlPViT_T0_DpT1_,@function
        .size           _Z25multi_tensor_apply_kernelI18TensorListMetadataILi5EE15DistAdamFunctorIN3c104HalfENS3_8BFloat16EfEJPfffffff10adamMode_tfEEvlPViT_T0_DpT1_,(.L_x_1128 - _Z25multi_tensor_apply_kernelI18TensorListMetadataILi5EE15DistAdamFunctorIN3c104HalfENS3_8BFloat16EfEJPfffffff10adamMode_tfEEvlPViT_T0_DpT1_)
        .other          _Z25multi_tensor_apply_kernelI18TensorListMetadataILi5EE15DistAdamFunctorIN3c104HalfENS3_8BFloat16EfEJPfffffff10adamMode_tfEEvlPViT_T0_DpT1_,@"STO_CUDA_ENTRY STV_DEFAULT"
_Z25multi_tensor_apply_kernelI18TensorListMetadataILi5EE15DistAdamFunctorIN3c104HalfENS3_8BFloat16EfEJPfffffff10adamMode_tfEEvlPViT_T0_DpT1_:
.text._Z25multi_tensor_apply_kernelI18TensorListMetadataILi5EE15DistAdamFunctorIN3c104HalfENS3_8BFloat16EfEJPfffffff10adamMode_tfEEvlPViT_T0_DpT1_:
        /* <DEDUP_REMOVED lines=58> */
.L_x_826:
        /* <DEDUP_REMOVED lines=22> */
[----:B------:R-:W-:Y:S01]  /*0500*/  SHF.R.U32.HI R24, RZ, 0x10, R19 ;  /* 0x00000010ff187819 */ /* 0x000fe20000011613 */
[----:B------:R-:W-:Y:S06]  /*0510*/  BRA `(.L_x_823) ;  /* 0x0000000000bc7947 */ /* 0x000fec0003800000 */
.L_x_822:
        /* <DEDUP_REMOVED lines=25> */
[----:B------:R-:W-:Y:S01]  /*06b0*/  @P3 PRMT R22, RZ, 0x7610, R22 ;  /* 0x00007610ff163816 */ /* 0x000fe20000000016 */
[----:B------:R0:W5:Y:S01]  /*06c0*/  @!P0 LDG.E.U16 R18, desc[UR16][R26.64] ;  /* 0x000000101a128981 */ /* 0x000162000c1e1500 */
[----:B--2---:R-:W-:Y:S02]  /*06d0*/  @P1 PRMT R7, RZ, 0x7610, R7 ;  /* 0x00007610ff071816 */ /* 0x004fe40000000007 */
[----:B------:R-:W-:Y:S01]  /*06e0*/  @P3 PRMT R6, RZ, 0x7610, R6 ;  /* 0x00007610ff063816 */ /* 0x000fe20000000006 */
[----:B------:R2:W5:Y:S01]  /*06f0*/  @!P0 LDG.E.U16 R8, desc[UR16][R12.64] ;  /* 0x000000100c088981 */ /* 0x000562000c1e1500 */
[----:B---3--:R-:W-:Y:S02]  /*0700*/  @P1 PRMT R21, RZ, 0x7610, R21 ;  /* 0x00007610ff151816 */ /* 0x008fe40000000015 */
        /* <DEDUP_REMOVED lines=15> */
[----:B0-2---:R-:W-:-:S07]  /*0800*/  @P0 PRMT R16, RZ, 0x7610, R16 ;  /* 0x00007610ff100816 */ /* 0x005fce0000000010 */
.L_x_823:
        /* <DEDUP_REMOVED lines=8> */
[----:B------:R-:W-:Y:S02]  /*0890*/  HADD2.F32 R21, -RZ, R21.H0_H0 ;  /* 0x20000015ff157230 */ /* 0x000fe40000004100 */
[C---:B------:R-:W-:Y:S01]  /*08a0*/  FMUL.FTZ R25, R26.reuse, R26 ;  /* 0x0000001a1a197220 */ /* 0x040fe20000410000 */
[----:B----4-:R-:W-:Y:S01]  /*08b0*/  FFMA.FTZ R23, R26, -UR22, R26 ;  /* 0x800000161a177c23 */ /* 0x010fe2000801001a */
[----:B------:R-:W-:Y:S01]  /*08c0*/  FMUL.FTZ R26, R3, R28 ;  /* 0x0000001c031a7220 */ /* 0x000fe20000410000 */
[----:B------:R-:W-:-:S02]  /*08d0*/  HADD2.F32 R4, -RZ, R4.H0_H0 ;  /* 0x20000004ff047230 */ /* 0x000fc40000004100 */
[----:B------:R-:W-:Y:S01]  /*08e0*/  FFMA.FTZ R25, R25, -UR23, R25 ;  /* 0x8000001719197c23 */ /* 0x000fe20008010019 */
[----:B------:R-:W-:Y:S01]  /*08f0*/  FFMA.FTZ R8, R8, UR22, R23 ;  /* 0x0000001608087c23 */ /* 0x000fe20008010017 */
[C---:B------:R-:W-:Y:S01]  /*0900*/  FFMA.FTZ R28, R26.reuse, -UR22, R26 ;  /* 0x800000161a1c7c23 */ /* 0x040fe2000801001a */
[----:B------:R-:W-:Y:S01]  /*0910*/  FMUL.FTZ R26, R26, R26 ;  /* 0x0000001a1a1a7220 */ /* 0x000fe20000410000 */
[----:B------:R-:W-:Y:S01]  /*0920*/  FFMA.FTZ R16, R16, UR23, R25 ;  /* 0x0000001710107c23 */ /* 0x000fe20008010019 */
[----:B------:R-:W-:Y:S02]  /*0930*/  HADD2.F32 R17, -RZ, R17.H0_H0 ;  /* 0x20000011ff117230 */ /* 0x000fe40000004100 */
[----:B------:R-:W-:Y:S01]  /*0940*/  FFMA.FTZ R23, R7, UR22, R28 ;  /* 0x0000001607177c23 */ /* 0x000fe2000801001c */
[----:B------:R-:W-:Y:S01]  /*0950*/  FFMA.FTZ R26, R26, -UR23, R26 ;  /* 0x800000171a1a7c23 */ /* 0x000fe2000801001a */
[----:B-1----:R-:W-:Y:S01]  /*0960*/  FMUL.FTZ R25, R16, R18 ;  /* 0x0000001210197220 */ /* 0x002fe20000410000 */
[----:B------:R-:W1:Y:S01]  /*0970*/  MUFU.RCP R7, UR24 ;  /* 0x0000001800077d08 */ /* 0x000e620008001000 */
[----:B------:R-:W-:-:S02]  /*0980*/  HADD2.F32 R9, -RZ, R9.H0_H0 ;  /* 0x20000009ff097230 */ /* 0x000fc40000004100 */
[----:B------:R-:W-:Y:S01]  /*0990*/  FFMA.FTZ R21, R21, UR23, R26 ;  /* 0x0000001715157c23 */ /* 0x000fe2000801001a */
[----:B------:R-:W-:Y:S02]  /*09a0*/  HADD2.F32 R22, -RZ, R22.H0_H0 ;  /* 0x20000016ff167230 */ /* 0x000fe40000004100 */
[----:B------:R-:W-:Y:S02]  /*09b0*/  HADD2.F32 R20, -RZ, R20.H0_H0 ;  /* 0x20000014ff147230 */ /* 0x000fe40000004100 */
[----:B------:R-:W-:Y:S01]  /*09c0*/  FMUL.FTZ R28, R21, R18 ;  /* 0x00000012151c7220 */ /* 0x000fe20000410000 */
[----:B------:R-:W-:Y:S01]  /*09d0*/  HADD2.F32 R6, -RZ, R6.H0_H0 ;  /* 0x20000006ff067230 */ /* 0x000fe20000004100 */
[----:B------:R-:W2:Y:S08]  /*09e0*/  MUFU.SQRT R25, R25 ;  /* 0x0000001900197308 */ /* 0x000eb00000002000 */
        /* <DEDUP_REMOVED lines=10> */
[----:B0-----:R-:W-:-:S03]  /*0a90*/  FFMA.FTZ R25, R4, UR21, R25 ;  /* 0x0000001504197c23 */ /* 0x001fc60008010019 */
[----:B------:R-:W-:Y:S01]  /*0aa0*/  F2F.F16.F32 R21, R21 ;  /* 0x0000001500157304 */ /* 0x000fe20000200800 */
[----:B------:R-:W-:-:S05]  /*0ab0*/  FMUL.FTZ R26, R25, UR27 ;  /* 0x0000001b191a7c20 */ /* 0x000fca0008410000 */
[----:B------:R-:W-:Y:S02]  /*0ac0*/  F2FP.F16.F32.PACK_AB R26, RZ, R26 ;  /* 0x0000001aff1a723e */ /* 0x000fe400000000ff */
[----:B------:R-:W0:Y:S03]  /*0ad0*/  MUFU.RCP R25, R29 ;  /* 0x0000001d00197308 */ /* 0x000e260000001000 */
[----:B------:R-:W-:Y:S01]  /*0ae0*/  HADD2.F32 R27, -RZ, R26.H0_H0 ;  /* 0x2000001aff1b7230 */ /* 0x000fe20000004100 */
[----:B------:R-:W-:-:S04]  /*0af0*/  SHF.L.U32 R26, R19, 0x10, RZ ;  /* 0x00000010131a7819 */ /* 0x000fc800000006ff */
[----:B------:R-:W-:Y:S01]  /*0b00*/  FADD.FTZ R4, R4, -R27 ;  /* 0x8000001b04047221 */ /* 0x000fe20000010000 */
[----:B------:R-:W-:Y:S01]  /*0b10*/  FMUL.FTZ R26, R3, R26 ;  /* 0x0000001a031a7220 */ /* 0x000fe20000410000 */
[----:B0-----:R-:W-:-:S03]  /*0b20*/  FMUL.FTZ R19, R28, R25 ;  /* 0x000000191c137220 */ /* 0x001fc60000410000 */
[----:B------:R-:W-:-:S04]  /*0b30*/  FMUL.FTZ R25, R26, R26 ;  /* 0x0000001a1a197220 */ /* 0x000fc80000410000 */
[----:B------:R-:W-:Y:S01]  /*0b40*/  FFMA.FTZ R28, R25, -UR23, R25 ;  /* 0x80000017191c7c23 */ /* 0x000fe20008010019 */
[----:B------:R-:W-:-:S03]  /*0b50*/  FMUL.FTZ R25, R3, R24 ;  /* 0x0000001803197220 */ /* 0x000fc60000410000 */
[----:B------:R-:W-:Y:S01]  /*0b60*/  FFMA.FTZ R17, R17, UR23, R28 ;  /* 0x0000001711117c23 */ /* 0x000fe2000801001c */
[----:B------:R-:W-:-:S03]  /*0b70*/  FFMA.FTZ R28, R26, -UR22, R26 ;  /* 0x800000161a1c7c23 */ /* 0x000fc6000801001a */
[----:B------:R-:W-:Y:S01]  /*0b80*/  FMUL.FTZ R29, R17, R18 ;  /* 0x00000012111d7220 */ /* 0x000fe20000410000 */
[----:B------:R-:W-:Y:S01]  /*0b90*/  FFMA.FTZ R28, R9, UR22, R28 ;  /* 0x00000016091c7c23 */ /* 0x000fe2000801001c */
[C---:B------:R-:W-:Y:S01]  /*0ba0*/  FMUL.FTZ R9, R25.reuse, R25 ;  /* 0x0000001919097220 */ /* 0x040fe20000410000 */
[----:B------:R-:W-:Y:S01]  /*0bb0*/  FFMA.FTZ R25, R25, -UR22, R25 ;  /* 0x8000001619197c23 */ /* 0x000fe20008010019 */
[----:B------:R-:W-:Y:S01]  /*0bc0*/  F2F.F16.F32 R17, R17 ;  /* 0x0000001100117304 */ /* 0x000fe20000200800 */
[-C--:B------:R-:W-:Y:S01]  /*0bd0*/  FMUL.FTZ R24, R28, R7.reuse ;  /* 0x000000071c187220 */ /* 0x080fe20000410000 */
[----:B------:R-:W-:Y:S01]  /*0be0*/  FFMA.FTZ R9, R9, -UR23, R9 ;  /* 0x8000001709097c23 */ /* 0x000fe20008010009 */
[----:B------:R-:W-:Y:S01]  /*0bf0*/  FFMA.FTZ R25, R20, UR22, R25 ;  /* 0x0000001614197c23 */ /* 0x000fe20008010019 */
[----:B------:R-:W-:Y:S02]  /*0c00*/  HADD2.F32 R20, -RZ, R5.H0_H0 ;  /* 0x20000005ff147230 */ /* 0x000fe40000004100 */
[----:B------:R-:W-:Y:S01]  /*0c10*/  FFMA.FTZ R22, R22, UR23, R9 ;  /* 0x0000001716167c23 */ /* 0x000fe20008010009 */
[----:B------:R-:W-:Y:S01]  /*0c20*/  FMUL.FTZ R7, R25, R7 ;  /* 0x0000000719077220 */ /* 0x000fe20000410000 */
[----:B------:R-:W0:Y:S01]  /*0c30*/  MUFU.SQRT R29, R29 ;  /* 0x0000001d001d7308 */ /* 0x000e220000002000 */
[----:B------:R-:W-:-:S02]  /*0c40*/  HADD2.F32 R5, -RZ, R0.H0_H0 ;  /* 0x20000000ff057230 */ /* 0x000fc40000004100 */
[----:B------:R-:W-:Y:S01]  /*0c50*/  FMUL.FTZ R18, R22, R18 ;  /* 0x0000001216127220 */ /* 0x000fe20000410000 */
[----:B------:R-:W-:-:S04]  /*0c60*/  FFMA.FTZ R19, R20, UR21, R19 ;  /* 0x0000001514137c23 */ /* 0x000fc80008010013 */
[----:B------:R-:W-:Y:S01]  /*0c70*/  FMUL.FTZ R19, R19, UR27 ;  /* 0x0000001b13137c20 */ /* 0x000fe20008410000 */
[----:B------:R-:W1:Y:S04]  /*0c80*/  MUFU.SQRT R18, R18 ;  /* 0x0000001200127308 */ /* 0x000e680000002000 */
[----:B------:R-:W-:-:S04]  /*0c90*/  F2FP.F16.F32.PACK_AB R19, RZ, R19 ;  /* 0x00000013ff13723e */ /* 0x000fc800000000ff */
[----:B------:R-:W-:Y:S01]  /*0ca0*/  F2F.F16.F32 R9, R28 ;  /* 0x0000001c00097304 */ /* 0x000fe20000200800 */
[----:B------:R-:W-:Y:S02]  /*0cb0*/  HADD2.F32 R19, -RZ, R19.H0_H0 ;  /* 0x20000013ff137230 */ /* 0x000fe40000004100 */
[----:B0-----:R-:W-:-:S03]  /*0cc0*/  FADD.FTZ R27, R29, UR26 ;  /* 0x0000001a1d1b7e21 */ /* 0x001fc60008010000 */
[----:B------:R-:W-:-:S03]  /*0cd0*/  FADD.FTZ R29, R20, -R19 ;  /* 0x80000013141d7221 */ /* 0x000fc60000010000 */
[----:B------:R-:W0:Y:S01]  /*0ce0*/  MUFU.RCP R27, R27 ;  /* 0x0000001b001b7308 */ /* 0x000e220000001000 */
[----:B-1----:R-:W-:-:S07]  /*0cf0*/  FADD.FTZ R26, R18, UR26 ;  /* 0x0000001a121a7e21 */ /* 0x002fce0008010000 */
[----:B------:R-:W1:Y:S08]  /*0d00*/  MUFU.RCP R26, R26 ;  /* 0x0000001a001a7308 */ /* 0x000e700000001000 */
[----:B------:R-:W-:Y:S01]  /*0d10*/  F2F.F16.F32 R29, R29 ;  /* 0x0000001d001d7304 */ /* 0x000fe20000200800 */
[----:B0-----:R-:W-:-:S04]  /*0d20*/  FMUL.FTZ R24, R24, R27 ;  /* 0x0000001b18187220 */ /* 0x001fc80000410000 */
[----:B------:R-:W-:-:S03]  /*0d30*/  FFMA.FTZ R24, R5, UR21, R24 ;  /* 0x0000001505187c23 */ /* 0x000fc60008010018 */
[----:B------:R-:W0:Y:S01]  /*0d40*/  F2F.F16.F32 R27, R4 ;  /* 0x00000004001b7304 */ /* 0x000e220000200800 */
[----:B-1----:R-:W-:Y:S01]  /*0d50*/  FMUL.FTZ R7, R7, R26 ;  /* 0x0000001a07077220 */ /* 0x002fe20000410000 */
[----:B------:R-:W-:-:S03]  /*0d60*/  FMUL.FTZ R24, R24, UR27 ;  /* 0x0000001b18187c20 */ /* 0x000fc60008410000 */
[----:B------:R-:W-:Y:S02]  /*0d70*/  FFMA.FTZ R7, R6, UR21, R7 ;  /* 0x0000001506077c23 */ /* 0x000fe40008010007 */
[----:B------:R-:W-:Y:S01]  /*0d80*/  F2FP.F16.F32.PACK_AB R24, RZ, R24 ;  /* 0x00000018ff18723e */ /* 0x000fe200000000ff */
[----:B------:R-:W-:Y:S01]  /*0d90*/  F2F.F16.F32 R18, R25 ;  /* 0x0000001900127304 */ /* 0x000fe20000200800 */
[----:B------:R-:W-:-:S03]  /*0da0*/  FMUL.FTZ R7, R7, UR27 ;  /* 0x0000001b07077c20 */ /* 0x000fc60008410000 */
[----:B------:R-:W-:Y:S02]  /*0db0*/  HADD2.F32 R24, -RZ, R24.H0_H0 ;  /* 0x20000018ff187230 */ /* 0x000fe40000004100 */
[----:B------:R-:W-:Y:S01]  /*0dc0*/  F2FP.F16.F32.PACK_AB R7, RZ, R7 ;  /* 0x00000007ff07723e */ /* 0x000fe200000000ff */
[----:B0-----:R-:W-:Y:S01]  /*0dd0*/  HADD2.F32 R4, -RZ, R27.H0_H0 ;  /* 0x2000001bff047230 */ /* 0x001fe20000004100 */
[----:B------:R-:W-:Y:S01]  /*0de0*/  F2F.F16.F32 R22, R22 ;  /* 0x0000001600167304 */ /* 0x000fe20000200800 */
[----:B------:R-:W-:Y:S01]  /*0df0*/  FADD.FTZ R19, R5, -R24 ;  /* 0x8000001805137221 */ /* 0x000fe20000010000 */
[----:B------:R-:W-:Y:S02]  /*0e00*/  HADD2.F32 R5, -RZ, R29.H0_H0 ;  /* 0x2000001dff057230 */ /* 0x000fe40000004100 */
[----:B------:R-:W-:-:S04]  /*0e10*/  HADD2.F32 R7, -RZ, R7.H0_H0 ;  /* 0x20000007ff077230 */ /* 0x000fc80000004100 */
[----:B------:R-:W0:Y:S01]  /*0e20*/  F2F.F16.F32 R19, R19 ;  /* 0x0000001300137304 */ /* 0x000e220000200800 */
[----:B------:R-:W-:-:S07]  /*0e30*/  FADD.FTZ R0, R6, -R7 ;  /* 0x8000000706007221 */ /* 0x000fce0000010000 */
[----:B------:R-:W1:Y:S01]  /*0e40*/  F2F.F16.F32 R0, R0 ;  /* 0x0000000000007304 */ /* 0x000e620000200800 */
[----:B0-----:R-:W-:Y:S02]  /*0e50*/  HADD2.F32 R6, -RZ, R19.H0_H0 ;  /* 0x20000013ff067230 */ /* 0x001fe40000004100 */
[----:B-1----:R-:W-:Y:S01]  /*0e60*/  HADD2.F32 R7, -RZ, R0.H0_H0 ;  /* 0x20000000ff077230 */ /* 0x002fe20000004100 */
[----:B------:R-:W-:Y:S06]  /*0e70*/  BRA.U !UP1, `(.L_x_824) ;  /* 0x00000001094c7547 */ /* 0x000fec000b800000 */
[----:B------:R-:W-:Y:S01]  /*0e80*/  IMAD.WIDE.U32 R24, R29, 0x10000, RZ ;  /* 0x000100001d187825 */ /* 0x000fe200078e00ff */
[----:B------:R-:W-:Y:S02]  /*0e90*/  SHF.L.U32 R0, R0, 0x10, RZ ;  /* 0x0000001000007819 */ /* 0x000fe400000006ff */
[----:B------:R-:W-:Y:S02]  /*0ea0*/  SHF.L.U32 R22, R22, 0x10, RZ ;  /* 0x0000001016167819 */ /* 0x000fe400000006ff */
[----:B------:R-:W-:Y:S02]  /*0eb0*/  LOP3.LUT R25, R25, R0, R19, 0xfe, !PT ;  /* 0x0000000019197212 */ /* 0x000fe400078efe13 */
[----:B------:R-:W-:Y:S01]  /*0ec0*/  LOP3.LUT R24, R24, R27, RZ, 0xfc, !PT ;  /* 0x0000001b18187212 */ /* 0x000fe200078efcff */
[----:B------:R-:W-:Y:S01]  /*0ed0*/  IMAD.WIDE.U32 R26, R23, 0x10000, RZ ;  /* 0x00010000171a7825 */ /* 0x000fe200078e00ff */
[----:B------:R-:W-:-:S03]  /*0ee0*/  SHF.L.U32 R0, R18, 0x10, RZ ;  /* 0x0000001012007819 */ /* 0x000fc600000006ff */
[----:B------:R-:W-:Y:S01]  /*0ef0*/  IMAD.WIDE.U32 R18, R21, 0x10000, RZ ;  /* 0x0001000015127825 */ /* 0x000fe200078e00ff */
[----:B------:R-:W-:Y:S01]  /*0f00*/  MOV R21, 0x4 ;  /* 0x0000000400157802 */ /* 0x000fe20000000f00 */
[----:B------:R0:W-:Y:S01]  /*0f10*/  STG.E.64 desc[UR16][R10.64], R24 ;  /* 0x000000180a007986 */ /* 0x0001e2000c101b10 */
[----:B------:R-:W-:Y:S02]  /*0f20*/  LOP3.LUT R9, R27, R0, R9, 0xfe, !PT ;  /* 0x000000001b097212 */ /* 0x000fe400078efe09 */
        /* <DEDUP_REMOVED lines=8> */
.L_x_824:
[C---:B------:R-:W-:Y:S01]  /*0fb0*/  ISETP.GE.AND P3, PT, R2.reuse, UR15, PT ;  /* 0x0000000f02007c0c */ /* 0x040fe2000bf66270 */
[----:B------:R-:W-:Y:S01]  /*0fc0*/  HFMA2 R25, -RZ, RZ, 0, 2.384185791015625e-07 ;  /* 0x00000004ff197431 */ /* 0x000fe200000001ff */
[C---:B------:R-:W-:Y:S02]  /*0fd0*/  IADD3 R20, PT, PT, R2.reuse, 0x1, RZ ;  /* 0x0000000102147810 */ /* 0x040fe40007ffe0ff */
[----:B------:R-:W-:Y:S02]  /*0fe0*/  IADD3 R24, PT, PT, R2, 0x3, RZ ;  /* 0x0000000302187810 */ /* 0x000fe40007ffe0ff */
[----:B------:R-:W-:Y:S02]  /*0ff0*/  ISETP.GE.AND P0, PT, R20, UR15, PT ;  /* 0x0000000f14007c0c */ /* 0x000fe4000bf06270 */
[----:B------:R-:W-:Y:S02]  /*1000*/  IADD3 R20, PT, PT, R2, 0x2, RZ ;  /* 0x0000000202147810 */ /* 0x000fe40007ffe0ff */
[----:B------:R-:W-:-:S02]  /*1010*/  ISETP.GE.AND P2, PT, R24, UR15, PT ;  /* 0x0000000f18007c0c */ /* 0x000fc4000bf46270 */
[----:B------:R-:W-:Y:S01]  /*1020*/  ISETP.GE.AND P1, PT, R20, UR15, PT ;  /* 0x0000000f14007c0c */ /* 0x000fe2000bf26270 */
[----:B------:R-:W-:Y:S01]  /*1030*/  @!P3 IMAD.WIDE R24, R2, R25, UR12 ;  /* 0x0000000c0218be25 */ /* 0x000fe2000f8e0219 */
[----:B------:R-:W-:Y:S01]  /*1040*/  MOV R20, 0x4 ;  /* 0x0000000400147802 */ /* 0x000fe20000000f00 */
[----:B------:R0:W-:Y:S01]  /*1050*/  @!P3 STG.E.U16 desc[UR16][R10.64], R27 ;  /* 0x0000001b0a00b986 */ /* 0x0001e2000c101510 */
[----:B------:R-:W-:-:S03]  /*1060*/  MOV R28, 0x4 ;  /* 0x00000004001c7802 */ /* 0x000fc60000000f00 */
[----:B------:R-:W-:Y:S04]  /*1070*/  @!P3 STG.E.U16 desc[UR16][R12.64], R8 ;  /* 0x000000080c00b986 */ /* 0x000fe8000c101510 */
[----:B------:R-:W-:Y:S04]  /*1080*/  @!P3 STG.E.U16 desc[UR16][R14.64], R16 ;  /* 0x000000100e00b986 */ /* 0x000fe8000c101510 */
[----:B------:R1:W-:Y:S01]  /*1090*/  @!P3 STG.E desc[UR16][R24.64], R4 ;  /* 0x000000041800b986 */ /* 0x0003e2000c101910 */
[----:B0-----:R-:W-:-:S03]  /*10a0*/  HFMA2 R27, -RZ, RZ, 0, 2.384185791015625e-07 ;  /* 0x00000004ff1b7431 */ /* 0x001fc600000001ff */
[----:B------:R-:W-:Y:S02]  /*10b0*/  @!P0 STG.E.U16 desc[UR16][R10.64+0x2], R29 ;  /* 0x0000021d0a008986 */ /* 0x000fe4000c101510 */
[C---:B------:R-:W-:Y:S02]  /*10c0*/  @!P1 IMAD.WIDE R26, R2.reuse, R27, UR12 ;  /* 0x0000000c021a9e25 */ /* 0x040fe4000f8e021b */
[----:B------:R-:W-:Y:S02]  /*10d0*/  @!P0 STG.E.U16 desc[UR16][R12.64+0x2], R23 ;  /* 0x000002170c008986 */ /* 0x000fe4000c101510 */
[C---:B-1----:R-:W-:Y:S02]  /*10e0*/  @!P0 IMAD.WIDE R24, R2.reuse, R20, UR12 ;  /* 0x0000000c02188e25 */ /* 0x042fe4000f8e0214 */
[----:B------:R0:W-:Y:S04]  /*10f0*/  @!P0 STG.E.U16 desc[UR16][R14.64+0x2], R21 ;  /* 0x000002150e008986 */ /* 0x0001e8000c101510 */
[----:B------:R1:W-:Y:S04]  /*1100*/  @!P0 STG.E desc[UR16][R24.64+0x4], R5 ;  /* 0x0000040518008986 */ /* 0x0003e8000c101910 */
[----:B------:R1:W-:Y:S04]  /*1110*/  @!P1 STG.E.U16 desc[UR16][R10.64+0x4], R19 ;  /* 0x000004130a009986 */ /* 0x0003e8000c101510 */
[----:B------:R1:W-:Y:S01]  /*1120*/  @!P1 STG.E.U16 desc[UR16][R12.64+0x4], R9 ;  /* 0x000004090c009986 */ /* 0x0003e2000c101510 */
[----:B0-----:R-:W-:-:S03]  /*1130*/  @!P2 IMAD.WIDE R20, R2, R28, UR12 ;  /* 0x0000000c0214ae25 */ /* 0x001fc6000f8e021c */
[----:B------:R1:W-:Y:S04]  /*1140*/  @!P1 STG.E.U16 desc[UR16][R14.64+0x4], R17 ;  /* 0x000004110e009986 */ /* 0x0003e8000c101510 */
[----:B------:R1:W-:Y:S04]  /*1150*/  @!P1 STG.E desc[UR16][R26.64+0x8], R6 ;  /* 0x000008061a009986 */ /* 0x0003e8000c101910 */
[----:B------:R1:W-:Y:S04]  /*1160*/  @!P2 STG.E.U16 desc[UR16][R10.64+0x6], R0 ;  /* 0x000006000a00a986 */ /* 0x0003e8000c101510 */
[----:B------:R1:W-:Y:S04]  /*1170*/  @!P2 STG.E.U16 desc[UR16][R12.64+0x6], R18 ;  /* 0x000006120c00a986 */ /* 0x0003e8000c101510 */
[----:B------:R1:W-:Y:S04]  /*1180*/  @!P2 STG.E.U16 desc[UR16][R14.64+0x6], R22 ;  /* 0x000006160e00a986 */ /* 0x0003e8000c101510 */
[----:B------:R1:W-:Y:S02]  /*1190*/  @!P2 STG.E desc[UR16][R20.64+0xc], R7 ;  /* 0x00000c071400a986 */ /* 0x0003e4000c101910 */
.L_x_825:
[----:B01----:R-:W-:-:S04]  /*11a0*/  MOV R5, UR18 ;  /* 0x0000001200057c02 */ /* 0x003fc80008000f00 */
[----:B------:R-:W-:-:S04]  /*11b0*/  LEA R2, R5, R2, 0x2 ;  /* 0x0000000205027211 */ /* 0x000fc800078e10ff */
[----:B------:R-:W-:-:S13]  /*11c0*/  ISETP.GE.AND P0, PT, R2, UR15, PT ;  /* 0x0000000f02007c0c */ /* 0x000fda000bf06270 */
[----:B------:R-:W-:Y:S05]  /*11d0*/  @!P0 BRA `(.L_x_826) ;  /* 0xfffffff000708947 */ /* 0x000fea000383ffff */
[----:B------:R-:W-:Y:S05]  /*11e0*/  BSYNC.RECONVERGENT B0 ;  /* 0x0000000000007941 */ /* 0x000fea0003800200 */
.L_x_821:
[----:B------:R-:W-:Y:S05]  /*11f0*/  EXIT ;  /* 0x000000000000794d */ /* 0x000fea0003800000 */
.L_x_820:
[----:B------:R-:W-:Y:S01]  /*1200*/  BSSY.RECONVERGENT B0, `(.L_x_827) ;  /* 0x00000e2000007945 */ /* 0x000fe20003800200 */
.L_x_833:
[----:B------:R-:W-:Y:S01]  /*1210*/  HFMA2 R11, -RZ, RZ, 0, 1.1920928955078125e-07 ;  /* 0x00000002ff0b7431 */ /* 0x000fe200000001ff */
        /* <DEDUP_REMOVED lines=48> */
.L_x_828:
        /* <DEDUP_REMOVED lines=16> */
.L_x_829:
        /* <DEDUP_REMOVED lines=22> */
[----:B------:R-:W-:-:S04]  /*1780*/  HADD2.F32 R20, -RZ, R20.H0_H0 ;  /* 0x20000014ff147230 */ /* 0x000fc80000004100 */
        /* <DEDUP_REMOVED lines=11> */
[----:B------:R-:W-:Y:S01]  /*1840*/  F2F.F16.F32 R21, R21 ;  /* 0x0000001500157304 */ /* 0x000fe20000200800 */
[----:B---3--:R-:W-:-:S07]  /*1850*/  FMUL.FTZ R25, R8, R23 ;  /* 0x0000001708197220 */ /* 0x008fce0000410000 */
[----:B------:R-:W0:Y:S01]  /*1860*/  MUFU.RCP R26, R26 ;  /* 0x0000001a001a7308 */ /* 0x000e220000001000 */
[----:B------:R-:W-:-:S07]  /*1870*/  FMUL.FTZ R27, R7, R23 ;  /* 0x00000017071b7220 */ /* 0x000fce0000410000 */
[----:B------:R-:W2:Y:S08]  /*1880*/  MUFU.SQRT R28, R28 ;  /* 0x0000001c001c7308 */ /* 0x000eb00000002000 */
[----:B------:R-:W-:Y:S01]  /*1890*/  F2F.F16.F32 R8, R8 ;  /* 0x0000000800087304 */ /* 0x000fe20000200800 */
[----:B0-----:R-:W-:-:S04]  /*18a0*/  FMUL.FTZ R25, R25, R26 ;  /* 0x0000001a19197220 */ /* 0x001fc80000410000 */
[----:B------:R-:W-:Y:S01]  /*18b0*/  FMUL.FTZ R25, R25, UR35 ;  /* 0x0000002319197c20 */ /* 0x000fe20008410000 */
[----:B--2---:R-:W-:-:S04]  /*18c0*/  FADD.FTZ R29, R28, UR34 ;  /* 0x000000221c1d7e21 */ /* 0x004fc80008010000 */
[----:B------:R-:W-:Y:S01]  /*18d0*/  F2FP.F16.F32.PACK_AB R25, RZ, R25 ;  /* 0x00000019ff19723e */ /* 0x000fe200000000ff */
[----:B------:R-:W0:Y:S04]  /*18e0*/  MUFU.RCP R26, R29 ;  /* 0x0000001d001a7308 */ /* 0x000e280000001000 */
[----:B------:R-:W-:-:S05]  /*18f0*/  HADD2.F32 R25, -RZ, R25.H0_H0 ;  /* 0x20000019ff197230 */ /* 0x000fca0000004100 */
[----:B------:R-:W-:Y:S01]  /*1900*/  FADD.FTZ R0, R0, -R25 ;  /* 0x8000001900007221 */ /* 0x000fe20000010000 */
[----:B------:R-:W-:-:S05]  /*1910*/  HADD2.F32 R25, -RZ, R4.H0_H0 ;  /* 0x20000004ff197230 */ /* 0x000fca0000004100 */
[----:B------:R-:W-:Y:S01]  /*1920*/  FMUL.FTZ R28, R25, UR28 ;  /* 0x0000001c191c7c20 */ /* 0x000fe20008410000 */
[----:B------:R-:W-:Y:S01]  /*1930*/  F2F.F16.F32 R0, R0 ;  /* 0x0000000000007304 */ /* 0x000fe20000200800 */
        /* <DEDUP_REMOVED lines=10> */
[----:B------:R-:W-:Y:S02]  /*19e0*/  HADD2.F32 R19, -RZ, R6.H0_H0 ;  /* 0x20000006ff137230 */ /* 0x000fe40000004100 */
[----:B------:R-:W-:Y:S01]  /*19f0*/  FMUL.FTZ R27, R9, R23 ;  /* 0x00000017091b7220 */ /* 0x000fe20000410000 */
[----:B------:R-:W-:Y:S01]  /*1a00*/  FMUL.FTZ R29, R17, R16 ;  /* 0x00000010111d7220 */ /* 0x000fe20000410000 */
[----:B------:R-:W-:Y:S01]  /*1a10*/  F2F.F16.F32 R9, R9 ;  /* 0x0000000900097304 */ /* 0x000fe20000200800 */
[----:B------:R-:W-:-:S04]  /*1a20*/  FMUL.FTZ R28, R19, UR28 ;  /* 0x0000001c131c7c20 */ /* 0x000fc80008410000 */
[----:B------:R-:W-:-:S03]  /*1a30*/  FFMA.FTZ R24, R3, R24, R28 ;  /* 0x0000001803187223 */ /* 0x000fc6000001001c */
[----:B------:R-:W0:Y:S08]  /*1a40*/  MUFU.SQRT R29, R29 ;  /* 0x0000001d001d7308 */ /* 0x000e300000002000 */
[----:B------:R-:W-:Y:S01]  /*1a50*/  F2F.F16.F32 R17, R17 ;  /* 0x0000001100117304 */ /* 0x000fe20000200800 */
[----:B0-----:R-:W-:-:S07]  /*1a60*/  FADD.FTZ R26, R29, UR34 ;  /* 0x000000221d1a7e21 */ /* 0x001fce0008010000 */
[----:B------:R-:W0:Y:S02]  /*1a70*/  MUFU.RCP R26, R26 ;  /* 0x0000001a001a7308 */ /* 0x000e240000001000 */
[----:B0-----:R-:W-:Y:S01]  /*1a80*/  FMUL.FTZ R6, R27, R26 ;  /* 0x0000001a1b067220 */ /* 0x001fe20000410000 */
[----:B------:R-:W-:-:S05]  /*1a90*/  FMUL.FTZ R27, R24, R24 ;  /* 0x00000018181b7220 */ /* 0x000fca0000410000 */
[----:B------:R0:W-:Y:S01]  /*1aa0*/  F2F.F16.F32 R26, R5 ;  /* 0x00000005001a7304 */ /* 0x0001e20000200800 */
[----:B------:R-:W-:Y:S01]  /*1ab0*/  FMUL.FTZ R6, R6, UR35 ;  /* 0x0000002306067c20 */ /* 0x000fe20008410000 */
[----:B------:R-:W-:-:S04]  /*1ac0*/  FFMA.FTZ R27, R27, -UR31, R27 ;  /* 0x8000001f1b1b7c23 */ /* 0x000fc8000801001b */
[----:B------:R-:W-:Y:S01]  /*1ad0*/  FFMA.FTZ R22, R22, UR31, R27 ;  /* 0x0000001f16167c23 */ /* 0x000fe2000801001b */
[----:B------:R-:W-:Y:S01]  /*1ae0*/  F2FP.F16.F32.PACK_AB R6, RZ, R6 ;  /* 0x00000006ff06723e */ /* 0x000fe200000000ff */
[----:B0-----:R-:W-:Y:S02]  /*1af0*/  HADD2.F32 R5, -RZ, R4.H0_H0 ;  /* 0x20000004ff057230 */ /* 0x001fe40000004100 */
[----:B------:R-:W-:Y:S02]  /*1b00*/  FMUL.FTZ R29, R22, R16 ;  /* 0x00000010161d7220 */ /* 0x000fe40000410000 */
[----:B------:R-:W-:Y:S01]  /*1b10*/  F2F.F16.F32 R16, R7 ;  /* 0x0000000700107304 */ /* 0x000fe20000200800 */
[----:B------:R-:W-:-:S07]  /*1b20*/  HADD2.F32 R6, -RZ, R6.H0_H0 ;  /* 0x20000006ff067230 */ /* 0x000fce0000004100 */
[----:B------:R-:W0:Y:S08]  /*1b30*/  MUFU.SQRT R27, R29 ;  /* 0x0000001d001b7308 */ /* 0x000e300000002000 */
[----:B------:R-:W-:Y:S01]  /*1b40*/  F2F.F16.F32 R22, R22 ;  /* 0x0000001600167304 */ /* 0x000fe20000200800 */
[----:B0-----:R-:W-:Y:S01]  /*1b50*/  FADD.FTZ R7, R27, UR34 ;  /* 0x000000221b077e21 */ /* 0x001fe20008010000 */
[----:B------:R-:W-:-:S06]  /*1b60*/  FFMA.FTZ R27, R24, -UR30, R24 ;  /* 0x8000001e181b7c23 */ /* 0x000fcc0008010018 */
[----:B------:R-:W0:Y:S01]  /*1b70*/  MUFU.RCP R24, R7 ;  /* 0x0000000700187308 */ /* 0x000e220000001000 */
[----:B------:R-:W-:Y:S01]  /*1b80*/  FFMA.FTZ R28, R20, UR30, R27 ;  /* 0x0000001e141c7c23 */ /* 0x000fe2000801001b */
[----:B------:R-:W-:-:S03]  /*1b90*/  FADD.FTZ R27, R18, -R5 ;  /* 0x80000005121b7221 */ /* 0x000fc60000010000 */
[----:B------:R-:W-:-:S03]  /*1ba0*/  FMUL.FTZ R23, R28, R23 ;  /* 0x000000171c177220 */ /* 0x000fc60000410000 */
[----:B------:R-:W2:Y:S08]  /*1bb0*/  F2F.F16.F32 R27, R27 ;  /* 0x0000001b001b7304 */ /* 0x000eb00000200800 */
[----:B------:R-:W-:Y:S01]  /*1bc0*/  F2F.F16.F32 R20, R28 ;  /* 0x0000001c00147304 */ /* 0x000fe20000200800 */
[----:B0-----:R-:W-:-:S04]  /*1bd0*/  FMUL.FTZ R23, R23, R24 ;  /* 0x0000001817177220 */ /* 0x001fc80000410000 */
[----:B------:R-:W-:Y:S01]  /*1be0*/  FMUL.FTZ R23, R23, UR35 ;  /* 0x0000002317177c20 */ /* 0x000fe20008410000 */
[----:B--2---:R-:W-:-:S04]  /*1bf0*/  HADD2.F32 R5, -RZ, R27.H0_H0 ;  /* 0x2000001bff057230 */ /* 0x004fc80000004100 */
[----:B------:R-:W-:Y:S01]  /*1c00*/  F2FP.F16.F32.PACK_AB R4, RZ, R23 ;  /* 0x00000017ff04723e */ /* 0x000fe200000000ff */
[----:B------:R-:W-:-:S04]  /*1c10*/  FADD.FTZ R23, R25, -R6 ;  /* 0x8000000619177221 */ /* 0x000fc80000010000 */
[----:B------:R-:W-:Y:S02]  /*1c20*/  HADD2.F32 R4, -RZ, R4.H0_H0 ;  /* 0x20000004ff047230 */ /* 0x000fe40000004100 */
[----:B------:R-:W0:Y:S03]  /*1c30*/  F2F.F16.F32 R23, R23 ;  /* 0x0000001700177304 */ /* 0x000e260000200800 */
[----:B------:R-:W-:Y:S01]  /*1c40*/  FADD.FTZ R24, R19, -R4 ;  /* 0x8000000413187221 */ /* 0x000fe20000010000 */
[----:B------:R-:W-:-:S05]  /*1c50*/  HADD2.F32 R4, -RZ, R0.H0_H0 ;  /* 0x20000000ff047230 */ /* 0x000fca0000004100 */
[----:B------:R-:W2:Y:S01]  /*1c60*/  F2F.F16.F32 R24, R24 ;  /* 0x0000001800187304 */ /* 0x000ea20000200800 */
[----:B0-----:R-:W-:Y:S02]  /*1c70*/  HADD2.F32 R6, -RZ, R23.H0_H0 ;  /* 0x20000017ff067230 */ /* 0x001fe40000004100 */
[----:B--2---:R-:W-:Y:S01]  /*1c80*/  HADD2.F32 R7, -RZ, R24.H0_H0 ;  /* 0x20000018ff077230 */ /* 0x004fe20000004100 */
[----:B------:R-:W-:Y:S06]  /*1c90*/  BRA.U UP1, `(.L_x_831) ;  /* 0x0000000101847547 */ /* 0x000fec000b800000 */
[C---:B------:R-:W-:Y:S01]  /*1ca0*/  ISETP.GE.AND P2, PT, R2.reuse, UR15, PT ;  /* 0x0000000f02007c0c */ /* 0x040fe2000bf46270 */
[----:B------:R-:W-:Y:S01]  /*1cb0*/  HFMA2 R29, -RZ, RZ, 0, 2.384185791015625e-07 ;  /* 0x00000004ff1d7431 */ /* 0x000fe200000001ff */
[C---:B------:R-:W-:Y:S02]  /*1cc0*/  IADD3 R18, PT, PT, R2.reuse, 0x1, RZ ;  /* 0x0000000102127810 */ /* 0x040fe40007ffe0ff */
[----:B------:R-:W-:Y:S02]  /*1cd0*/  IADD3 R19, PT, PT, R2, 0x2, RZ ;  /* 0x0000000202137810 */ /* 0x000fe40007ffe0ff */
[----:B------:R-:W-:Y:S02]  /*1ce0*/  ISETP.GE.AND P0, PT, R18, UR15, PT ;  /* 0x0000000f12007c0c */ /* 0x000fe4000bf06270 */
[----:B------:R-:W-:Y:S02]  /*1cf0*/  ISETP.GE.AND P1, PT, R19, UR15, PT ;  /* 0x0000000f13007c0c */ /* 0x000fe4000bf26270 */
[----:B------:R-:W-:-:S02]  /*1d00*/  MOV R19, 0x4 ;  /* 0x0000000400137802 */ /* 0x000fc40000000f00 */
[----:B------:R-:W-:Y:S01]  /*1d10*/  MOV R25, 0x4 ;  /* 0x0000000400197802 */ /* 0x000fe20000000f00 */
[----:B------:R0:W-:Y:S02]  /*1d20*/  @!P2 STG.E.U16 desc[UR16][R10.64], R0 ;  /* 0x000000000a00a986 */ /* 0x0001e4000c101510 */
[C---:B------:R-:W-:Y:S02]  /*1d30*/  @!P2 IMAD.WIDE R18, R2.reuse, R19, UR12 ;  /* 0x0000000c0212ae25 */ /* 0x040fe4000f8e0213 */
[----:B------:R-:W-:Y:S02]  /*1d40*/  @!P2 STG.E.U16 desc[UR16][R12.64], R8 ;  /* 0x000000080c00a986 */ /* 0x000fe4000c101510 */
[C---:B------:R-:W-:Y:S02]  /*1d50*/  @!P0 IMAD.WIDE R28, R2.reuse, R29, UR12 ;  /* 0x0000000c021c8e25 */ /* 0x040fe4000f8e021d */
[----:B------:R-:W-:Y:S04]  /*1d60*/  @!P2 STG.E.U16 desc[UR16][R14.64], R26 ;  /* 0x0000001a0e00a986 */ /* 0x000fe8000c101510 */
[----:B------:R2:W-:Y:S01]  /*1d70*/  @!P2 STG.E desc[UR16][R18.64], R4 ;  /* 0x000000041200a986 */ /* 0x0005e2000c101910 */
[----:B0-----:R-:W-:-:S03]  /*1d80*/  IADD3 R0, PT, PT, R2, 0x3, RZ ;  /* 0x0000000302007810 */ /* 0x001fc60007ffe0ff */
[----:B------:R3:W-:Y:S04]  /*1d90*/  @!P0 STG.E.U16 desc[UR16][R10.64+0x2], R27 ;  /* 0x0000021b0a008986 */ /* 0x0007e8000c101510 */
[----:B------:R3:W-:Y:S01]  /*1da0*/  @!P0 STG.E.U16 desc[UR16][R12.64+0x2], R16 ;  /* 0x000002100c008986 */ /* 0x0007e2000c101510 */
[----:B--2---:R-:W-:-:S03]  /*1db0*/  @!P1 IMAD.WIDE R18, R2, R25, UR12 ;  /* 0x0000000c02129e25 */ /* 0x004fc6000f8e0219 */
[----:B------:R3:W-:Y:S04]  /*1dc0*/  @!P0 STG.E.U16 desc[UR16][R14.64+0x2], R21 ;  /* 0x000002150e008986 */ /* 0x0007e8000c101510 */
        /* <DEDUP_REMOVED lines=14> */
.L_x_831:
[----:B------:R-:W-:Y:S01]  /*1eb0*/  IMAD.WIDE.U32 R18, R27, 0x10000, RZ ;  /* 0x000100001b127825 */ /* 0x000fe200078e00ff */
[----:B------:R-:W-:Y:S02]  /*1ec0*/  SHF.L.U32 R24, R24, 0x10, RZ ;  /* 0x0000001018187819 */ /* 0x000fe400000006ff */
[----:B------:R-:W-:Y:S02]  /*1ed0*/  LOP3.LUT R18, R18, R0, RZ, 0xfc, !PT ;  /* 0x0000000012127212 */ /* 0x000fe400078efcff */
[----:B------:R-:W-:Y:S01]  /*1ee0*/  LOP3.LUT R19, R19, R24, R23, 0xfe, !PT ;  /* 0x0000001813137212 */ /* 0x000fe200078efe17 */
[----:B------:R-:W-:Y:S01]  /*1ef0*/  IMAD.WIDE.U32 R24, R16, 0x10000, RZ ;  /* 0x0001000010187825 */ /* 0x000fe200078e00ff */
[----:B------:R-:W-:-:S03]  /*1f00*/  SHF.L.U32 R0, R20, 0x10, RZ ;  /* 0x0000001014007819 */ /* 0x000fc600000006ff */
[----:B------:R-:W-:Y:S01]  /*1f10*/  HFMA2 R23, -RZ, RZ, 0, 2.384185791015625e-07 ;  /* 0x00000004ff177431 */ /* 0x000fe200000001ff */
[----:B------:R-:W-:Y:S01]  /*1f20*/  SHF.L.U32 R16, R22, 0x10, RZ ;  /* 0x0000001016107819 */ /* 0x000fe200000006ff */
[----:B------:R-:W-:Y:S01]  /*1f30*/  IMAD.WIDE.U32 R20, R21, 0x10000, RZ ;  /* 0x0001000015147825 */ /* 0x000fe200078e00ff */
[----:B------:R-:W-:Y:S01]  /*1f40*/  LOP3.LUT R9, R25, R0, R9, 0xfe, !PT ;  /* 0x0000000019097212 */ /* 0x000fe200078efe09 */
[----:B------:R0:W-:Y:S01]  /*1f50*/  STG.E.64 desc[UR16][R10.64], R18 ;  /* 0x000000120a007986 */ /* 0x0001e2000c101b10 */
[----:B------:R-:W-:Y:S02]  /*1f60*/  LOP3.LUT R8, R24, R8, RZ, 0xfc, !PT ;  /* 0x0000000818087212 */ /* 0x000fe400078efcff */
[----:B------:R-:W-:Y:S02]  /*1f70*/  LOP3.LUT R17, R21, R16, R17, 0xfe, !PT ;  /* 0x0000001015117212 */ /* 0x000fe400078efe11 */
[----:B------:R-:W-:Y:S01]  /*1f80*/  LOP3.LUT R16, R20, R26, RZ, 0xfc, !PT ;  /* 0x0000001a14107212 */ /* 0x000fe200078efcff */
[----:B------:R-:W-:Y:S01]  /*1f90*/  IMAD.WIDE R20, R2, R23, UR12 ;  /* 0x0000000c02147e25 */ /* 0x000fe2000f8e0217 */
[----:B------:R0:W-:Y:S04]  /*1fa0*/  STG.E.64 desc[UR16][R12.64], R8 ;  /* 0x000000080c007986 */ /* 0x0001e8000c101b10 */
[----:B------:R0:W-:Y:S04]  /*1fb0*/  STG.E.64 desc[UR16][R14.64], R16 ;  /* 0x000000100e007986 */ /* 0x0001e8000c101b10 */
[----:B------:R0:W-:Y:S02]  /*1fc0*/  STG.E.128 desc[UR16][R20.64], R4 ;  /* 0x0000000414007986 */ /* 0x0001e4000c101d10 */
.L_x_832:
[----:B-1--4-:R-:W-:Y:S05]  /*1fd0*/  BSYNC.RECONVERGENT B1 ;  /* 0x0000000000017941 */ /* 0x012fea0003800200 */
.L_x_830:
[----:B0-23--:R-:W-:-:S04]  /*1fe0*/  MOV R5, UR18 ;  /* 0x0000001200057c02 */ /* 0x00dfc80008000f00 */
[----:B------:R-:W-:-:S04]  /*1ff0*/  LEA R2, R5, R2, 0x2 ;  /* 0x0000000205027211 */ /* 0x000fc800078e10ff */
[----:B------:R-:W-:-:S13]  /*2000*/  ISETP.GE.AND P0, PT, R2, UR15, PT ;  /* 0x0000000f02007c0c */ /* 0x000fda000bf06270 */
[----:B------:R-:W-:Y:S05]  /*2010*/  @!P0 BRA `(.L_x_833) ;  /* 0xfffffff0007c8947 */ /* 0x000fea000383ffff */
[----:B------:R-:W-:Y:S05]  /*2020*/  BSYNC.RECONVERGENT B0 ;  /* 0x0000000000007941 */ /* 0x000fea0003800200 */
.L_x_827:
[----:B------:R-:W-:Y:S05]  /*2030*/  EXIT ;  /* 0x000000000000794d */ /* 0x000fea0003800000 */
.L_x_834:
        /* <DEDUP_REMOVED lines=12> */
.L_x_1128:


//--------------------- .text._Z25multi_tensor_apply_kernelI18TensorListMetadataILi5EE15DistAdamFunctorIN3c104HalfES4_NS3_8BFloat16EEJPfffffff10adamMode_tfEEvlPViT_T0_DpT1_ --------------------------
	.section	.text._Z25multi_tensor_apply_kernelI18TensorListMetadataILi5EE15DistAdamFunctorIN3c104HalfES4_NS3_8BFloat16EEJPfffffff10adamMode_tfEEvlPViT_T0_DpT1_,"ax",@progbits
	.align	128
        .global         _Z25multi_tensor_apply_kernelI18TensorListMetadataILi5EE15DistAdamFunctorIN3c104HalfES4_NS3_8BFloat16EEJPfffffff10adamMode_tfEEvlPViT_T0_DpT1_
        .type           _Z25multi_tensor_apply_kernelI18TensorListMetadataILi5EE15DistAdamFunctorIN3c104HalfES4_NS3_8BFloat16EEJPfffffff10adamMode_tfEEvlPViT_T0_DpT1_,@function
        .size           _Z25multi_tensor_apply_kernelI18TensorListMetadataILi5EE15DistAdamFunctorIN3c104HalfES4_NS3_8BFloat16EEJPfffffff10adamMode_tfEEvlPViT_T0_DpT1_,(.L_x_1129 - _Z25multi_tensor_apply_kernelI18TensorListMetadataILi5EE15DistAdamFunctorIN3c104HalfES4_NS3_8BFloat16EEJPfffffff10adamMode_tfEEvlPViT_T0_DpT1_)
        .other          _Z25multi_tensor_apply_kernelI18TensorListMetadataILi5EE15DistAdamFunctorIN3c104HalfES4_NS3_8BFloat16EEJPfffffff10adamMode_tfEEvlPViT_T0_DpT1_,@"STO_CUDA_ENTRY STV_DEFAULT"
_Z25multi_tensor_apply_kernelI18TensorListMetadataILi5EE15DistAdamFunctorIN3c104HalfES4_NS3_8BFloat16EEJPfffffff10adamMode_tfEEvlPViT_T0_DpT1_:
.text._Z25multi_tensor_apply_kernelI18TensorListMetadataILi5EE15DistAdamFunctorIN3c104HalfES4_NS3_8BFloat16EEJPfffffff10adamMode_tfEEvlPViT_T0_DpT1_:
        /* <DEDUP_REMOVED lines=58> */
.L_x_841:
        /* <DEDUP_REMOVED lines=25> */
.L_x_837:
        /* <DEDUP_REMOVED lines=47> */
.L_x_838:
[----:B-----5:R-:W-:Y:S02]  /*0820*/  HADD2.F32 R28, -RZ, R18.H0_H0 ;  /* 0x20000012ff1c7230 */ /* 0x020fe40000004100 */
[----:B-1----:R-:W1:Y:S01]  /*0830*/  MUFU.RCP R18, UR25 ;  /* 0x0000001900127d08 */ /* 0x002e620008001000 */
[----:B------:R-:W-:Y:S02]  /*0840*/  HADD2.F32 R16, -RZ, R16.H0_H0 ;  /* 0x20000010ff107230 */ /* 0x000fe40000004100 */
[----:B------:R-:W-:Y:S01]  /*0850*/  FMUL.FTZ R27, R3, R28 ;  /* 0x0000001c031b7220 */ /* 0x000fe20000410000 */
[----:B------:R-:W-:Y:S02]  /*0860*/  HADD2.F32 R26, -RZ, R26.H0_H0 ;  /* 0x2000001aff1a7230 */ /* 0x000fe40000004100 */
[----:B------:R-:W-:Y:S02]  /*0870*/  HADD2.F32 R8, -RZ, R8.H0_H0 ;  /* 0x20000008ff087230 */ /* 0x000fe40000004100 */
[----:B------:R-:W-:Y:S01]  /*0880*/  FMUL.FTZ R23, R27, R27 ;  /* 0x0000001b1b177220 */ /* 0x000fe20000410000 */
[----:B------:R-:W-:-:S02]  /*0890*/  HADD2.F32 R7, -RZ, R7.H0_H0 ;  /* 0x20000007ff077230 */ /* 0x000fc40000004100 */
[----:B------:R-:W-:Y:S01]  /*08a0*/  FMUL.FTZ R26, R3, R26 ;  /* 0x0000001a031a7220 */ /* 0x000fe20000410000 */
[----:B----4-:R-:W-:Y:S01]  /*08b0*/  FFMA.FTZ R27, R27, -UR22, R27 ;  /* 0x800000161b1b7c23 */ /* 0x010fe2000801001b */
[----:B------:R-:W-:Y:S01]  /*08c0*/  FFMA.FTZ R23, R23, -UR23, R23 ;  /* 0x8000001717177c23 */ /* 0x000fe20008010017 */
[----:B------:R-:W-:Y:S02]  /*08d0*/  HADD2.F32 R21, -RZ, R21.H0_H0 ;  /* 0x20000015ff157230 */ /* 0x000fe40000004100 */
[----:B------:R-:W-:Y:S01]  /*08e0*/  FFMA.FTZ R8, R8, UR22, R27 ;  /* 0x0000001608087c23 */ /* 0x000fe2000801001b */
        /* <DEDUP_REMOVED lines=15> */
[----:B------:R-:W-:Y:S01]  /*09e0*/  FMUL.FTZ R24, R3, R24 ;  /* 0x0000001803187220 */ /* 0x000fe20000410000 */
[----:B------:R-:W-:-:S02]  /*09f0*/  HADD2.F32 R20, -RZ, R20.H0_H0 ;  /* 0x20000014ff147230 */ /* 0x000fc40000004100 */
[----:B------:R-:W-:Y:S02]  /*0a00*/  HADD2.F32 R0, -RZ, R0.H0_H0 ;  /* 0x20000000ff007230 */ /* 0x000fe40000004100 */
[----:B------:R-:W3:Y:S01]  /*0a10*/  MUFU.SQRT R28, R28 ;  /* 0x0000001c001c7308 */ /* 0x000ee20000002000 */
[----:B------:R-:W-:Y:S02]  /*0a20*/  HADD2.F32 R6, -RZ, R6.H0_H0 ;  /* 0x20000006ff067230 */ /* 0x000fe40000004100 */
[----:B-1----:R-:W-:-:S05]  /*0a30*/  FMUL.FTZ R26, R8, R16 ;  /* 0x00000010081a7220 */ /* 0x002fca0000410000 */
        /* <DEDUP_REMOVED lines=12> */
[----:B------:R-:W-:Y:S02]  /*0b00*/  HADD2.F32 R27, -RZ, R26.H0_H0 ;  /* 0x2000001aff1b7230 */ /* 0x000fe40000004100 */
[----:B------:R-:W-:-:S03]  /*0b10*/  HADD2.F32 R26, -RZ, R19.H0_H0 ;  /* 0x20000013ff1a7230 */ /* 0x000fc60000004100 */
[----:B------:R-:W-:Y:S02]  /*0b20*/  FADD.FTZ R4, R4, -R27 ;  /* 0x8000001b04047221 */ /* 0x000fe40000010000 */
        /* <DEDUP_REMOVED lines=81> */
.L_x_839:
        /* <DEDUP_REMOVED lines=31> */
.L_x_840:
[----:B--23--:R-:W-:-:S04]  /*1230*/  MOV R5, UR18 ;  /* 0x0000001200057c02 */ /* 0x00cfc80008000f00 */
[----:B------:R-:W-:-:S04]  /*1240*/  LEA R2, R5, R2, 0x2 ;  /* 0x0000000205027211 */ /* 0x000fc800078e10ff */
[----:B------:R-:W-:-:S13]  /*1250*/  ISETP.GE.AND P0, PT, R2, UR15, PT ;  /* 0x0000000f02007c0c */ /* 0x000fda000bf06270 */
[----:B------:R-:W-:Y:S05]  /*1260*/  @!P0 BRA `(.L_x_841) ;  /* 0xfffffff0004c8947 */ /* 0x000fea000383ffff */
[----:B------:R-:W-:Y:S05]  /*1270*/  BSYNC.RECONVERGENT B0 ;  /* 0x0000000000007941 */ /* 0x000fea0003800200 */
.L_x_836:
[----:B------:R-:W-:Y:S05]  /*1280*/  EXIT ;  /* 0x000000000000794d */ /* 0x000fea0003800000 */
.L_x_835:
[----:B------:R-:W-:Y:S01]  /*1290*/  BSSY.RECONVERGENT B0, `(.L_x_842) ;  /* 0x00000ea000007945 */ /* 0x000fe20003800200 */
.L_x_848:
        /* <DEDUP_REMOVED lines=49> */
.L_x_843:
        /* <DEDUP_REMOVED lines=16> */
.L_x_844:
[----:B-----5:R-:W-:Y:S01]  /*16b0*/  HADD2.F32 R0, -RZ, R0.H0_H0 ;  /* 0x20000000ff007230 */ /* 0x020fe20000004100 */
[----:B------:R-:W-:Y:S01]  /*16c0*/  BSSY.RECONVERGENT B1, `(.L_x_845) ;  /* 0x00000a2000017945 */ /* 0x000fe20003800200 */
[----:B------:R-:W-:Y:S02]  /*16d0*/  HADD2.F32 R16, -RZ, R16.H0_H0 ;  /* 0x20000010ff107230 */ /* 0x000fe40000004100 */
[----:B------:R-:W-:Y:S02]  /*16e0*/  HADD2.F32 R21, -RZ, R21.H0_H0 ;  /* 0x20000015ff157230 */ /* 0x000fe40000004100 */
[----:B--2---:R-:W-:Y:S01]  /*16f0*/  FMUL.FTZ R26, R0, UR28 ;  /* 0x0000001c001a7c20 */ /* 0x004fe20008410000 */
[----:B------:R-:W-:Y:S02]  /*1700*/  HADD2.F32 R7, -RZ, R7.H0_H0 ;  /* 0x20000007ff077230 */ /* 0x000fe40000004100 */
        /* <DEDUP_REMOVED lines=13> */
[----:B------:R-:W-:-:S02]  /*17e0*/  HADD2.F32 R26, -RZ, R23.H0_H0 ;  /* 0x20000017ff1a7230 */ /* 0x000fc40000004100 */
[----:B------:R-:W-:Y:S02]  /*17f0*/  HADD2.F32 R6, -RZ, R6.H0_H0 ;  /* 0x20000006ff067230 */ /* 0x000fe40000004100 */
[----:B------:R-:W-:Y:S02]  /*1800*/  HADD2.F32 R24, -RZ, R24.H0_H0 ;  /* 0x20000018ff187230 */ /* 0x000fe40000004100 */
[----:B------:R-:W-:Y:S01]  /*1810*/  FFMA.FTZ R25, R3, R26, R28 ;  /* 0x0000001a03197223 */ /* 0x000fe2000001001c */
[----:B------:R-:W-:Y:S02]  /*1820*/  HADD2.F32 R22, -RZ, R22.H0_H0 ;  /* 0x20000016ff167230 */ /* 0x000fe40000004100 */
[----:B0-----:R-:W-:Y:S01]  /*1830*/  FMUL.FTZ R28, R5, R16 ;  /* 0x00000010051c7220 */ /* 0x001fe20000410000 */
[----:B------:R-:W-:Y:S02]  /*1840*/  HADD2.F32 R20, -RZ, R20.H0_H0 ;  /* 0x20000014ff147230 */ /* 0x000fe40000004100 */
        /* <DEDUP_REMOVED lines=26> */
[----:B------:R-:W-:-:S03]  /*19f0*/  HADD2.F32 R26, -RZ, R17.H0_H0 ;  /* 0x20000011ff1a7230 */ /* 0x000fc60000004100 */
        /* <DEDUP_REMOVED lines=88> */
.L_x_846:
        /* <DEDUP_REMOVED lines=22> */
.L_x_847:
[----:B-1--4-:R-:W-:Y:S05]  /*20e0*/  BSYNC.RECONVERGENT B1 ;  /* 0x0000000000017941 */ /* 0x012fea0003800200 */
.L_x_845:
[----:B0-2---:R-:W-:-:S04]  /*20f0*/  MOV R5, UR18 ;  /* 0x0000001200057c02 */ /* 0x005fc80008000f00 */
[----:B------:R-:W-:-:S04]  /*2100*/  LEA R2, R5, R2, 0x2 ;  /* 0x0000000205027211 */ /* 0x000fc800078e10ff */
[----:B------:R-:W-:-:S13]  /*2110*/  ISETP.GE.AND P0, PT, R2, UR15, PT ;  /* 0x0000000f02007c0c */ /* 0x000fda000bf06270 */
[----:B------:R-:W-:Y:S05]  /*2120*/  @!P0 BRA `(.L_x_848) ;  /* 0xfffffff0005c8947 */ /* 0x000fea000383ffff */
[----:B------:R-:W-:Y:S05]  /*2130*/  BSYNC.RECONVERGENT B0 ;  /* 0x0000000000007941 */ /* 0x000fea0003800200 */
.L_x_842:
[----:B------:R-:W-:Y:S05]  /*2140*/  EXIT ;  /* 0x000000000000794d */ /* 0x000fea0003800000 */
.L_x_849:
        /* <DEDUP_REMOVED lines=11> */
.L_x_1129:


//--------------------- .text._Z25multi_tensor_apply_kernelI18TensorListMetadataILi5EE15DistAdamFunctorIN3c104HalfES4_S4_EJPfffffff10adamMode_tfEEvlPViT_T0_DpT1_ --------------------------
	.section	.text._Z25multi_tensor_apply_kernelI18TensorListMetadataILi5EE15DistAdamFunctorIN3c104HalfES4_S4_EJPfffffff10adamMode_tfEEvlPViT_T0_DpT1_,"ax",@progbits
	.align	128
        .global         _Z25multi_tensor_apply_kernelI18TensorListMetadataILi5EE15DistAdamFunctorIN3c104HalfES4_S4_EJPfffffff10adamMode_tfEEvlPViT_T0_DpT1_
        .type           _Z25multi_tensor_apply_kernelI18TensorListMetadataILi5EE15DistAdamFunctorIN3c104HalfES4_S4_EJPfffffff10adamMode_tfEEvlPViT_T0_DpT1_,@function
        .size           _Z25multi_tensor_apply_kernelI18TensorListMetadataILi5EE15DistAdamFunctorIN3c104HalfES4_S4_EJPfffffff10adamMode_tfEEvlPViT_T0_DpT1_,(.L_x_1130 - _Z25multi_tensor_apply_kernelI18TensorListMetadataILi5EE15DistAdamFunctorIN3c104HalfES4_S4_EJPfffffff10adamMode_tfEEvlPViT_T0_DpT1_)
        .other          _Z25multi_tensor_apply_kernelI18TensorListMetadataILi5EE15DistAdamFunctorIN3c104HalfES4_S4_EJPfffffff10adamMode_tfEEvlPViT_T0_DpT1_,@"STO_CUDA_ENTRY STV_DEFAULT"
_Z25multi_tensor_apply_kernelI18TensorListMetadataILi5EE15DistAdamFunctorIN3c104HalfES4_S4_EJPfffffff10adamMode_tfEEvlPViT_T0_DpT1_:
.text._Z25multi_tensor_apply_kernelI18TensorListMetadataILi5EE15DistAdamFunctorIN3c104HalfES4_S4_EJPfffffff10adamMode_tfEEvlPViT_T0_DpT1_:
        /* <DEDUP_REMOVED lines=53> */
.L_x_856:
        /* <DEDUP_REMOVED lines=30> */
.L_x_852:
        /* <DEDUP_REMOVED lines=47> */
.L_x_853:
[----:B-----5:R-:W-:Y:S02]  /*0820*/  HADD2.F32 R21, -RZ, R24.H0_H0 ;  /* 0x20000018ff157230 */ /* 0x020fe40000004100 */
[----:B------:R-:W-:Y:S02]  /*0830*/  HADD2.F32 R25, -RZ, R25.H0_H0 ;  /* 0x20000019ff197230 */ /* 0x000fe40000004100 */
[----:B------:R-:W-:Y:S02]  /*0840*/  HADD2.F32 R27, -RZ, R17.H0_H0 ;  /* 0x20000011ff1b7230 */ /* 0x000fe40000004100 */
        /* <DEDUP_REMOVED lines=12> */
[----:B------:R-:W-:Y:S02]  /*0910*/  HADD2.F32 R17, -RZ, R22.H0_H0 ;  /* 0x20000016ff117230 */ /* 0x000fe40000004100 */
[----:B------:R-:W-:Y:S01]  /*0920*/  FFMA.FTZ R25, R20, -UR21, R20 ;  /* 0x8000001514197c23 */ /* 0x000fe20008010014 */
[----:B------:R-:W-:-:S02]  /*0930*/  HADD2.F32 R22, -RZ, R18.H0_H0 ;  /* 0x20000012ff167230 */ /* 0x000fc40000004100 */
[----:B------:R-:W-:Y:S02]  /*0940*/  HADD2.F32 R12, -RZ, R14.H0_H0 ;  /* 0x2000000eff0c7230 */ /* 0x000fe40000004100 */
[----:B------:R-:W-:Y:S01]  /*0950*/  FMUL.FTZ R18, R16, R17 ;  /* 0x0000001110127220 */ /* 0x000fe20000410000 */
[----:B------:R-:W-:Y:S02]  /*0960*/  HADD2.F32 R17, -RZ, R26.H0_H0 ;  /* 0x2000001aff117230 */ /* 0x000fe40000004100 */
[----:B------:R-:W-:Y:S01]  /*0970*/  FFMA.FTZ R22, R22, UR21, R25 ;  /* 0x0000001516167c23 */ /* 0x000fe20008010019 */
[----:B------:R-:W-:Y:S02]  /*0980*/  HADD2.F32 R11, -RZ, R11.H0_H0 ;  /* 0x2000000bff0b7230 */ /* 0x000fe40000004100 */
[----:B------:R-:W-:Y:S01]  /*0990*/  FMUL.FTZ R14, R18, R18 ;  /* 0x00000012120e7220 */ /* 0x000fe20000410000 */
[----:B------:R-:W-:Y:S01]  /*09a0*/  FFMA.FTZ R12, R12, UR21, R29 ;  /* 0x000000150c0c7c23 */ /* 0x000fe2000801001d */
[----:B------:R-:W-:Y:S01]  /*09b0*/  FMUL.FTZ R20, R16, R17 ;  /* 0x0000001110147220 */ /* 0x000fe20000410000 */
[----:B------:R-:W-:-:S02]  /*09c0*/  HADD2.F32 R13, -RZ, R13.H0_H0 ;  /* 0x2000000dff0d7230 */ /* 0x000fc40000004100 */
[----:B------:R-:W-:Y:S01]  /*09d0*/  FFMA.FTZ R14, R14, -UR21, R14 ;  /* 0x800000150e0e7c23 */ /* 0x000fe2000801000e */
[----:B------:R-:W-:Y:S02]  /*09e0*/  HADD2.F32 R0, -RZ, R0.H0_H0 ;  /* 0x20000000ff007230 */ /* 0x000fe40000004100 */
[----:B------:R-:W-:Y:S01]  /*09f0*/  FMUL.FTZ R17, R20, R20 ;  /* 0x0000001414117220 */ /* 0x000fe20000410000 */
[-C--:B0-----:R-:W-:Y:S01]  /*0a00*/  FMUL.FTZ R24, R22, R21.reuse ;  /* 0x0000001516187220 */ /* 0x081fe20000410000 */
        /* <DEDUP_REMOVED lines=87> */
.L_x_854:
        /* <DEDUP_REMOVED lines=31> */
.L_x_855:
[----:B-1----:R-:W1:Y:S02]  /*1170*/  LDC R0, c[0x0][0x360] ;  /* 0x0000d800ff007b82 */ /* 0x002e640000000800 */
[----:B-1----:R-:W-:-:S04]  /*1180*/  LEA R15, R0, R15, 0x2 ;  /* 0x0000000f000f7211 */ /* 0x002fc800078e10ff */
[----:B------:R-:W-:-:S13]  /*1190*/  ISETP.GE.AND P0, PT, R15, UR15, PT ;  /* 0x0000000f0f007c0c */ /* 0x000fda000bf06270 */
[----:B------:R-:W-:Y:S05]  /*11a0*/  @!P0 BRA `(.L_x_856) ;  /* 0xfffffff000688947 */ /* 0x000fea000383ffff */
[----:B------:R-:W-:Y:S05]  /*11b0*/  BSYNC.RECONVERGENT B0 ;  /* 0x0000000000007941 */ /* 0x000fea0003800200 */
.L_x_851:
[----:B------:R-:W-:Y:S05]  /*11c0*/  EXIT ;  /* 0x000000000000794d */ /* 0x000fea0003800000 */
.L_x_850:
[----:B------:R-:W0:Y:S01]  /*11d0*/  LDC R14, c[0x0][0x360] ;  /* 0x0000d800ff0e7b82 */ /* 0x000e220000000800 */
[----:B------:R-:W-:Y:S01]  /*11e0*/  BSSY.RECONVERGENT B0, `(.L_x_857) ;  /* 0x00000e0000007945 */ /* 0x000fe20003800200 */
[----:B------:R-:W1:Y:S01]  /*11f0*/  LDCU UR14, c[0x0][0xfa4] ;  /* 0x0001f480ff0e77ac */ /* 0x000e620008000800 */
[----:B------:R-:W2:Y:S01]  /*1200*/  LDCU.64 UR18, c[0x0][0xf88] ;  /* 0x0001f100ff1277ac */ /* 0x000ea20008000a00 */
[----:B------:R-:W3:Y:S02]  /*1210*/  LDCU.128 UR20, c[0x0][0xf90] ;  /* 0x0001f200ff1477ac */ /* 0x000ee40008000c00 */
.L_x_863:
        /* <DEDUP_REMOVED lines=49> */
.L_x_858:
        /* <DEDUP_REMOVED lines=16> */
.L_x_859:
[----:B-----5:R-:W-:Y:S01]  /*1630*/  HADD2.F32 R0, -RZ, R0.H0_H0 ;  /* 0x20000000ff007230 */ /* 0x020fe20000004100 */
[----:B------:R-:W-:Y:S01]  /*1640*/  BSSY.RECONVERGENT B1, `(.L_x_860) ;  /* 0x0000096000017945 */ /* 0x000fe20003800200 */
[----:B----4-:R-:W-:Y:S02]  /*1650*/  HADD2.F32 R27, -RZ, R12.H0_H0 ;  /* 0x2000000cff1b7230 */ /* 0x010fe40000004100 */
[----:B------:R-:W-:Y:S02]  /*1660*/  HADD2.F32 R18, -RZ, R18.H0_H0 ;  /* 0x20000012ff127230 */ /* 0x000fe40000004100 */
[----:B-1----:R-:W-:Y:S01]  /*1670*/  FMUL.FTZ R29, R0, UR14 ;  /* 0x0000000e001d7c20 */ /* 0x002fe20008410000 */
[----:B------:R-:W-:Y:S02]  /*1680*/  HADD2.F32 R8, -RZ, R8.H0_H0 ;  /* 0x20000008ff087230 */ /* 0x000fe40000004100 */
[----:B------:R-:W-:Y:S02]  /*1690*/  HADD2.F32 R10, -RZ, R10.H0_H0 ;  /* 0x2000000aff0a7230 */ /* 0x000fe40000004100 */
[----:B------:R-:W-:Y:S01]  /*16a0*/  FFMA.FTZ R12, R16, R27, R29 ;  /* 0x0000001b100c7223 */ /* 0x000fe2000001001d */
[----:B------:R-:W-:-:S02]  /*16b0*/  HADD2.F32 R29, -RZ, R24.H0_H0 ;  /* 0x20000018ff1d7230 */ /* 0x000fc40000004100 */
[----:B------:R-:W-:Y:S01]  /*16c0*/  FMUL.FTZ R24, R18, UR14 ;  /* 0x0000000e12187c20 */ /* 0x000fe20008410000 */
[----:B------:R-:W-:Y:S02]  /*16d0*/  HADD2.F32 R20, -RZ, R20.H0_H0 ;  /* 0x20000014ff147230 */ /* 0x000fe40000004100 */
[C---:B--2---:R-:W-:Y:S01]  /*16e0*/  FFMA.FTZ R27, R12.reuse, -UR18, R12 ;  /* 0x800000120c1b7c23 */ /* 0x044fe2000801000c */
[----:B------:R-:W-:Y:S01]  /*16f0*/  FMUL.FTZ R12, R12, R12 ;  /* 0x0000000c0c0c7220 */ /* 0x000fe20000410000 */
[----:B------:R-:W-:Y:S02]  /*1700*/  HADD2.F32 R13, -RZ, R13.H0_H0 ;  /* 0x2000000dff0d7230 */ /* 0x000fe40000004100 */
        /* <DEDUP_REMOVED lines=15> */
[----:B------:R-:W-:Y:S02]  /*1800*/  HADD2.F32 R21, -RZ, R21.H0_H0 ;  /* 0x20000015ff157230 */ /* 0x000fe40000004100 */
[----:B------:R-:W-:Y:S01]  /*1810*/  FMUL.FTZ R17, R12, UR14 ;  /* 0x0000000e0c117c20 */ /* 0x000fe20008410000 */
[----:B------:R-:W-:-:S02]  /*1820*/  HADD2.F32 R11, -RZ, R11.H0_H0 ;  /* 0x2000000bff0b7230 */ /* 0x000fc40000004100 */
[----:B------:R-:W-:Y:S02]  /*1830*/  HADD2.F32 R23, -RZ, R23.H0_H0 ;  /* 0x20000017ff177230 */ /* 0x000fe40000004100 */
[----:B-1----:R-:W-:Y:S01]  /*1840*/  FMUL.FTZ R22, R24, R29 ;  /* 0x0000001d18167220 */ /* 0x002fe20000410000 */
        /* <DEDUP_REMOVED lines=99> */
.L_x_861:
        /* <DEDUP_REMOVED lines=18> */
.L_x_862:
[----:B------:R-:W-:Y:S05]  /*1fa0*/  BSYNC.RECONVERGENT B1 ;  /* 0x0000000000017941 */ /* 0x000fea0003800200 */
.L_x_860:
[----:B------:R-:W-:-:S04]  /*1fb0*/  LEA R15, R14, R15, 0x2 ;  /* 0x0000000f0e0f7211 */ /* 0x000fc800078e10ff */
[----:B------:R-:W-:-:S13]  /*1fc0*/  ISETP.GE.AND P0, PT, R15, UR15, PT ;  /* 0x0000000f0f007c0c */ /* 0x000fda000bf06270 */
[----:B------:R-:W-:Y:S05]  /*1fd0*/  @!P0 BRA `(.L_x_863) ;  /* 0xfffffff000908947 */ /* 0x000fea000383ffff */
[----:B------:R-:W-:Y:S05]  /*1fe0*/  BSYNC.RECONVERGENT B0 ;  /* 0x0000000000007941 */ /* 0x000fea0003800200 */
.L_x_857:
[----:B------:R-:W-:Y:S05]  /*1ff0*/  EXIT ;  /* 0x000000000000794d */ /* 0x000fea0003800000 */
.L_x_864:
        /* <DEDUP_REMOVED lines=16> */
.L_x_1130:


//--------------------- .text._Z25multi_tensor_apply_kernelI18TensorListMetadataILi5EE15DistAdamFunctorIN3c104HalfES4_fEJPfffffff10adamMode_tfEEvlPViT_T0_DpT1_ --------------------------
	.section	.text._Z25multi_tensor_apply_kernelI18TensorListMetadataILi5EE15DistAdamFunctorIN3c104HalfES4_fEJPfffffff10adamMode_tfEEvlPViT_T0_DpT1_,"ax",@progbits
	.align	128
        .global         _Z25multi_tensor_apply_kernelI18TensorListMetadataILi5EE15DistAdamFunctorIN3c104HalfES4_fEJPfffffff10adamMode_tfEEvlPViT_T0_DpT1_
        .type           _Z25multi_tensor_apply_kernelI18TensorListMetadataILi5EE15DistAdamFunctorIN3c104HalfES4_fEJPfffffff10adamMode_tfEEvlPViT_T0_DpT1_,@function
        .size           _Z25multi_tensor_apply_kernelI18TensorListMetadataILi5EE15DistAdamFunctorIN3c104HalfES4_fEJPfffffff10adamMode_tfEEvlPViT_T0_DpT1_,(.L_x_1131 - _Z25multi_tensor_apply_kernelI18TensorListMetadataILi5EE15DistAdamFunctorIN3c104HalfES4_fEJPfffffff10adamMode_tfEEvlPViT_T0_DpT1_)
        .other          _Z25multi_tensor_apply_kernelI18TensorListMetadataILi5EE15DistAdamFunctorIN3c104HalfES4_fEJPfffffff10adamMode_tfEEvlPViT_T0_DpT1_,@"STO_CUDA_ENTRY STV_DEFAULT"
_Z25multi_tensor_apply_kernelI18TensorListMetadataILi5EE15DistAdamFunctorIN3c104HalfES4_fEJPfffffff10adamMode_tfEEvlPViT_T0_DpT1_:
.text._Z25multi_tensor_apply_kernelI18TensorListMetadataILi5EE15DistAdamFunctorIN3c104HalfES4_fEJPfffffff10adamMode_tfEEvlPViT_T0_DpT1_:
        /* <DEDUP_REMOVED lines=58> */
.L_x_871:
        /* <DEDUP_REMOVED lines=24> */
.L_x_867:
        /* <DEDUP_REMOVED lines=47> */
.L_x_868:
[----:B-----5:R-:W-:Y:S02]  /*0810*/  HADD2.F32 R26, -RZ, R18.H0_H0 ;  /* 0x20000012ff1a7230 */ /* 0x020fe40000004100 */
[----:B-1----:R-:W1:Y:S01]  /*0820*/  MUFU.RCP R18, UR25 ;  /* 0x0000001900127d08 */ /* 0x002e620008001000 */
[----:B------:R-:W-:Y:S02]  /*0830*/  HADD2.F32 R16, -RZ, R16.H0_H0 ;  /* 0x20000010ff107230 */ /* 0x000fe40000004100 */
[C---:B------:R-:W-:Y:S01]  /*0840*/  FMUL.FTZ R26, R3.reuse, R26 ;  /* 0x0000001a031a7220 */ /* 0x040fe20000410000 */
[----:B------:R-:W-:Y:S02]  /*0850*/  HADD2.F32 R28, -RZ, R23.H0_H0 ;  /* 0x20000017ff1c7230 */ /* 0x000fe40000004100 */
[----:B------:R-:W-:Y:S02]  /*0860*/  HADD2.F32 R8, -RZ, R8.H0_H0 ;  /* 0x20000008ff087230 */ /* 0x000fe40000004100 */
[C---:B------:R-:W-:Y:S01]  /*0870*/  FMUL.FTZ R25, R26.reuse, R26 ;  /* 0x0000001a1a197220 */ /* 0x040fe20000410000 */
[----:B----4-:R-:W-:Y:S01]  /*0880*/  FFMA.FTZ R23, R26, -UR22, R26 ;  /* 0x800000161a177c23 */ /* 0x010fe2000801001a */
[----:B------:R-:W-:Y:S01]  /*0890*/  FMUL.FTZ R26, R3, R28 ;  /* 0x0000001c031a7220 */ /* 0x000fe20000410000 */
[----:B------:R-:W-:-:S02]  /*08a0*/  HADD2.F32 R7, -RZ, R7.H0_H0 ;  /* 0x20000007ff077230 */ /* 0x000fc40000004100 */
[----:B------:R-:W-:Y:S01]  /*08b0*/  FFMA.FTZ R25, R25, -UR23, R25 ;  /* 0x8000001719197c23 */ /* 0x000fe20008010019 */
[----:B------:R-:W-:Y:S02]  /*08c0*/  HADD2.F32 R21, -RZ, R21.H0_H0 ;  /* 0x20000015ff157230 */ /* 0x000fe40000004100 */
[C---:B------:R-:W-:Y:S01]  /*08d0*/  FFMA.FTZ R28, R26.reuse, -UR22, R26 ;  /* 0x800000161a1c7c23 */ /* 0x040fe2000801001a */
[----:B------:R-:W-:Y:S01]  /*08e0*/  FMUL.FTZ R26, R26, R26 ;  /* 0x0000001a1a1a7220 */ /* 0x000fe20000410000 */
[----:B------:R-:W-:Y:S01]  /*08f0*/  FFMA.FTZ R16, R16, UR23, R25 ;  /* 0x0000001710107c23 */ /* 0x000fe20008010019 */
[----:B------:R-:W-:Y:S01]  /*0900*/  FFMA.FTZ R8, R8, UR22, R23 ;  /* 0x0000001608087c23 */ /* 0x000fe20008010017 */
        /* <DEDUP_REMOVED lines=10> */
[----:B------:R-:W2:Y:S01]  /*09b0*/  MUFU.SQRT R25, R25 ;  /* 0x0000001900197308 */ /* 0x000ea20000002000 */
[----:B------:R-:W-:Y:S02]  /*09c0*/  HADD2.F32 R22, -RZ, R22.H0_H0 ;  /* 0x20000016ff167230 */ /* 0x000fe40000004100 */
[----:B------:R-:W-:-:S02]  /*09d0*/  HADD2.F32 R20, -RZ, R20.H0_H0 ;  /* 0x20000014ff147230 */ /* 0x000fc40000004100 */
[----:B------:R-:W-:-:S03]  /*09e0*/  HADD2.F32 R6, -RZ, R6.H0_H0 ;  /* 0x20000006ff067230 */ /* 0x000fc60000004100 */
        /* <DEDUP_REMOVED lines=15> */
[----:B------:R-:W-:Y:S02]  /*0ae0*/  HADD2.F32 R27, -RZ, R26.H0_H0 ;  /* 0x2000001aff1b7230 */ /* 0x000fe40000004100 */
[----:B------:R-:W-:-:S03]  /*0af0*/  HADD2.F32 R26, -RZ, R19.H0_H0 ;  /* 0x20000013ff1a7230 */ /* 0x000fc60000004100 */
[----:B------:R-:W-:Y:S02]  /*0b00*/  FADD.FTZ R4, R4, -R27 ;  /* 0x8000001b04047221 */ /* 0x000fe40000010000 */
        /* <DEDUP_REMOVED lines=74> */
.L_x_869:
        /* <DEDUP_REMOVED lines=31> */
.L_x_870:
[----:B01----:R-:W-:-:S04]  /*11a0*/  MOV R5, UR18 ;  /* 0x0000001200057c02 */ /* 0x003fc80008000f00 */
[----:B------:R-:W-:-:S04]  /*11b0*/  LEA R2, R5, R2, 0x2 ;  /* 0x0000000205027211 */ /* 0x000fc800078e10ff */
[----:B------:R-:W-:-:S13]  /*11c0*/  ISETP.GE.AND P0, PT, R2, UR15, PT ;  /* 0x0000000f02007c0c */ /* 0x000fda000bf06270 */
[----:B------:R-:W-:Y:S05]  /*11d0*/  @!P0 BRA `(.L_x_871) ;  /* 0xfffffff000708947 */ /* 0x000fea000383ffff */
[----:B------:R-:W-:Y:S05]  /*11e0*/  BSYNC.RECONVERGENT B0 ;  /* 0x0000000000007941 */ /* 0x000fea0003800200 */
.L_x_866:
[----:B------:R-:W-:Y:S05]  /*11f0*/  EXIT ;  /* 0x000000000000794d */ /* 0x000fea0003800000 */
.L_x_865:
[----:B------:R-:W-:Y:S01]  /*1200*/  BSSY.RECONVERGENT B0, `(.L_x_872) ;  /* 0x00000e2000007945 */ /* 0x000fe20003800200 */
.L_x_878:
        /* <DEDUP_REMOVED lines=49> */
.L_x_873:
        /* <DEDUP_REMOVED lines=16> */
.L_x_874:
        /* <DEDUP_REMOVED lines=25> */
[C---:B------:R-:W-:Y:S01]  /*17b0*/  FFMA.FTZ R23, R25.reuse, -UR30, R25 ;  /* 0x8000001e19177c23 */ /* 0x040fe20008010019 */
[----:B------:R-:W-:Y:S02]  /*17c0*/  FMUL.FTZ R25, R25, R25 ;  /* 0x0000001919197220 */ /* 0x000fe40000410000 */
[----:B------:R0:W2:Y:S01]  /*17d0*/  MUFU.SQRT R26, R28 ;  /* 0x0000001c001a7308 */ /* 0x0000a20000002000 */
[----:B------:R-:W-:-:S07]  /*17e0*/  FFMA.FTZ R7, R7, UR30, R23 ;  /* 0x0000001e07077c23 */ /* 0x000fce0008010017 */
        /* <DEDUP_REMOVED lines=108> */
.L_x_876:
        /* <DEDUP_REMOVED lines=18> */
.L_x_877:
[----:B-1--4-:R-:W-:Y:S05]  /*1fd0*/  BSYNC.RECONVERGENT B1 ;  /* 0x0000000000017941 */ /* 0x012fea0003800200 */
.L_x_875:
[----:B0-23--:R-:W-:-:S04]  /*1fe0*/  MOV R5, UR18 ;  /* 0x0000001200057c02 */ /* 0x00dfc80008000f00 */
[----:B------:R-:W-:-:S04]  /*1ff0*/  LEA R2, R5, R2, 0x2 ;  /* 0x0000000205027211 */ /* 0x000fc800078e10ff */
[----:B------:R-:W-:-:S13]  /*2000*/  ISETP.GE.AND P0, PT, R2, UR15, PT ;  /* 0x0000000f02007c0c */ /* 0x000fda000bf06270 */
[----:B------:R-:W-:Y:S05]  /*2010*/  @!P0 BRA `(.L_x_878) ;  /* 0xfffffff0007c8947 */ /* 0x000fea000383ffff */
[----:B------:R-:W-:Y:S05]  /*2020*/  BSYNC.RECONVERGENT B0 ;  /* 0x0000000000007941 */ /* 0x000fea0003800200 */
.L_x_872:
[----:B------:R-:W-:Y:S05]  /*2030*/  EXIT ;  /* 0x000000000000794d */ /* 0x000fea0003800000 */
.L_x_879:
        /* <DEDUP_REMOVED lines=12> */
.L_x_1131:


//--------------------- .text._Z25multi_tensor_apply_kernelI18TensorListMetadataILi5EE15DistAdamFunctorIN3c104HalfEfNS3_8BFloat16EEJPfffffff10adamMode_tfEEvlPViT_T0_DpT1_ --------------------------
	.section	.text._Z25multi_tensor_apply_kernelI18TensorListMetadataILi5EE15DistAdamFunctorIN3c104HalfEfNS3_8BFloat16EEJPfffffff10adamMode_tfEEvlPViT_T0_DpT1_,"ax",@progbits
	.align	128
        .global         _Z25multi_tensor_apply_kernelI18TensorListMetadataILi5EE15DistAdamFunctorIN3c104HalfEfNS3_8BFloat16EEJPfffffff10adamMode_tfEEvlPViT_T0_DpT1_
        .type           _Z25multi_tensor_apply_kernelI18TensorListMetadataILi5EE15DistAdamFunctorIN3c104HalfEfNS3_8BFloat16EEJPfffffff10adamMode_tfEEvlPViT_T0_DpT1_,@function
        .size           _Z25multi_tensor_apply_kernelI18TensorListMetadataILi5EE15DistAdamFunctorIN3c104HalfEfNS3_8BFloat16EEJPfffffff10adamMode_tfEEvlPViT_T0_DpT1_,(.L_x_1132 - _Z25multi_tensor_apply_kernelI18TensorListMetadataILi5EE15DistAdamFunctorIN3c104HalfEfNS3_8BFloat16EEJPfffffff10adamMode_tfEEvlPViT_T0_DpT1_)
        .other          _Z25multi_tensor_apply_kernelI18TensorListMetadataILi5EE15DistAdamFunctorIN3c104HalfEfNS3_8BFloat16EEJPfffffff10adamMode_tfEEvlPViT_T0_DpT1_,@"STO_CUDA_ENTRY STV_DEFAULT"
_Z25multi_tensor_apply_kernelI18TensorListMetadataILi5EE15DistAdamFunctorIN3c104HalfEfNS3_8BFloat16EEJPfffffff10adamMode_tfEEvlPViT_T0_DpT1_:
.text._Z25multi_tensor_apply_kernelI18TensorListMetadataILi5EE15DistAdamFunctorIN3c104HalfEfNS3_8BFloat16EEJPfffffff10adamMode_tfEEvlPViT_T0_DpT1_:
        /* <DEDUP_REMOVED lines=57> */
.L_x_886:
[----:B------:R-:W-:Y:S01]  /*0390*/  HFMA2 R9, -RZ, RZ, 0, 1.1920928955078125e-07 ;  /* 0x00000002ff097431 */ /* 0x000fe200000001ff */
[----:B------:R-:W-:Y:S01]  /*03a0*/  MOV R5, 0x2 ;  /* 0x0000000200057802 */ /* 0x000fe20000000f00 */
[----:B0-----:R-:W-:-:S03]  /*03b0*/  HFMA2 R3, -RZ, RZ, 0, 1.1920928955078125e-07 ;  /* 0x00000002ff037431 */ /* 0x001fc600000001ff */
        /* <DEDUP_REMOVED lines=10> */
[C---:B--2---:R-:W-:Y:S02]  /*0460*/  SHF.R.U64 R25, R20.reuse, 0x10, R21 ;  /* 0x0000001014197819 */ /* 0x044fe40000001215 */
[----:B------:R-:W-:Y:S02]  /*0470*/  PRMT R11, R20, 0x7610, R11 ;  /* 0x00007610140b7816 */ /* 0x000fe4000000000b */
[----:B---3--:R-:W-:Y:S02]  /*0480*/  SHF.R.U32.HI R22, RZ, 0x10, R17 ;  /* 0x00000010ff167819 */ /* 0x008fe40000011611 */
[----:B------:R-:W-:-:S02]  /*0490*/  SHF.R.U32.HI R0, RZ, 0x10, R21 ;  /* 0x00000010ff007819 */ /* 0x000fc40000011615 */
[C---:B----4-:R-:W-:Y:S02]  /*04a0*/  SHF.R.U64 R26, R18.reuse, 0x10, R19 ;  /* 0x00000010121a7819 */ /* 0x050fe40000001213 */
[----:B------:R-:W-:Y:S02]  /*04b0*/  PRMT R23, R18, 0x7610, R23 ;  /* 0x0000761012177816 */ /* 0x000fe40000000017 */
[----:B------:R-:W-:Y:S02]  /*04c0*/  PRMT R10, R21, 0x7610, R10 ;  /* 0x00007610150a7816 */ /* 0x000fe4000000000a */
[----:B------:R-:W-:Y:S02]  /*04d0*/  SHF.R.U32.HI R18, RZ, 0x10, R19 ;  /* 0x00000010ff127819 */ /* 0x000fe40000011613 */
[----:B------:R-:W-:Y:S02]  /*04e0*/  PRMT R20, R19, 0x7610, R20 ;  /* 0x0000761013147816 */ /* 0x000fe40000000014 */
[----:B------:R-:W-:-:S02]  /*04f0*/  SHF.R.U64 R24, R16, 0x10, R17 ;  /* 0x0000001010187819 */ /* 0x000fc40000001211 */
[----:B------:R-:W-:Y:S02]  /*0500*/  PRMT R19, R16, 0x7610, R19 ;  /* 0x0000761010137816 */ /* 0x000fe40000000013 */
[----:B------:R-:W-:Y:S02]  /*0510*/  PRMT R21, R17, 0x7610, R21 ;  /* 0x0000761011157816 */ /* 0x000fe40000000015 */
[----:B------:R-:W-:Y:S02]  /*0520*/  PRMT R16, R25, 0x7610, R16 ;  /* 0x0000761019107816 */ /* 0x000fe40000000010 */
[----:B------:R-:W-:Y:S01]  /*0530*/  PRMT R17, R22, 0x7610, R17 ;  /* 0x0000761016117816 */ /* 0x000fe20000000011 */
[----:B------:R-:W-:Y:S06]  /*0540*/  BRA `(.L_x_883) ;  /* 0x0000000000bc7947 */ /* 0x000fec0003800000 */
.L_x_882:
[C---:B------:R-:W-:Y:S02]  /*0550*/  IADD3 R10, PT, PT, R6.reuse, 0x2, RZ ;  /* 0x00000002060a7810 */ /* 0x040fe40007ffe0ff */
[----:B------:R-:W-:Y:S02]  /*0560*/  IADD3 R11, PT, PT, R6, 0x3, RZ ;  /* 0x00000003060b7810 */ /* 0x000fe40007ffe0ff */
[----:B------:R-:W-:Y:S02]  /*0570*/  ISETP.GE.AND P2, PT, R10, UR15, PT ;  /* 0x0000000f0a007c0c */ /* 0x000fe4000bf46270 */
[----:B------:R-:W-:Y:S02]  /*0580*/  ISETP.GE.AND P3, PT, R11, UR15, PT ;  /* 0x0000000f0b007c0c */ /* 0x000fe4000bf66270 */
[C---:B------:R-:W-:Y:S02]  /*0590*/  ISETP.GE.AND P0, PT, R6.reuse, UR15, PT ;  /* 0x0000000f06007c0c */ /* 0x040fe4000bf06270 */
[----:B------:R-:W-:-:S02]  /*05a0*/  IADD3 R0, PT, PT, R6, 0x1, RZ ;  /* 0x0000000106007810 */ /* 0x000fc40007ffe0ff */
[----:B------:R-:W-:Y:S02]  /*05b0*/  MOV R21, 0x4 ;  /* 0x0000000400157802 */ /* 0x000fe40000000f00 */
[----:B------:R-:W-:Y:S02]  /*05c0*/  ISETP.GE.AND P1, PT, R0, UR15, PT ;  /* 0x0000000f00007c0c */ /* 0x000fe4000bf26270 */
[----:B------:R-:W-:Y:S02]  /*05d0*/  MOV R17, 0x4 ;  /* 0x0000000400117802 */ /* 0x000fe40000000f00 */
[----:B------:R-:W-:Y:S02]  /*05e0*/  MOV R19, 0x4 ;  /* 0x0000000400137802 */ /* 0x000fe40000000f00 */
[----:B------:R-:W-:Y:S01]  /*05f0*/  @P2 MOV R14, RZ ;  /* 0x000000ff000e2202 */ /* 0x000fe20000000f00 */
[C---:B------:R-:W-:Y:S01]  /*0600*/  @!P0 IMAD.WIDE R20, R6.reuse, R21, UR10 ;  /* 0x0000000a06148e25 */ /* 0x040fe2000f8e0215 */
[----:B------:R-:W-:Y:S01]  /*0610*/  @P3 MOV R15, RZ ;  /* 0x000000ff000f3202 */ /* 0x000fe20000000f00 */
[----:B------:R-:W5:Y:S01]  /*0620*/  @!P0 LDG.E.U16 R11, desc[UR16][R8.64] ;  /* 0x00000010080b8981 */ /* 0x000f62000c1e1500 */
[----:B------:R-:W-:Y:S01]  /*0630*/  MOV R29, 0x4 ;  /* 0x00000004001d7802 */ /* 0x000fe20000000f00 */
[C---:B------:R-:W-:Y:S01]  /*0640*/  @!P2 IMAD.WIDE R16, R6.reuse, R17, UR10 ;  /* 0x0000000a0610ae25 */ /* 0x040fe2000f8e0211 */
[----:B------:R-:W-:Y:S01]  /*0650*/  @P2 PRMT R10, RZ, 0x7610, R10 ;  /* 0x00007610ff0a2816 */ /* 0x000fe2000000000a */
[----:B------:R0:W5:Y:S01]  /*0660*/  @!P0 LDG.E R12, desc[UR16][R20.64] ;  /* 0x00000010140c8981 */ /* 0x000162000c1e1900 */
[----:B------:R-:W-:Y:S01]  /*0670*/  @P1 MOV R13, RZ ;  /* 0x000000ff000d1202 */ /* 0x000fe20000000f00 */
[C---:B------:R-:W-:Y:S01]  /*0680*/  @!P3 IMAD.WIDE R18, R6.reuse, R19, UR10 ;  /* 0x0000000a0612be25 */ /* 0x040fe2000f8e0213 */
[----:B------:R-:W-:Y:S01]  /*0690*/  @P1 PRMT R26, RZ, 0x7610, R26 ;  /* 0x00007610ff1a1816 */ /* 0x000fe2000000001a */
[----:B------:R2:W5:Y:S01]  /*06a0*/  @!P2 LDG.E R14, desc[UR16][R16.64+0x8] ;  /* 0x00000810100ea981 */ /* 0x000562000c1e1900 */
[----:B------:R-:W-:Y:S01]  /*06b0*/  @P1 PRMT R24, RZ, 0x7610, R24 ;  /* 0x00007610ff181816 */ /* 0x000fe20000000018 */
[----:B------:R-:W-:Y:S01]  /*06c0*/  @!P1 IMAD.WIDE R28, R6, R29, UR10 ;  /* 0x0000000a061c9e25 */ /* 0x000fe2000f8e021d */
[----:B------:R-:W-:Y:S01]  /*06d0*/  @P3 PRMT R0, RZ, 0x7610, R0 ;  /* 0x00007610ff003816 */ /* 0x000fe20000000000 */
[----:B------:R3:W5:Y:S01]  /*06e0*/  @!P3 LDG.E R15, desc[UR16][R18.64+0xc] ;  /* 0x00000c10120fb981 */ /* 0x000762000c1e1900 */
[----:B0-----:R-:W-:-:S02]  /*06f0*/  @P2 PRMT R20, RZ, 0x7610, R20 ;  /* 0x00007610ff142816 */ /* 0x001fc40000000014 */
[----:B------:R-:W-:Y:S01]  /*0700*/  @P2 PRMT R21, RZ, 0x7610, R21 ;  /* 0x00007610ff152816 */ /* 0x000fe20000000015 */
[----:B------:R0:W5:Y:S01]  /*0710*/  @!P0 LDG.E.U16 R23, desc[UR16][R4.64] ;  /* 0x0000001004178981 */ /* 0x000162000c1e1500 */
[----:B--2---:R-:W-:Y:S02]  /*0720*/  @P1 PRMT R16, RZ, 0x7610, R16 ;  /* 0x00007610ff101816 */ /* 0x004fe40000000010 */
[----:B------:R-:W-:Y:S01]  /*0730*/  @P3 PRMT R17, RZ, 0x7610, R17 ;  /* 0x00007610ff113816 */ /* 0x000fe20000000011 */
[----:B------:R0:W5:Y:S01]  /*0740*/  @!P1 LDG.E R13, desc[UR16][R28.64+0x4] ;  /* 0x000004101c0d9981 */ /* 0x000162000c1e1900 */
        /* <DEDUP_REMOVED lines=14> */
[----:B0--3--:R-:W-:-:S07]  /*0830*/  @P0 PRMT R19, RZ, 0x7610, R19 ;  /* 0x00007610ff130816 */ /* 0x009fce0000000013 */
.L_x_883:
[----:B-1----:R-:W0:Y:S01]  /*0840*/  MUFU.RCP R22, UR25 ;  /* 0x0000001900167d08 */ /* 0x002e220008001000 */
[C---:B-----5:R-:W-:Y:S01]  /*0850*/  FMUL.FTZ R12, R7.reuse, R12 ;  /* 0x0000000c070c7220 */ /* 0x060fe20000410000 */
[----:B------:R-:W-:Y:S02]  /*0860*/  HADD2.F32 R19, -RZ, R19.H0_H0 ;  /* 0x20000013ff137230 */ /* 0x000fe40000004100 */
[----:B------:R-:W-:Y:S01]  /*0870*/  FMUL.FTZ R13, R7, R13 ;  /* 0x0000000d070d7220 */ /* 0x000fe20000410000 */
[----:B------:R-:W-:Y:S02]  /*0880*/  HADD2.F32 R23, -RZ, R23.H0_H0 ;  /* 0x20000017ff177230 */ /* 0x000fe40000004100 */
[C---:B------:R-:W-:Y:S01]  /*0890*/  FMUL.FTZ R25, R12.reuse, R12 ;  /* 0x0000000c0c197220 */ /* 0x040fe20000410000 */
[----:B------:R-:W-:Y:S01]  /*08a0*/  FFMA.FTZ R12, R12, -UR22, R12 ;  /* 0x800000160c0c7c23 */ /* 0x000fe2000801000c */
[----:B------:R-:W-:Y:S01]  /*08b0*/  FFMA.FTZ R29, R13, -UR22, R13 ;  /* 0x800000160d1d7c23 */ /* 0x000fe2000801000d */
[----:B------:R-:W-:-:S02]  /*08c0*/  HADD2.F32 R26, -RZ, R26.H0_H0 ;  /* 0x2000001aff1a7230 */ /* 0x000fc40000004100 */
[----:B------:R-:W-:Y:S01]  /*08d0*/  FFMA.FTZ R28, R25, -UR23, R25 ;  /* 0x80000017191c7c23 */ /* 0x000fe20008010019 */
[----:B------:R-:W-:Y:S01]  /*08e0*/  FMUL.FTZ R13, R13, R13 ;  /* 0x0000000d0d0d7220 */ /* 0x000fe20000410000 */
[----:B------:R-:W-:Y:S01]  /*08f0*/  FFMA.FTZ R25, R23, UR22, R12 ;  /* 0x0000001617197c23 */ /* 0x000fe2000801000c */
[----:B------:R-:W-:Y:S02]  /*0900*/  HADD2.F32 R23, -RZ, R24.H0_H0 ;  /* 0x20000018ff177230 */ /* 0x000fe40000004100 */
[----:B------:R-:W-:Y:S01]  /*0910*/  FFMA.FTZ R19, R19, UR23, R28 ;  /* 0x0000001713137c23 */ /* 0x000fe2000801001c */
[----:B------:R-:W-:Y:S01]  /*0920*/  FFMA.FTZ R24, R13, -UR23, R13 ;  /* 0x800000170d187c23 */ /* 0x000fe2000801000d */
[----:B------:R-:W-:Y:S01]  /*0930*/  FFMA.FTZ R29, R26, UR22, R29 ;  /* 0x000000161a1d7c23 */ /* 0x000fe2000801001d */
[----:B------:R-:W1:Y:S01]  /*0940*/  MUFU.RCP R12, UR24 ;  /* 0x00000018000c7d08 */ /* 0x000e620008001000 */
[----:B------:R-:W-:Y:S02]  /*0950*/  HADD2.F32 R11, -RZ, R11.H0_H0 ;  /* 0x2000000bff0b7230 */ /* 0x000fe40000004100 */
[----:B0-----:R-:W-:Y:S01]  /*0960*/  FMUL.FTZ R27, R19, R22 ;  /* 0x00000016131b7220 */ /* 0x001fe20000410000 */
[----:B------:R-:W-:Y:S01]  /*0970*/  FFMA.FTZ R23, R23, UR23, R24 ;  /* 0x0000001717177c23 */ /* 0x000fe20008010018 */
[----:B------:R-:W-:Y:S01]  /*0980*/  FMUL.FTZ R14, R7, R14 ;  /* 0x0000000e070e7220 */ /* 0x000fe20000410000 */
[----:B------:R-:W-:-:S02]  /*0990*/  HADD2.F32 R21, -RZ, R21.H0_H0 ;  /* 0x20000015ff157230 */ /* 0x000fc40000004100 */
[----:B------:R-:W-:Y:S01]  /*09a0*/  FMUL.FTZ R15, R7, R15 ;  /* 0x0000000f070f7220 */ /* 0x000fe20000410000 */
[----:B------:R-:W-:Y:S01]  /*09b0*/  HADD2.F32 R20, -RZ, R20.H0_H0 ;  /* 0x20000014ff147230 */ /* 0x000fe20000004100 */
[----:B------:R-:W0:Y:S01]  /*09c0*/  MUFU.SQRT R27, R27 ;  /* 0x0000001b001b7308 */ /* 0x000e220000002000 */
[----:B------:R-:W-:Y:S02]  /*09d0*/  HADD2.F32 R17, -RZ, R17.H0_H0 ;  /* 0x20000011ff117230 */ /* 0x000fe40000004100 */
[----:B------:R-:W-:Y:S02]  /*09e0*/  HADD2.F32 R18, -RZ, R18.H0_H0 ;  /* 0x20000012ff127230 */ /* 0x000fe40000004100 */
[----:B------:R-:W-:Y:S02]  /*09f0*/  HADD2.F32 R16, -RZ, R16.H0_H0 ;  /* 0x20000010ff107230 */ /* 0x000fe40000004100 */
[----:B------:R-:W-:Y:S01]  /*0a00*/  HADD2.F32 R0, -RZ, R0.H0_H0 ;  /* 0x20000000ff007230 */ /* 0x000fe20000004100 */
[----:B------:R-:W-:Y:S01]  /*0a10*/  F2F.F16.F32 R19, R19 ;  /* 0x0000001300137304 */ /* 0x000fe20000200800 */
[----:B-1----:R-:W-:Y:S01]  /*0a20*/  FMUL.FTZ R13, R25, R12 ;  /* 0x0000000c190d7220 */ /* 0x002fe20000410000 */
[----:B0-----:R-:W-:Y:S01]  /*0a30*/  FADD.FTZ R26, R27, UR26 ;  /* 0x0000001a1b1a7e21 */ /* 0x001fe20008010000 */
[----:B------:R-:W-:-:S05]  /*0a40*/  FMUL.FTZ R27, R23, R22 ;  /* 0x00000016171b7220 */ /* 0x000fca0000410000 */
[----:B------:R-:W0:Y:S08]  /*0a50*/  MUFU.RCP R26, R26 ;  /* 0x0000001a001a7308 */ /* 0x000e300000001000 */
[----:B------:R-:W1:Y:S01]  /*0a60*/  MUFU.SQRT R27, R27 ;  /* 0x0000001b001b7308 */ /* 0x000e620000002000 */
[----:B0-----:R-:W-:-:S04]  /*0a70*/  FMUL.FTZ R24, R13, R26 ;  /* 0x0000001a0d187220 */ /* 0x001fc80000410000 */
[----:B------:R-:W-:Y:S01]  /*0a80*/  FFMA.FTZ R24, R11, UR21, R24 ;  /* 0x000000150b187c23 */ /* 0x000fe20008010018 */
[----:B-1----:R-:W-:-:S03]  /*0a90*/  FADD.FTZ R26, R27, UR26 ;  /* 0x0000001a1b1a7e21 */ /* 0x002fc60008010000 */
[----:B------:R-:W-:Y:S01]  /*0aa0*/  FMUL.FTZ R24, R24, UR27 ;  /* 0x0000001b18187c20 */ /* 0x000fe20008410000 */
[----:B------:R-:W-:Y:S01]  /*0ab0*/  FFMA.FTZ R27, R14, -UR22, R14 ;  /* 0x800000160e1b7c23 */ /* 0x000fe2000801000e */
[----:B------:R-:W0:Y:S03]  /*0ac0*/  MUFU.RCP R13, R26 ;  /* 0x0000001a000d7308 */ /* 0x000e260000001000 */
[----:B------:R-:W-:Y:S01]  /*0ad0*/  F2FP.F16.F32.PACK_AB R24, RZ, R24 ;  /* 0x00000018ff18723e */ /* 0x000fe200000000ff */
[----:B------:R-:W-:-:S04]  /*0ae0*/  FFMA.FTZ R27, R20, UR22, R27 ;  /* 0x00000016141b7c23 */ /* 0x000fc8000801001b */
[----:B------:R-:W-:Y:S02]  /*0af0*/  HADD2.F32 R24, -RZ, R24.H0_H0 ;  /* 0x20000018ff187230 */ /* 0x000fe40000004100 */
[-C--:B------:R-:W-:Y:S02]  /*0b00*/  FMUL.FTZ R20, R27, R12.reuse ;  /* 0x0000000c1b147220 */ /* 0x080fe40000410000 */
[----:B------:R-:W-:Y:S01]  /*0b10*/  F2F.F16.F32 R27, R27 ;  /* 0x0000001b001b7304 */ /* 0x000fe20000200800 */
[----:B------:R-:W-:Y:S01]  /*0b20*/  FADD.FTZ R11, R11, -R24 ;  /* 0x800000180b0b7221 */ /* 0x000fe20000010000 */
[----:B------:R-:W-:-:S04]  /*0b30*/  FMUL.FTZ R24, R29, R12 ;  /* 0x0000000c1d187220 */ /* 0x000fc80000410000 */
[----:B0-----:R-:W-:Y:S01]  /*0b40*/  FMUL.FTZ R13, R24, R13 ;  /* 0x0000000d180d7220 */ /* 0x001fe20000410000 */
[----:B------:R-:W-:Y:S01]  /*0b50*/  FMUL.FTZ R24, R14, R14 ;  /* 0x0000000e0e187220 */ /* 0x000fe20000410000 */
[----:B------:R-:W-:-:S03]  /*0b60*/  FMUL.FTZ R14, R15, R15 ;  /* 0x0000000f0f0e7220 */ /* 0x000fc60000410000 */
[----:B------:R-:W-:-:S04]  /*0b70*/  FFMA.FTZ R24, R24, -UR23, R24 ;  /* 0x8000001718187c23 */ /* 0x000fc80008010018 */
[----:B------:R-:W-:-:S04]  /*0b80*/  FFMA.FTZ R21, R21, UR23, R24 ;  /* 0x0000001715157c23 */ /* 0x000fc80008010018 */
[----:B------:R-:W-:Y:S02]  /*0b90*/  FMUL.FTZ R26, R21, R22 ;  /* 0x00000016151a7220 */ /* 0x000fe40000410000 */
[----:B------:R-:W-:Y:S08]  /*0ba0*/  F2F.F16.F32 R21, R21 ;  /* 0x0000001500157304 */ /* 0x000ff00000200800 */
[----:B------:R-:W0:Y:S02]  /*0bb0*/  MUFU.SQRT R26, R26 ;  /* 0x0000001a001a7308 */ /* 0x000e240000002000 */
[----:B0-----:R-:W-:-:S06]  /*0bc0*/  FADD.FTZ R28, R26, UR26 ;  /* 0x0000001a1a1c7e21 */ /* 0x001fcc0008010000 */
[----:B------:R-:W0:Y:S02]  /*0bd0*/  MUFU.RCP R24, R28 ;  /* 0x0000001c00187308 */ /* 0x000e240000001000 */
[----:B0-----:R-:W-:Y:S01]  /*0be0*/  FMUL.FTZ R20, R20, R24 ;  /* 0x0000001814147220 */ /* 0x001fe20000410000 */
[----:B------:R-:W-:Y:S01]  /*0bf0*/  FFMA.FTZ R24, R14, -UR23, R14 ;  /* 0x800000170e187c23 */ /* 0x000fe2000801000e */
[----:B------:R-:W-:-:S04]  /*0c00*/  FFMA.FTZ R14, R15, -UR22, R15 ;  /* 0x800000160f0e7c23 */ /* 0x000fc8000801000f */
[----:B------:R-:W-:Y:S01]  /*0c10*/  F2F.F16.F32 R15, R23 ;  /* 0x00000017000f7304 */ /* 0x000fe20000200800 */
[----:B------:R-:W-:Y:S01]  /*0c20*/  FFMA.FTZ R24, R17, UR23, R24 ;  /* 0x0000001711187c23 */ /* 0x000fe20008010018 */
[----:B------:R-:W-:-:S03]  /*0c30*/  FFMA.FTZ R18, R18, UR22, R14 ;  /* 0x0000001612127c23 */ /* 0x000fc6000801000e */
[----:B------:R-:W-:-:S03]  /*0c40*/  FMUL.FTZ R28, R24, R22 ;  /* 0x00000016181c7220 */ /* 0x000fc60000410000 */
[----:B------:R0:W-:Y:S08]  /*0c50*/  F2F.F16.F32 R17, R25 ;  /* 0x0000001900117304 */ /* 0x0001f00000200800 */
[----:B------:R-:W1:Y:S01]  /*0c60*/  MUFU.SQRT R28, R28 ;  /* 0x0000001c001c7308 */ /* 0x000e620000002000 */
[----:B0-----:R-:W-:Y:S01]  /*0c70*/  FMUL.FTZ R25, R18, R12 ;  /* 0x0000000c12197220 */ /* 0x001fe20000410000 */
[----:B------:R-:W-:Y:S01]  /*0c80*/  FFMA.FTZ R12, R16, UR21, R13 ;  /* 0x00000015100c7c23 */ /* 0x000fe2000801000d */
[----:B------:R-:W-:-:S03]  /*0c90*/  HADD2.F32 R13, -RZ, R10.H0_H0 ;  /* 0x2000000aff0d7230 */ /* 0x000fc60000004100 */
[----:B------:R-:W-:Y:S02]  /*0ca0*/  FMUL.FTZ R12, R12, UR27 ;  /* 0x0000001b0c0c7c20 */ /* 0x000fe40008410000 */
[----:B------:R-:W-:Y:S01]  /*0cb0*/  FFMA.FTZ R20, R13, UR21, R20 ;  /* 0x000000150d147c23 */ /* 0x000fe20008010014 */
[----:B------:R0:W-:Y:S02]  /*0cc0*/  F2F.F16.F32 R22, R29 ;  /* 0x0000001d00167304 */ /* 0x0001e40000200800 */
[----:B------:R-:W-:Y:S01]  /*0cd0*/  F2FP.F16.F32.PACK_AB R12, RZ, R12 ;  /* 0x0000000cff0c723e */ /* 0x000fe200000000ff */
[----:B------:R-:W-:-:S05]  /*0ce0*/  FMUL.FTZ R20, R20, UR27 ;  /* 0x0000001b14147c20 */ /* 0x000fca0008410000 */
[----:B------:R-:W-:Y:S01]  /*0cf0*/  F2FP.F16.F32.PACK_AB R20, RZ, R20 ;  /* 0x00000014ff14723e */ /* 0x000fe200000000ff */
[----:B-1----:R-:W-:Y:S01]  /*0d00*/  FADD.FTZ R26, R28, UR26 ;  /* 0x0000001a1c1a7e21 */ /* 0x002fe20008010000 */
[----:B------:R-:W-:Y:S03]  /*0d10*/  F2F.F16.F32 R14, R18 ;  /* 0x00000012000e7304 */ /* 0x000fe60000200800 */
[----:B------:R-:W-:-:S05]  /*0d20*/  HADD2.F32 R20, -RZ, R20.H0_H0 ;  /* 0x20000014ff147230 */ /* 0x000fca0000004100 */
[----:B------:R-:W1:Y:S01]  /*0d30*/  MUFU.RCP R26, R26 ;  /* 0x0000001a001a7308 */ /* 0x000e620000001000 */
[----:B0-----:R-:W-:-:S07]  /*0d40*/  FADD.FTZ R29, R13, -R20 ;  /* 0x800000140d1d7221 */ /* 0x001fce0000010000 */
[----:B------:R-:W0:Y:S08]  /*0d50*/  F2F.F16.F32 R29, R29 ;  /* 0x0000001d001d7304 */ /* 0x000e300000200800 */
[----:B------:R-:W-:Y:S01]  /*0d60*/  F2F.F16.F32 R23, R24 ;  /* 0x0000001800177304 */ /* 0x000fe20000200800 */
[----:B-1----:R-:W-:-:S04]  /*0d70*/  FMUL.FTZ R25, R25, R26 ;  /* 0x0000001a19197220 */ /* 0x002fc80000410000 */
[----:B------:R-:W-:Y:S01]  /*0d80*/  FFMA.FTZ R10, R0, UR21, R25 ;  /* 0x00000015000a7c23 */ /* 0x000fe20008010019 */
[----:B------:R-:W-:Y:S02]  /*0d90*/  HADD2.F32 R25, -RZ, R12.H0_H0 ;  /* 0x2000000cff197230 */ /* 0x000fe40000004100 */
[----:B------:R-:W1:Y:S01]  /*0da0*/  F2F.F16.F32 R26, R11 ;  /* 0x0000000b001a7304 */ /* 0x000e620000200800 */
[----:B------:R-:W-:Y:S02]  /*0db0*/  FMUL.FTZ R10, R10, UR27 ;  /* 0x0000001b0a0a7c20 */ /* 0x000fe40008410000 */
[----:B------:R-:W-:Y:S01]  /*0dc0*/  FADD.FTZ R28, R16, -R25 ;  /* 0x80000019101c7221 */ /* 0x000fe20000010000 */
[----:B0-----:R-:W-:Y:S02]  /*0dd0*/  HADD2.F32 R16, -RZ, R29.H0_H0 ;  /* 0x2000001dff107230 */ /* 0x001fe40000004100 */
[----:B------:R-:W-:-:S03]  /*0de0*/  F2FP.F16.F32.PACK_AB R10, RZ, R10 ;  /* 0x0000000aff0a723e */ /* 0x000fc600000000ff */
[----:B------:R-:W0:Y:S02]  /*0df0*/  F2F.F16.F32 R28, R28 ;  /* 0x0000001c001c7304 */ /* 0x000e240000200800 */
[----:B------:R-:W-:Y:S02]  /*0e00*/  HADD2.F32 R13, -RZ, R10.H0_H0 ;  /* 0x2000000aff0d7230 */ /* 0x000fe40000004100 */
[----:B-1----:R-:W-:-:S03]  /*0e10*/  HADD2.F32 R25, -RZ, R26.H0_H0 ;  /* 0x2000001aff197230 */ /* 0x002fc60000004100 */
[----:B------:R-:W-:Y:S01]  /*0e20*/  FADD.FTZ R13, R0, -R13 ;  /* 0x8000000d000d7221 */ /* 0x000fe20000010000 */
[----:B------:R-:W-:Y:S01]  /*0e30*/  F2F.BF16.F32 R16, R16 ;  /* 0x0000001000107304 */ /* 0x000fe20000202000 */
[----:B0-----:R-:W-:-:S07]  /*0e40*/  HADD2.F32 R0, -RZ, R28.H0_H0 ;  /* 0x2000001cff007230 */ /* 0x001fce0000004100 */
[----:B------:R-:W0:Y:S08]  /*0e50*/  F2F.F16.F32 R20, R13 ;  /* 0x0000000d00147304 */ /* 0x000e300000200800 */
[----:B------:R-:W1:Y:S01]  /*0e60*/  F2F.BF16.F32 R25, R25 ;  /* 0x0000001900197304 */ /* 0x000e620000202000 */
[----:B0-----:R-:W-:-:S07]  /*0e70*/  HADD2.F32 R18, -RZ, R20.H0_H0 ;  /* 0x20000014ff127230 */ /* 0x001fce0000004100 */
[----:B------:R-:W0:Y:S08]  /*0e80*/  F2F.BF16.F32 R0, R0 ;  /* 0x0000000000007304 */ /* 0x000e300000202000 */
[----:B------:R-:W2:Y:S01]  /*0e90*/  F2F.BF16.F32 R18, R18 ;  /* 0x0000001200127304 */ /* 0x000ea20000202000 */
[----:B-1----:R-:W-:Y:S05]  /*0ea0*/  BRA.U !UP1, `(.L_x_884) ;  /* 0x00000001095c7547 */ /* 0x002fea000b800000 */
        /* <DEDUP_REMOVED lines=8> */
[----:B------:R-:W-:Y:S01]  /*0f30*/  SHF.L.U32 R20, R23, 0x10, RZ ;  /* 0x0000001017147819 */ /* 0x000fe200000006ff */
[----:B0-----:R-:W-:Y:S01]  /*0f40*/  IMAD.WIDE.U32 R22, R0, 0x10000, RZ ;  /* 0x0001000000167825 */ /* 0x001fe200078e00ff */
[----:B--2---:R-:W-:-:S02]  /*0f50*/  SHF.L.U32 R17, R18, 0x10, RZ ;  /* 0x0000001012117819 */ /* 0x004fc400000006ff */
[----:B------:R-:W-:Y:S02]  /*0f60*/  LOP3.LUT R15, R15, R20, R21, 0xfe, !PT ;  /* 0x000000140f0f7212 */ /* 0x000fe400078efe15 */
[----:B------:R-:W-:Y:S02]  /*0f70*/  MOV R21, 0x2 ;  /* 0x0000000200157802 */ /* 0x000fe40000000f00 */
[----:B------:R-:W-:Y:S02]  /*0f80*/  LOP3.LUT R12, R12, R26, RZ, 0xfc, !PT ;  /* 0x0000001a0c0c7212 */ /* 0x000fe400078efcff */
[----:B------:R-:W-:Y:S02]  /*0f90*/  LOP3.LUT R14, R14, R19, RZ, 0xfc, !PT ;  /* 0x000000130e0e7212 */ /* 0x000fe400078efcff */
[----:B------:R-:W-:Y:S01]  /*0fa0*/  LOP3.LUT R19, R23, R17, R16, 0xfe, !PT ;  /* 0x0000001117137212 */ /* 0x000fe200078efe10 */
[----:B------:R-:W-:Y:S01]  /*0fb0*/  IMAD.WIDE R16, R6, R21, UR12 ;  /* 0x0000000c06107e25 */ /* 0x000fe2000f8e0215 */
[----:B------:R-:W-:Y:S01]  /*0fc0*/  LOP3.LUT R18, R22, R25, RZ, 0xfc, !PT ;  /* 0x0000001916127212 */ /* 0x000fe200078efcff */
[----:B------:R0:W-:Y:S04]  /*0fd0*/  STG.E.64 desc[UR16][R8.64], R12 ;  /* 0x0000000c08007986 */ /* 0x0001e8000c101b10 */
[----:B------:R0:W-:Y:S04]  /*0fe0*/  STG.E.64 desc[UR16][R4.64], R10 ;  /* 0x0000000a04007986 */ /* 0x0001e8000c101b10 */
[----:B------:R0:W-:Y:S04]  /*0ff0*/  STG.E.64 desc[UR16][R2.64], R14 ;  /* 0x0000000e02007986 */ /* 0x0001e8000c101b10 */
[----:B------:R0:W-:Y:S01]  /*1000*/  STG.E.64 desc[UR16][R16.64], R18 ;  /* 0x0000001210007986 */ /* 0x0001e2000c101b10 */
[----:B------:R-:W-:Y:S05]  /*1010*/  BRA `(.L_x_885) ;  /* 0x0000000000787947 */ /* 0x000fea0003800000 */
.L_x_884:
[C---:B------:R-:W-:Y:S01]  /*1020*/  IADD3 R10, PT, PT, R6.reuse, 0x1, RZ ;  /* 0x00000001060a7810 */ /* 0x040fe20007ffe0ff */
[----:B------:R-:W-:Y:S01]  /*1030*/  HFMA2 R13, -RZ, RZ, 0, 1.1920928955078125e-07 ;  /* 0x00000002ff0d7431 */ /* 0x000fe200000001ff */
[----:B------:R-:W-:Y:S02]  /*1040*/  ISETP.GE.AND P3, PT, R6, UR15, PT ;  /* 0x0000000f06007c0c */ /* 0x000fe4000bf66270 */
[----:B------:R-:W-:Y:S02]  /*1050*/  ISETP.GE.AND P0, PT, R10, UR15, PT ;  /* 0x0000000f0a007c0c */ /* 0x000fe4000bf06270 */
[C---:B------:R-:W-:Y:S02]  /*1060*/  IADD3 R10, PT, PT, R6.reuse, 0x2, RZ ;  /* 0x00000002060a7810 */ /* 0x040fe40007ffe0ff */
[----:B------:R-:W-:Y:S02]  /*1070*/  IADD3 R11, PT, PT, R6, 0x3, RZ ;  /* 0x00000003060b7810 */ /* 0x000fe40007ffe0ff */
[----:B------:R-:W-:-:S02]  /*1080*/  ISETP.GE.AND P1, PT, R10, UR15, PT ;  /* 0x0000000f0a007c0c */ /* 0x000fc4000bf26270 */
[----:B------:R-:W-:Y:S02]  /*1090*/  ISETP.GE.AND P2, PT, R11, UR15, PT ;  /* 0x0000000f0b007c0c */ /* 0x000fe4000bf46270 */
[----:B------:R-:W-:Y:S01]  /*10a0*/  MOV R24, 0x2 ;  /* 0x0000000200187802 */ /* 0x000fe20000000f00 */
[CC--:B------:R-:W-:Y:S01]  /*10b0*/  @!P3 IMAD.WIDE R10, R6.reuse, R13.reuse, UR12 ;  /* 0x0000000c060abe25 */ /* 0x0c0fe2000f8e020d */
[----:B------:R1:W-:Y:S03]  /*10c0*/  @!P3 STG.E.U16 desc[UR16][R8.64], R26 ;  /* 0x0000001a0800b986 */ /* 0x0003e6000c101510 */
[----:B------:R-:W-:Y:S01]  /*10d0*/  @!P0 IMAD.WIDE R12, R6, R13, UR12 ;  /* 0x0000000c060c8e25 */ /* 0x000fe2000f8e020d */
[----:B------:R-:W-:Y:S04]  /*10e0*/  @!P3 STG.E.U16 desc[UR16][R4.64], R17 ;  /* 0x000000110400b986 */ /* 0x000fe8000c101510 */
[----:B------:R-:W-:Y:S04]  /*10f0*/  @!P3 STG.E.U16 desc[UR16][R2.64], R19 ;  /* 0x000000130200b986 */ /* 0x000fe8000c101510 */
[----:B------:R3:W-:Y:S01]  /*1100*/  @!P3 STG.E.U16 desc[UR16][R10.64], R25 ;  /* 0x000000190a00b986 */ /* 0x0007e2000c101510 */
[----:B-1----:R-:W-:-:S03]  /*1110*/  HFMA2 R26, -RZ, RZ, 0, 1.1920928955078125e-07 ;  /* 0x00000002ff1a7431 */ /* 0x002fc600000001ff */
[----:B------:R1:W-:Y:S04]  /*1120*/  @!P0 STG.E.U16 desc[UR16][R8.64+0x2], R28 ;  /* 0x0000021c08008986 */ /* 0x0003e8000c101510 */
[----:B------:R1:W-:Y:S04]  /*1130*/  @!P0 STG.E.U16 desc[UR16][R4.64+0x2], R22 ;  /* 0x0000021604008986 */ /* 0x0003e8000c101510 */
[----:B------:R1:W-:Y:S01]  /*1140*/  @!P0 STG.E.U16 desc[UR16][R2.64+0x2], R15 ;  /* 0x0000020f02008986 */ /* 0x0003e2000c101510 */
[----:B---3--:R-:W-:-:S03]  /*1150*/  @!P1 IMAD.WIDE R24, R6, R24, UR12 ;  /* 0x0000000c06189e25 */ /* 0x008fc6000f8e0218 */
[----:B0-----:R1:W-:Y:S01]  /*1160*/  @!P0 STG.E.U16 desc[UR16][R12.64+0x2], R0 ;  /* 0x000002000c008986 */ /* 0x0013e2000c101510 */
        /* <DEDUP_REMOVED lines=8> */
[----:B--2---:R1:W-:Y:S02]  /*11f0*/  @!P2 STG.E.U16 desc[UR16][R10.64+0x6], R18 ;  /* 0x000006120a00a986 */ /* 0x0043e4000c101510 */
.L_x_885:
[----:B01----:R-:W-:-:S04]  /*1200*/  MOV R3, UR18 ;  /* 0x0000001200037c02 */ /* 0x003fc80008000f00 */
[----:B------:R-:W-:-:S04]  /*1210*/  LEA R6, R3, R6, 0x2 ;  /* 0x0000000603067211 */ /* 0x000fc800078e10ff */
[----:B------:R-:W-:-:S13]  /*1220*/  ISETP.GE.AND P0, PT, R6, UR15, PT ;  /* 0x0000000f06007c0c */ /* 0x000fda000bf06270 */
[----:B------:R-:W-:Y:S05]  /*1230*/  @!P0 BRA `(.L_x_886) ;  /* 0xfffffff000548947 */ /* 0x000fea000383ffff */
[----:B------:R-:W-:Y:S05]  /*1240*/  BSYNC.RECONVERGENT B0 ;  /* 0x0000000000007941 */ /* 0x000fea0003800200 */
.L_x_881:
[----:B------:R-:W-:Y:S05]  /*1250*/  EXIT ;  /* 0x000000000000794d */ /* 0x000fea0003800000 */
.L_x_880:
[----:B------:R-:W-:Y:S01]  /*1260*/  BSSY.RECONVERGENT B0, `(.L_x_887) ;  /* 0x00000e8000007945 */ /* 0x000fe20003800200 */
.L_x_893:
[----:B--2---:R-:W-:Y:S01]  /*1270*/  MOV R15, 0x2 ;  /* 0x00000002000f7802 */ /* 0x004fe20000000f00 */
[----:B------:R-:W-:Y:S01]  /*1280*/  HFMA2 R11, -RZ, RZ, 0, 1.1920928955078125e-07 ;  /* 0x00000002ff0b7431 */ /* 0x000fe200000001ff */
[----:B------:R-:W-:-:S03]  /*1290*/  MOV R13, 0x2 ;  /* 0x00000002000d7802 */ /* 0x000fc60000000f00 */
[----:B------:R-:W-:-:S04]  /*12a0*/  IMAD.WIDE R14, R6, R15, UR4 ;  /* 0x00000004060e7e25 */ /* 0x000fc8000f8e020f */
[----:B------:R-:W-:-:S04]  /*12b0*/  IMAD.WIDE R10, R6, R11, UR6 ;  /* 0x00000006060a7e25 */ /* 0x000fc8000f8e020b */
[----:B------:R-:W-:Y:S01]  /*12c0*/  IMAD.WIDE R12, R6, R13, UR8 ;  /* 0x00000008060c7e25 */ /* 0x000fe2000f8e020d */
[----:B---3--:R-:W-:Y:S06]  /*12d0*/  BRA.U UP1, `(.L_x_888) ;  /* 0x0000000101a87547 */ /* 0x008fec000b800000 */
[C---:B------:R-:W-:Y:S02]  /*12e0*/  IADD3 R0, PT, PT, R6.reuse, 0x1, RZ ;  /* 0x0000000106007810 */ /* 0x040fe40007ffe0ff */
[C---:B0-----:R-:W-:Y:S02]  /*12f0*/  IADD3 R2, PT, PT, R6.reuse, 0x2, RZ ;  /* 0x0000000206027810 */ /* 0x041fe40007ffe0ff */
        /* <DEDUP_REMOVED lines=9> */
[----:B------:R-:W-:Y:S02]  /*1390*/  @P0 MOV R16, RZ ;  /* 0x000000ff00100202 */ /* 0x000fe40000000f00 */
[----:B------:R-:W-:Y:S01]  /*13a0*/  @P1 MOV R17, RZ ;  /* 0x000000ff00111202 */ /* 0x000fe20000000f00 */
[----:B------:R0:W5:Y:S01]  /*13b0*/  @!P0 LDG.E.U16 R23, desc[UR16][R14.64] ;  /* 0x000000100e178981 */ /* 0x000162000c1e1500 */
[----:B------:R-:W-:Y:S02]  /*13c0*/  @P2 MOV R18, RZ ;  /* 0x000000ff00122202 */ /* 0x000fe40000000f00 */
[----:B------:R-:W-:Y:S01]  /*13d0*/  @P3 MOV R19, RZ ;  /* 0x000000ff00133202 */ /* 0x000fe20000000f00 */
        /* <DEDUP_REMOVED lines=26> */
.L_x_888:
[----:B------:R-:W2:Y:S01]  /*1580*/  LDG.E.64 R20, desc[UR16][R14.64] ;  /* 0x000000100e147981 */ /* 0x000ea2000c1e1b00 */
[----:B------:R-:W-:-:S03]  /*1590*/  MOV R17, 0x4 ;  /* 0x0000000400117802 */ /* 0x000fc60000000f00 */
[----:B------:R-:W3:Y:S04]  /*15a0*/  LDG.E.64 R4, desc[UR16][R10.64] ;  /* 0x000000100a047981 */ /* 0x000ee8000c1e1b00 */
[----:B0-----:R-:W4:Y:S01]  /*15b0*/  LDG.E.64 R2, desc[UR16][R12.64] ;  /* 0x000000100c027981 */ /* 0x001f22000c1e1b00 */
[----:B------:R-:W-:-:S06]  /*15c0*/  IMAD.WIDE R16, R6, R17, UR10 ;  /* 0x0000000a06107e25 */ /* 0x000fcc000f8e0211 */
[----:B------:R-:W5:Y:S01]  /*15d0*/  LDG.E.128 R16, desc[UR16][R16.64] ;  /* 0x0000001010107981 */ /* 0x000f62000c1e1d00 */
[C---:B--2---:R-:W-:Y:S02]  /*15e0*/  SHF.R.U64 R24, R20.reuse, 0x10, R21 ;  /* 0x0000001014187819 */ /* 0x044fe40000001215 */
[----:B------:R-:W-:Y:S02]  /*15f0*/  PRMT R23, R20, 0x7610, R23 ;  /* 0x0000761014177816 */ /* 0x000fe40000000017 */
[----:B------:R-:W-:Y:S02]  /*1600*/  SHF.R.U32.HI R9, RZ, 0x10, R21 ;  /* 0x00000010ff097819 */ /* 0x000fe40000011615 */
[----:B------:R-:W-:Y:S02]  /*1610*/  PRMT R8, R21, 0x7610, R8 ;  /* 0x0000761015087816 */ /* 0x000fe40000000008 */
[C---:B---3--:R-:W-:Y:S02]  /*1620*/  SHF.R.U64 R21, R4.reuse, 0x10, R5 ;  /* 0x0000001004157819 */ /* 0x048fe40000001205 */
[----:B------:R-:W-:-:S02]  /*1630*/  PRMT R20, R4, 0x7610, R20 ;  /* 0x0000761004147816 */ /* 0x000fc40000000014 */
[----:B------:R-:W-:Y:S02]  /*1640*/  SHF.R.U32.HI R4, RZ, 0x10, R5 ;  /* 0x00000010ff047819 */ /* 0x000fe40000011605 */
[C-C-:B----4-:R-:W-:Y:S02]  /*1650*/  SHF.R.U64 R22, R2.reuse, 0x10, R3.reuse ;  /* 0x0000001002167819 */ /* 0x150fe40000001203 */
[----:B------:R-:W-:Y:S02]  /*1660*/  SHF.R.U32.HI R25, RZ, 0x10, R3 ;  /* 0x00000010ff197819 */ /* 0x000fe40000011603 */
[----:B------:R-:W-:Y:S02]  /*1670*/  PRMT R0, R2, 0x7610, R0 ;  /* 0x0000761002007816 */ /* 0x000fe40000000000 */
[----:B------:R-:W-:Y:S02]  /*1680*/  PRMT R2, R4, 0x7610, R2 ;  /* 0x0000761004027816 */ /* 0x000fe40000000002 */
[----:B------:R-:W-:-:S02]  /*1690*/  PRMT R4, R22, 0x7610, R4 ;  /* 0x0000761016047816 */ /* 0x000fc40000000004 */
[----:B------:R-:W-:-:S07]  /*16a0*/  PRMT R22, R25, 0x7610, R22 ;  /* 0x0000761019167816 */ /* 0x000fce0000000016 */
.L_x_889:
[----:B-----5:R-:W-:Y:S01]  /*16b0*/  HADD2.F32 R23, -RZ, R23.H0_H0 ;  /* 0x20000017ff177230 */ /* 0x020fe20000004100 */
[----:B------:R-:W2:Y:S01]  /*16c0*/  MUFU.RCP R25, UR33 ;  /* 0x0000002100197d08 */ /* 0x000ea20008001000 */
[----:B------:R-:W-:Y:S01]  /*16d0*/  HADD2.F32 R20, -RZ, R20.H0_H0 ;  /* 0x20000014ff147230 */ /* 0x000fe20000004100 */
[----:B------:R-:W-:Y:S01]  /*16e0*/  BSSY.RECONVERGENT B1, `(.L_x_890) ;  /* 0x000009b000017945 */ /* 0x000fe20003800200 */
[----:B------:R-:W-:Y:S02]  /*16f0*/  HADD2.F32 R21, -RZ, R21.H0_H0 ;  /* 0x20000015ff157230 */ /* 0x000fe40000004100 */
[----:B0-----:R-:W-:Y:S01]  /*1700*/  FMUL.FTZ R26, R23, UR28 ;  /* 0x0000001c171a7c20 */ /* 0x001fe20008410000 */
[----:B------:R-:W-:Y:S02]  /*1710*/  HADD2.F32 R4, -RZ, R4.H0_H0 ;  /* 0x20000004ff047230 */ /* 0x000fe40000004100 */
[----:B------:R-:W-:Y:S02]  /*1720*/  HADD2.F32 R8, -RZ, R8.H0_H0 ;  /* 0x20000008ff087230 */ /* 0x000fe40000004100 */
[----:B------:R-:W-:Y:S01]  /*1730*/  FFMA.FTZ R27, R7, R16, R26 ;  /* 0x00000010071b7223 */ /* 0x000fe2000001001a */
[----:B------:R-:W-:-:S02]  /*1740*/  HADD2.F32 R26, -RZ, R0.H0_H0 ;  /* 0x20000000ff1a7230 */ /* 0x000fc40000004100 */
[----:B------:R-:W-:Y:S02]  /*1750*/  HADD2.F32 R0, -RZ, R24.H0_H0 ;  /* 0x20000018ff007230 */ /* 0x000fe40000004100 */
        /* <DEDUP_REMOVED lines=8> */
[----:B------:R-:W-:Y:S01]  /*17e0*/  FFMA.FTZ R17, R7, R17, R16 ;  /* 0x0000001107117223 */ /* 0x000fe20000010010 */
[----:B------:R-:W-:-:S02]  /*17f0*/  HADD2.F32 R9, -RZ, R9.H0_H0 ;  /* 0x20000009ff097230 */ /* 0x000fc40000004100 */
[----:B--2---:R-:W-:Y:S01]  /*1800*/  FMUL.FTZ R24, R26, R25 ;  /* 0x000000191a187220 */ /* 0x004fe20000410000 */
[C---:B------:R-:W-:Y:S01]  /*1810*/  FFMA.FTZ R20, R17.reuse, -UR30, R17 ;  /* 0x8000001e11147c23 */ /* 0x040fe20008010011 */
[----:B------:R-:W-:Y:S01]  /*1820*/  FMUL.FTZ R17, R17, R17 ;  /* 0x0000001111117220 */ /* 0x000fe20000410000 */
[----:B------:R-:W-:Y:S01]  /*1830*/  HADD2.F32 R22, -RZ, R22.H0_H0 ;  /* 0x20000016ff167230 */ /* 0x000fe20000004100 */
[----:B------:R-:W0:Y:S01]  /*1840*/  MUFU.SQRT R16, R24 ;  /* 0x0000001800107308 */ /* 0x000e220000002000 */
[----:B------:R-:W-:Y:S01]  /*1850*/  FFMA.FTZ R21, R21, UR30, R20 ;  /* 0x0000001e15157c23 */ /* 0x000fe20008010014 */
[----:B------:R-:W-:Y:S01]  /*1860*/  FFMA.FTZ R17, R17, -UR31, R17 ;  /* 0x8000001f11117c23 */ /* 0x000fe20008010011 */
[----:B------:R-:W-:-:S03]  /*1870*/  HADD2.F32 R2, -RZ, R2.H0_H0 ;  /* 0x20000002ff027230 */ /* 0x000fc60000004100 */
[----:B------:R-:W-:Y:S02]  /*1880*/  FFMA.FTZ R4, R4, UR31, R17 ;  /* 0x0000001f04047c23 */ /* 0x000fe40008010011 */
[----:B------:R-:W2:Y:S02]  /*1890*/  MUFU.RCP R20, UR32 ;  /* 0x0000002000147d08 */ /* 0x000ea40008001000 */
[----:B------:R-:W-:-:S06]  /*18a0*/  FMUL.FTZ R28, R4, R25 ;  /* 0x00000019041c7220 */ /* 0x000fcc0000410000 */
[----:B------:R-:W3:Y:S01]  /*18b0*/  MUFU.SQRT R28, R28 ;  /* 0x0000001c001c7308 */ /* 0x000ee20000002000 */
[----:B0-----:R-:W-:-:S07]  /*18c0*/  FADD.FTZ R16, R16, UR34 ;  /* 0x0000002210107e21 */ /* 0x001fce0008010000 */
[----:B------:R-:W0:Y:S01]  /*18d0*/  MUFU.RCP R16, R16 ;  /* 0x0000001000107308 */ /* 0x000e220000001000 */
[----:B--2---:R-:W-:-:S07]  /*18e0*/  FMUL.FTZ R17, R27, R20 ;  /* 0x000000141b117220 */ /* 0x004fce0000410000 */
[----:B------:R-:W-:Y:S01]  /*18f0*/  F2F.F16.F32 R26, R26 ;  /* 0x0000001a001a7304 */ /* 0x000fe20000200800 */
[----:B---3--:R-:W-:-:S07]  /*1900*/  FADD.FTZ R29, R28, UR34 ;  /* 0x000000221c1d7e21 */ /* 0x008fce0008010000 */
[----:B------:R-:W-:Y:S01]  /*1910*/  F2F.F16.F32 R4, R4 ;  /* 0x0000000400047304 */ /* 0x000fe20000200800 */
[----:B0-----:R-:W-:-:S04]  /*1920*/  FMUL.FTZ R17, R17, R16 ;  /* 0x0000001011117220 */ /* 0x001fc80000410000 */
[----:B------:R-:W-:-:S03]  /*1930*/  FMUL.FTZ R17, R17, UR35 ;  /* 0x0000002311117c20 */ /* 0x000fc60008410000 */
[----:B------:R-:W0:Y:S02]  /*1940*/  MUFU.RCP R16, R29 ;  /* 0x0000001d00107308 */ /* 0x000e240000001000 */
[----:B------:R-:W-:-:S05]  /*1950*/  F2FP.F16.F32.PACK_AB R17, RZ, R17 ;  /* 0x00000011ff11723e */ /* 0x000fca00000000ff */
[----:B------:R-:W-:Y:S02]  /*1960*/  HADD2.F32 R24, -RZ, R17.H0_H0 ;  /* 0x20000011ff187230 */ /* 0x000fe40000004100 */
[----:B------:R-:W-:Y:S02]  /*1970*/  FMUL.FTZ R17, R21, R20 ;  /* 0x0000001415117220 */ /* 0x000fe40000410000 */
[----:B------:R-:W-:Y:S01]  /*1980*/  F2F.F16.F32 R21, R21 ;  /* 0x0000001500157304 */ /* 0x000fe20000200800 */
[----:B------:R-:W-:Y:S01]  /*1990*/  FADD.FTZ R23, R23, -R24 ;  /* 0x8000001817177221 */ /* 0x000fe20000010000 */
[----:B------:R-:W-:-:S04]  /*19a0*/  FMUL.FTZ R24, R8, UR28 ;  /* 0x0000001c08187c20 */ /* 0x000fc80008410000 */
[----:B------:R-:W-:Y:S01]  /*19b0*/  FFMA.FTZ R18, R7, R18, R24 ;  /* 0x0000001207127223 */ /* 0x000fe20000010018 */
[----:B0-----:R-:W-:Y:S01]  /*19c0*/  FMUL.FTZ R16, R17, R16 ;  /* 0x0000001011107220 */ /* 0x001fe20000410000 */
[----:B------:R-:W-:Y:S02]  /*19d0*/  F2F.F16.F32 R23, R23 ;  /* 0x0000001700177304 */ /* 0x000fe40000200800 */
[C---:B------:R-:W-:Y:S01]  /*19e0*/  FMUL.FTZ R17, R18.reuse, R18 ;  /* 0x0000001212117220 */ /* 0x040fe20000410000 */
[----:B------:R-:W-:Y:S01]  /*19f0*/  FFMA.FTZ R18, R18, -UR30, R18 ;  /* 0x8000001e12127c23 */ /* 0x000fe20008010012 */
[----:B------:R-:W-:Y:S02]  /*1a00*/  FMUL.FTZ R16, R16, UR35 ;  /* 0x0000002310107c20 */ /* 0x000fe40008410000 */
[----:B------:R-:W-:Y:S01]  /*1a10*/  FFMA.FTZ R24, R17, -UR31, R17 ;  /* 0x8000001f11187c23 */ /* 0x000fe20008010011 */
[----:B------:R-:W-:Y:S02]  /*1a20*/  FFMA.FTZ R5, R5, UR30, R18 ;  /* 0x0000001e05057c23 */ /* 0x000fe40008010012 */
[----:B------:R-:W-:Y:S01]  /*1a30*/  F2FP.F16.F32.PACK_AB R16, RZ, R16 ;  /* 0x00000010ff10723e */ /* 0x000fe200000000ff */
[----:B------:R-:W-:Y:S01]  /*1a40*/  FFMA.FTZ R3, R3, UR31, R24 ;  /* 0x0000001f03037c23 */ /* 0x000fe20008010018 */
[----:B------:R-:W-:-:S02]  /*1a50*/  FMUL.FTZ R18, R5, R20 ;  /* 0x0000001405127220 */ /* 0x000fc40000410000 */
[----:B------:R-:W-:Y:S01]  /*1a60*/  F2F.F16.F32 R5, R5 ;  /* 0x0000000500057304 */ /* 0x000fe20000200800 */
[----:B------:R-:W-:-:S07]  /*1a70*/  FMUL.FTZ R24, R3, R25 ;  /* 0x0000001903187220 */ /* 0x000fce0000410000 */
[----:B------:R-:W0:Y:S08]  /*1a80*/  MUFU.SQRT R24, R24 ;  /* 0x0000001800187308 */ /* 0x000e300000002000 */
[----:B------:R-:W-:Y:S01]  /*1a90*/  F2F.F16.F32 R3, R3 ;  /* 0x0000000300037304 */ /* 0x000fe20000200800 */
[----:B0-----:R-:W-:-:S07]  /*1aa0*/  FADD.FTZ R28, R24, UR34 ;  /* 0x00000022181c7e21 */ /* 0x001fce0008010000 */
[----:B------:R-:W0:Y:S08]  /*1ab0*/  MUFU.RCP R17, R28 ;  /* 0x0000001c00117308 */ /* 0x000e300000001000 */
[----:B------:R-:W-:Y:S01]  /*1ac0*/  F2F.F16.F32 R28, R27 ;  /* 0x0000001b001c7304 */ /* 0x000fe20000200800 */
[----:B0-----:R-:W-:Y:S01]  /*1ad0*/  FMUL.FTZ R17, R18, R17 ;  /* 0x0000001112117220 */ /* 0x001fe20000410000 */
[----:B------:R-:W-:-:S04]  /*1ae0*/  FMUL.FTZ R18, R9, UR28 ;  /* 0x0000001c09127c20 */ /* 0x000fc80008410000 */
[----:B------:R-:W-:-:S04]  /*1af0*/  FFMA.FTZ R19, R7, R19, R18 ;  /* 0x0000001307137223 */ /* 0x000fc80000010012 */
[----:B------:R-:W-:-:S04]  /*1b00*/  FMUL.FTZ R18, R19, R19 ;  /* 0x0000001313127220 */ /* 0x000fc80000410000 */
[----:B------:R-:W-:-:S04]  /*1b10*/  FFMA.FTZ R29, R18, -UR31, R18 ;  /* 0x8000001f121d7c23 */ /* 0x000fc80008010012 */
[----:B------:R-:W-:-:S04]  /*1b20*/  FFMA.FTZ R18, R22, UR31, R29 ;  /* 0x0000001f16127c23 */ /* 0x000fc8000801001d */
[----:B------:R-:W-:Y:S01]  /*1b30*/  FMUL.FTZ R22, R18, R25 ;  /* 0x0000001912167220 */ /* 0x000fe20000410000 */
[----:B------:R-:W-:-:S04]  /*1b40*/  FFMA.FTZ R25, R19, -UR30, R19 ;  /* 0x8000001e13197c23 */ /* 0x000fc80008010013 */
[----:B------:R-:W-:Y:S01]  /*1b50*/  FFMA.FTZ R29, R2, UR30, R25 ;  /* 0x0000001e021d7c23 */ /* 0x000fe20008010019 */
[----:B------:R-:W0:Y:S08]  /*1b60*/  MUFU.SQRT R22, R22 ;  /* 0x0000001600167308 */ /* 0x000e300000002000 */
[----:B------:R-:W-:Y:S08]  /*1b70*/  F2F.F16.F32 R25, R29 ;  /* 0x0000001d00197304 */ /* 0x000ff00000200800 */
[----:B------:R-:W-:Y:S01]  /*1b80*/  F2F.F16.F32 R2, R18 ;  /* 0x0000001200027304 */ /* 0x000fe20000200800 */
[----:B0-----:R-:W-:Y:S01]  /*1b90*/  FADD.FTZ R24, R22, UR34 ;  /* 0x0000002216187e21 */ /* 0x001fe20008010000 */
[----:B------:R-:W-:Y:S01]  /*1ba0*/  FMUL.FTZ R22, R29, R20 ;  /* 0x000000141d167220 */ /* 0x000fe20000410000 */
[----:B------:R-:W-:Y:S01]  /*1bb0*/  FMUL.FTZ R20, R17, UR35 ;  /* 0x0000002311147c20 */ /* 0x000fe20008410000 */
[----:B------:R-:W-:-:S04]  /*1bc0*/  HADD2.F32 R17, -RZ, R16.H0_H0 ;  /* 0x20000010ff117230 */ /* 0x000fc80000004100 */
[----:B------:R0:W2:Y:S01]  /*1bd0*/  MUFU.RCP R19, R24 ;  /* 0x0000001800137308 */ /* 0x0000a20000001000 */
[----:B------:R-:W-:Y:S01]  /*1be0*/  F2FP.F16.F32.PACK_AB R20, RZ, R20 ;  /* 0x00000014ff14723e */ /* 0x000fe200000000ff */
[----:B------:R-:W-:-:S06]  /*1bf0*/  FADD.FTZ R17, R0, -R17 ;  /* 0x8000001100117221 */ /* 0x000fcc0000010000 */
[----:B------:R-:W3:Y:S01]  /*1c00*/  F2F.F16.F32 R27, R17 ;  /* 0x00000011001b7304 */ /* 0x000ee20000200800 */
[----:B0-----:R-:W-:-:S07]  /*1c10*/  HADD2.F32 R24, -RZ, R23.H0_H0 ;  /* 0x20000017ff187230 */ /* 0x001fce0000004100 */
[----:B------:R-:W-:Y:S01]  /*1c20*/  F2F.BF16.F32 R24, R24 ;  /* 0x0000001800187304 */ /* 0x000fe20000202000 */
[----:B--2---:R-:W-:-:S04]  /*1c30*/  FMUL.FTZ R19, R22, R19 ;  /* 0x0000001316137220 */ /* 0x004fc80000410000 */
[----:B------:R-:W-:Y:S01]  /*1c40*/  FMUL.FTZ R16, R19, UR35 ;  /* 0x0000002313107c20 */ /* 0x000fe20008410000 */
[----:B------:R-:W-:-:S04]  /*1c50*/  HADD2.F32 R19, -RZ, R20.H0_H0 ;  /* 0x20000014ff137230 */ /* 0x000fc80000004100 */
[----:B------:R-:W-:Y:S01]  /*1c60*/  F2FP.F16.F32.PACK_AB R16, RZ, R16 ;  /* 0x00000010ff10723e */ /* 0x000fe200000000ff */
[----:B------:R-:W-:Y:S01]  /*1c70*/  FADD.FTZ R0, R8, -R19 ;  /* 0x8000001308007221 */ /* 0x000fe20000010000 */
[----:B---3--:R-:W-:-:S03]  /*1c80*/  HADD2.F32 R8, -RZ, R27.H0_H0 ;  /* 0x2000001bff087230 */ /* 0x008fc60000004100 */
[----:B------:R-:W-:Y:S02]  /*1c90*/  HADD2.F32 R16, -RZ, R16.H0_H0 ;  /* 0x20000010ff107230 */ /* 0x000fe40000004100 */
[----:B------:R-:W0:Y:S03]  /*1ca0*/  F2F.F16.F32 R0, R0 ;  /* 0x0000000000007304 */ /* 0x000e260000200800 */
[----:B------:R-:W-:-:S05]  /*1cb0*/  FADD.FTZ R16, R9, -R16 ;  /* 0x8000001009107221 */ /* 0x000fca0000010000 */
[----:B------:R-:W2:Y:S01]  /*1cc0*/  F2F.F16.F32 R29, R16 ;  /* 0x00000010001d7304 */ /* 0x000ea20000200800 */
[----:B0-----:R-:W-:-:S07]  /*1cd0*/  HADD2.F32 R9, -RZ, R0.H0_H0 ;  /* 0x20000000ff097230 */ /* 0x001fce0000004100 */
[----:B------:R-:W0:Y:S01]  /*1ce0*/  F2F.BF16.F32 R8, R8 ;  /* 0x0000000800087304 */ /* 0x000e220000202000 */
[----:B--2---:R-:W-:-:S07]  /*1cf0*/  HADD2.F32 R20, -RZ, R29.H0_H0 ;  /* 0x2000001dff147230 */ /* 0x004fce0000004100 */
[----:B------:R-:W2:Y:S08]  /*1d00*/  F2F.BF16.F32 R9, R9 ;  /* 0x0000000900097304 */ /* 0x000eb00000202000 */
[----:B------:R-:W3:Y:S01]  /*1d10*/  F2F.BF16.F32 R20, R20 ;  /* 0x0000001400147304 */ /* 0x000ee20000202000 */
[----:B0-----:R-:W-:Y:S05]  /*1d20*/  BRA.U UP1, `(.L_x_891) ;  /* 0x0000000101807547 */ /* 0x001fea000b800000 */
[C---:B------:R-:W-:Y:S02]  /*1d30*/  ISETP.GE.AND P2, PT, R6.reuse, UR15, PT ;  /* 0x0000000f06007c0c */ /* 0x040fe4000bf46270 */
[C---:B------:R-:W-:Y:S02]  /*1d40*/  IADD3 R16, PT, PT, R6.reuse, 0x1, RZ ;  /* 0x0000000106107810 */ /* 0x040fe40007ffe0ff */
[----:B------:R-:W-:Y:S02]  /*1d50*/  IADD3 R17, PT, PT, R6, 0x2, RZ ;  /* 0x0000000206117810 */ /* 0x000fe40007ffe0ff */
[----:B------:R-:W-:Y:S02]  /*1d60*/  ISETP.GE.AND P0, PT, R16, UR15, PT ;  /* 0x0000000f10007c0c */ /* 0x000fe4000bf06270 */
[----:B------:R-:W-:Y:S01]  /*1d70*/  ISETP.GE.AND P1, PT, R17, UR15, PT ;  /* 0x0000000f11007c0c */ /* 0x000fe2000bf26270 */
[----:B------:R-:W-:Y:S01]  /*1d80*/  HFMA2 R17, -RZ, RZ, 0, 1.1920928955078125e-07 ;  /* 0x00000002ff117431 */ /* 0x000fe200000001ff */
[----:B------:R-:W-:-:S03]  /*1d90*/  MOV R19, 0x2 ;  /* 0x0000000200137802 */ /* 0x000fc60000000f00 */
[----:B------:R0:W-:Y:S04]  /*1da0*/  @!P2 STG.E.U16 desc[UR16][R14.64], R23 ;  /* 0x000000170e00a986 */ /* 0x0001e8000c101510 */
[----:B------:R-:W-:Y:S04]  /*1db0*/  @!P2 STG.E.U16 desc[UR16][R10.64], R28 ;  /* 0x0000001c0a00a986 */ /* 0x000fe8000c101510 */
[----:B------:R-:W-:Y:S01]  /*1dc0*/  @!P2 STG.E.U16 desc[UR16][R12.64], R26 ;  /* 0x0000001a0c00a986 */ /* 0x000fe2000c101510 */
[----:B------:R-:W-:-:S04]  /*1dd0*/  @!P1 IMAD.WIDE R18, R6, R19, UR12 ;  /* 0x0000000c06129e25 */ /* 0x000fc8000f8e0213 */
[----:B0-----:R-:W-:-:S04]  /*1de0*/  @!P2 IMAD.WIDE R22, R6, R17, UR12 ;  /* 0x0000000c0616ae25 */ /* 0x001fc8000f8e0211 */
[C---:B------:R-:W-:Y:S01]  /*1df0*/  @!P0 IMAD.WIDE R16, R6.reuse, R17, UR12 ;  /* 0x0000000c06108e25 */ /* 0x040fe2000f8e0211 */
        /* <DEDUP_REMOVED lines=10> */
[----:B--2---:R4:W-:Y:S01]  /*1ea0*/  @!P1 STG.E.U16 desc[UR16][R18.64+0x4], R9 ;  /* 0x0000040912009986 */ /* 0x0049e2000c101510 */
[----:B------:R-:W-:Y:S05]  /*1eb0*/  @P0 BRA `(.L_x_892) ;  /* 0x0000000000740947 */ /* 0x000fea0003800000 */
[----:B----4-:R-:W-:Y:S01]  /*1ec0*/  MOV R5, 0x2 ;  /* 0x0000000200057802 */ /* 0x010fe20000000f00 */
[----:B------:R2:W-:Y:S04]  /*1ed0*/  STG.E.U16 desc[UR16][R14.64+0x6], R29 ;  /* 0x0000061d0e007986 */ /* 0x0005e8000c101510 */
[----:B------:R-:W-:Y:S01]  /*1ee0*/  IMAD.WIDE R4, R6, R5, UR12 ;  /* 0x0000000c06047e25 */ /* 0x000fe2000f8e0205 */
[----:B------:R2:W-:Y:S04]  /*1ef0*/  STG.E.U16 desc[UR16][R10.64+0x6], R25 ;  /* 0x000006190a007986 */ /* 0x0005e8000c101510 */
[----:B------:R2:W-:Y:S04]  /*1f00*/  STG.E.U16 desc[UR16][R12.64+0x6], R2 ;  /* 0x000006020c007986 */ /* 0x0005e8000c101510 */
[----:B---3--:R2:W-:Y:S01]  /*1f10*/  STG.E.U16 desc[UR16][R4.64+0x6], R20 ;  /* 0x0000061404007986 */ /* 0x0085e2000c101510 */
[----:B------:R-:W-:Y:S05]  /*1f20*/  BRA `(.L_x_892) ;  /* 0x0000000000587947 */ /* 0x000fea0003800000 */
.L_x_891:
[----:B------:R-:W-:Y:S01]  /*1f30*/  IMAD.WIDE.U32 R16, R27, 0x10000, RZ ;  /* 0x000100001b107825 */ /* 0x000fe200078e00ff */
[----:B------:R-:W-:Y:S02]  /*1f40*/  SHF.L.U32 R25, R25, 0x10, RZ ;  /* 0x0000001019197819 */ /* 0x000fe400000006ff */
[----:B------:R-:W-:Y:S01]  /*1f50*/  SHF.L.U32 R29, R29, 0x10, RZ ;  /* 0x000000101d1d7819 */ /* 0x000fe200000006ff */
[----:B------:R-:W-:Y:S01]  /*1f60*/  IMAD.WIDE.U32 R18, R21, 0x10000, RZ ;  /* 0x0001000015127825 */ /* 0x000fe200078e00ff */
[----:B------:R-:W-:-:S03]  /*1f70*/  LOP3.LUT R16, R16, R23, RZ, 0xfc, !PT ;  /* 0x0000001710107212 */ /* 0x000fc600078efcff */
[----:B------:R-:W-:Y:S01]  /*1f80*/  HFMA2 R21, -RZ, RZ, 0, 1.1920928955078125e-07 ;  /* 0x00000002ff157431 */ /* 0x000fe200000001ff */
[----:B------:R-:W-:Y:S01]  /*1f90*/  SHF.L.U32 R2, R2, 0x10, RZ ;  /* 0x0000001002027819 */ /* 0x000fe200000006ff */
[----:B------:R-:W-:Y:S01]  /*1fa0*/  IMAD.WIDE.U32 R22, R4, 0x10000, RZ ;  /* 0x0001000004167825 */ /* 0x000fe200078e00ff */
[----:B------:R-:W-:Y:S02]  /*1fb0*/  LOP3.LUT R5, R19, R25, R5, 0xfe, !PT ;  /* 0x0000001913057212 */ /* 0x000fe400078efe05 */
[----:B------:R-:W-:Y:S01]  /*1fc0*/  LOP3.LUT R4, R18, R28, RZ, 0xfc, !PT ;  /* 0x0000001c12047212 */ /* 0x000fe200078efcff */
[----:B------:R-:W-:Y:S01]  /*1fd0*/  IMAD.WIDE.U32 R18, R8, 0x10000, RZ ;  /* 0x0001000008127825 */ /* 0x000fe200078e00ff */
[----:B---3--:R-:W-:Y:S02]  /*1fe0*/  SHF.L.U32 R8, R20, 0x10, RZ ;  /* 0x0000001014087819 */ /* 0x008fe400000006ff */
[----:B------:R-:W-:Y:S02]  /*1ff0*/  LOP3.LUT R17, R17, R29, R0, 0xfe, !PT ;  /* 0x0000001d11117212 */ /* 0x000fe400078efe00 */
[----:B------:R-:W-:-:S02]  /*2000*/  LOP3.LUT R3, R23, R2, R3, 0xfe, !PT ;  /* 0x0000000217037212 */ /* 0x000fc400078efe03 */
[----:B--2---:R-:W-:Y:S01]  /*2010*/  LOP3.LUT R9, R19, R8, R9, 0xfe, !PT ;  /* 0x0000000813097212 */ /* 0x004fe200078efe09 */
[----:B------:R0:W-:Y:S01]  /*2020*/  STG.E.64 desc[UR16][R14.64], R16 ;  /* 0x000000100e007986 */ /* 0x0001e2000c101b10 */
[----:B------:R-:W-:Y:S02]  /*2030*/  LOP3.LUT R2, R22, R26, RZ, 0xfc, !PT ;  /* 0x0000001a16027212 */ /* 0x000fe400078efcff */
[----:B------:R-:W-:Y:S01]  /*2040*/  LOP3.LUT R8, R18, R24, RZ, 0xfc, !PT ;  /* 0x0000001812087212 */ /* 0x000fe200078efcff */
[----:B------:R-:W-:Y:S01]  /*2050*/  IMAD.WIDE R18, R6, R21, UR12 ;  /* 0x0000000c06127e25 */ /* 0x000fe2000f8e0215 */
[----:B------:R0:W-:Y:S04]  /*2060*/  STG.E.64 desc[UR16][R10.64], R4 ;  /* 0x000000040a007986 */ /* 0x0001e8000c101b10 */
[----:B------:R0:W-:Y:S04]  /*2070*/  STG.E.64 desc[UR16][R12.64], R2 ;  /* 0x000000020c007986 */ /* 0x0001e8000c101b10 */
[----:B------:R0:W-:Y:S02]  /*2080*/  STG.E.64 desc[UR16][R18.64], R8 ;  /* 0x0000000812007986 */ /* 0x0001e4000c101b10 */
.L_x_892:
[----:B-1----:R-:W-:Y:S05]  /*2090*/  BSYNC.RECONVERGENT B1 ;  /* 0x0000000000017941 */ /* 0x002fea0003800200 */
.L_x_890:
[----:B0---4-:R-:W-:-:S04]  /*20a0*/  MOV R3, UR18 ;  /* 0x0000001200037c02 */ /* 0x011fc80008000f00 */
[----:B------:R-:W-:-:S04]  /*20b0*/  LEA R6, R3, R6, 0x2 ;  /* 0x0000000603067211 */ /* 0x000fc800078e10ff */
[----:B------:R-:W-:-:S13]  /*20c0*/  ISETP.GE.AND P0, PT, R6, UR15, PT ;  /* 0x0000000f06007c0c */ /* 0x000fda000bf06270 */
[----:B------:R-:W-:Y:S05]  /*20d0*/  @!P0 BRA `(.L_x_893) ;  /* 0xfffffff000648947 */ /* 0x000fea000383ffff */
[----:B------:R-:W-:Y:S05]  /*20e0*/  BSYNC.RECONVERGENT B0 ;  /* 0x0000000000007941 */ /* 0x000fea0003800200 */
.L_x_887:
[----:B------:R-:W-:Y:S05]  /*20f0*/  EXIT ;  /* 0x000000000000794d */ /* 0x000fea0003800000 */
.L_x_894:
        /* <DEDUP_REMOVED lines=16> */
.L_x_1132:


//--------------------- .text._Z25multi_tensor_apply_kernelI18TensorListMetadataILi5EE15DistAdamFunctorIN3c104HalfEfS4_EJPfffffff10adamMode_tfEEvlPViT_T0_DpT1_ --------------------------
	.section	.text._Z25multi_tensor_apply_kernelI18TensorListMetadataILi5EE15DistAdamFunctorIN3c104HalfEfS4_EJPfffffff10adamMode_tfEEvlPViT_T0_DpT1_,"ax",@progbits
	.align	128
        .global         _Z25multi_tensor_apply_kernelI18TensorListMetadataILi5EE15DistAdamFunctorIN3c104HalfEfS4_EJPfffffff10adamMode_tfEEvlPViT_T0_DpT1_
        .type           _Z25multi_tensor_apply_kernelI18TensorListMetadataILi5EE15DistAdamFunctorIN3c104HalfEfS4_EJPfffffff10adamMode_tfEEvlPViT_T0_DpT1_,@function
        .size           _Z25multi_tensor_apply_kernelI18TensorListMetadataILi5EE15DistAdamFunctorIN3c104HalfEfS4_EJPfffffff10adamMode_tfEEvlPViT_T0_DpT1_,(.L_x_1133 - _Z25multi_tensor_apply_kernelI18TensorListMetadataILi5EE15DistAdamFunctorIN3c104HalfEfS4_EJPfffffff10adamMode_tfEEvlPViT_T0_DpT1_)
        .other          _Z25multi_tensor_apply_kernelI18TensorListMetadataILi5EE15DistAdamFunctorIN3c104HalfEfS4_EJPfffffff10adamMode_tfEEvlPViT_T0_DpT1_,@"STO_CUDA_ENTRY STV_DEFAULT"
_Z25multi_tensor_apply_kernelI18TensorListMetadataILi5EE15DistAdamFunctorIN3c104HalfEfS4_EJPfffffff10adamMode_tfEEvlPViT_T0_DpT1_:
.text._Z25multi_tensor_apply_kernelI18TensorListMetadataILi5EE15DistAdamFunctorIN3c104HalfEfS4_EJPfffffff10adamMode_tfEEvlPViT_T0_DpT1_:
        /* <DEDUP_REMOVED lines=53> */
.L_x_901:
        /* <DEDUP_REMOVED lines=13> */
[C-C-:B--2---:R-:W-:Y:S02]  /*0420*/  SHF.R.U64 R26, R16.reuse, 0x10, R17.reuse ;  /* 0x00000010101a7819 */ /* 0x144fe40000001211 */
[----:B------:R-:W-:Y:S02]  /*0430*/  SHF.R.U32.HI R25, RZ, 0x10, R17 ;  /* 0x00000010ff197819 */ /* 0x000fe40000011611 */
[----:B------:R-:W-:Y:S02]  /*0440*/  PRMT R0, R16, 0x7610, R0 ;  /* 0x0000761010007816 */ /* 0x000fe40000000000 */
[----:B---3--:R-:W-:-:S02]  /*0450*/  SHF.R.U64 R24, R18, 0x10, R19 ;  /* 0x0000001012187819 */ /* 0x008fc40000001213 */
[----:B------:R-:W-:Y:S02]  /*0460*/  PRMT R21, R18, 0x7610, R21 ;  /* 0x0000761012157816 */ /* 0x000fe40000000015 */
[----:B------:R-:W-:Y:S02]  /*0470*/  PRMT R16, R17, 0x7610, R16 ;  /* 0x0000761011107816 */ /* 0x000fe40000000010 */
[C-C-:B----4-:R-:W-:Y:S02]  /*0480*/  SHF.R.U64 R23, R14.reuse, 0x10, R15.reuse ;  /* 0x000000100e177819 */ /* 0x150fe4000000120f */
[----:B------:R-:W-:Y:S02]  /*0490*/  PRMT R22, R14, 0x7610, R22 ;  /* 0x000076100e167816 */ /* 0x000fe40000000016 */
[----:B------:R-:W-:Y:S02]  /*04a0*/  SHF.R.U32.HI R18, RZ, 0x10, R15 ;  /* 0x00000010ff127819 */ /* 0x000fe4000001160f */
[----:B------:R-:W-:-:S02]  /*04b0*/  PRMT R20, R15, 0x7610, R20 ;  /* 0x000076100f147816 */ /* 0x000fc40000000014 */
[----:B------:R-:W-:Y:S02]  /*04c0*/  SHF.R.U32.HI R17, RZ, 0x10, R19 ;  /* 0x00000010ff117819 */ /* 0x000fe40000011613 */
[----:B------:R-:W-:Y:S02]  /*04d0*/  PRMT R14, R26, 0x7610, R14 ;  /* 0x000076101a0e7816 */ /* 0x000fe4000000000e */
[----:B------:R-:W-:Y:S01]  /*04e0*/  PRMT R15, R25, 0x7610, R15 ;  /* 0x00007610190f7816 */ /* 0x000fe2000000000f */
[----:B------:R-:W-:Y:S06]  /*04f0*/  BRA `(.L_x_898) ;  /* 0x0000000000bc7947 */ /* 0x000fec0003800000 */
.L_x_897:
[C---:B------:R-:W-:Y:S02]  /*0500*/  IADD3 R5, PT, PT, R13.reuse, 0x3, RZ ;  /* 0x000000030d057810 */ /* 0x040fe40007ffe0ff */
[----:B------:R-:W-:Y:S02]  /*0510*/  ISETP.GE.AND P0, PT, R13, UR15, PT ;  /* 0x0000000f0d007c0c */ /* 0x000fe4000bf06270 */
        /* <DEDUP_REMOVED lines=8> */
[----:B------:R-:W-:Y:S01]  /*05a0*/  @P3 MOV R7, RZ ;  /* 0x000000ff00073202 */ /* 0x000fe20000000f00 */
[C---:B------:R-:W-:Y:S01]  /*05b0*/  @!P0 IMAD.WIDE R18, R13.reuse, R18, UR10 ;  /* 0x0000000a0d128e25 */ /* 0x040fe2000f8e0212 */
[----:B------:R-:W-:Y:S01]  /*05c0*/  MOV R26, 0x4 ;  /* 0x00000004001a7802 */ /* 0x000fe20000000f00 */
[----:B------:R-:W5:Y:S01]  /*05d0*/  @!P0 LDG.E.U16 R21, desc[UR16][R8.64] ;  /* 0x0000001008158981 */ /* 0x000f62000c1e1500 */
[----:B------:R-:W-:Y:S01]  /*05e0*/  MOV R28, 0x4 ;  /* 0x00000004001c7802 */ /* 0x000fe20000000f00 */
[C---:B------:R-:W-:Y:S01]  /*05f0*/  @!P3 IMAD.WIDE R16, R13.reuse, R16, UR10 ;  /* 0x0000000a0d10be25 */ /* 0x040fe2000f8e0210 */
[----:B------:R-:W-:Y:S01]  /*0600*/  @P1 MOV R5, RZ ;  /* 0x000000ff00051202 */ /* 0x000fe20000000f00 */
        /* <DEDUP_REMOVED lines=13> */
[----:B-1----:R-:W-:Y:S01]  /*06e0*/  @P2 PRMT R16, RZ, 0x7610, R16 ;  /* 0x00007610ff102816 */ /* 0x002fe20000000010 */
[----:B------:R2:W5:Y:S01]  /*06f0*/  @!P2 LDG.E R6, desc[UR16][R28.64+0x8] ;  /* 0x000008101c06a981 */ /* 0x000562000c1e1900 */
        /* <DEDUP_REMOVED lines=13> */
[----:B------:R-:W-:Y:S02]  /*07d0*/  @P0 MOV R4, RZ ;  /* 0x000000ff00040202 */ /* 0x000fe40000000f00 */
[----:B--2---:R-:W-:-:S07]  /*07e0*/  @P0 PRMT R22, RZ, 0x7610, R22 ;  /* 0x00007610ff160816 */ /* 0x004fce0000000016 */
.L_x_898:
[C---:B-----5:R-:W-:Y:S01]  /*07f0*/  FMUL.FTZ R4, R12.reuse, R4 ;  /* 0x000000040c047220 */ /* 0x060fe20000410000 */
[----:B------:R-:W-:Y:S02]  /*0800*/  HADD2.F32 R21, -RZ, R21.H0_H0 ;  /* 0x20000015ff157230 */ /* 0x000fe40000004100 */
[----:B------:R-:W-:Y:S01]  /*0810*/  FMUL.FTZ R7, R12, R7 ;  /* 0x000000070c077220 */ /* 0x000fe20000410000 */
[----:B------:R-:W-:Y:S02]  /*0820*/  HADD2.F32 R26, -RZ, R22.H0_H0 ;  /* 0x20000016ff1a7230 */ /* 0x000fe40000004100 */
[C---:B------:R-:W-:Y:S01]  /*0830*/  FMUL.FTZ R25, R4.reuse, R4 ;  /* 0x0000000404197220 */ /* 0x040fe20000410000 */
[----:B------:R-:W-:Y:S01]  /*0840*/  FFMA.FTZ R4, R4, -UR20, R4 ;  /* 0x8000001404047c23 */ /* 0x000fe20008010004 */
[----:B------:R-:W-:Y:S02]  /*0850*/  HADD2.F32 R24, -RZ, R24.H0_H0 ;  /* 0x20000018ff187230 */ /* 0x000fe40000004100 */
[----:B------:R-:W-:Y:S01]  /*0860*/  FFMA.FTZ R25, R25, -UR21, R25 ;  /* 0x8000001519197c23 */ /* 0x000fe20008010019 */
[----:B------:R-:W-:Y:S01]  /*0870*/  FFMA.FTZ R22, R21, UR20, R4 ;  /* 0x0000001415167c23 */ /* 0x000fe20008010004 */
[----:B------:R-:W-:Y:S01]  /*0880*/  FMUL.FTZ R4, R12, R5 ;  /* 0x000000050c047220 */ /* 0x000fe20000410000 */
[----:B------:R-:W0:Y:S01]  /*0890*/  MUFU.RCP R21, UR25 ;  /* 0x0000001900157d08 */ /* 0x000e220008001000 */
[----:B------:R-:W-:Y:S01]  /*08a0*/  FFMA.FTZ R5, R26, UR21, R25 ;  /* 0x000000151a057c23 */ /* 0x000fe20008010019 */
[----:B------:R-:W-:-:S02]  /*08b0*/  HADD2.F32 R23, -RZ, R23.H0_H0 ;  /* 0x20000017ff177230 */ /* 0x000fc40000004100 */
[C---:B------:R-:W-:Y:S01]  /*08c0*/  FFMA.FTZ R25, R4.reuse, -UR20, R4 ;  /* 0x8000001404197c23 */ /* 0x040fe20008010004 */
[----:B------:R-:W-:Y:S01]  /*08d0*/  FMUL.FTZ R4, R4, R4 ;  /* 0x0000000404047220 */ /* 0x000fe20000410000 */
[----:B------:R-:W-:Y:S02]  /*08e0*/  HADD2.F32 R20, -RZ, R20.H0_H0 ;  /* 0x20000014ff147230 */ /* 0x000fe40000004100 */
[----:B------:R-:W-:Y:S01]  /*08f0*/  FFMA.FTZ R28, R24, UR20, R25 ;  /* 0x00000014181c7c23 */ /* 0x000fe20008010019 */
[----:B------:R-:W-:Y:S01]  /*0900*/  FMUL.FTZ R24, R12, R6 ;  /* 0x000000060c187220 */ /* 0x000fe20000410000 */
[----:B------:R-:W-:Y:S01]  /*0910*/  FFMA.FTZ R4, R4, -UR21, R4 ;  /* 0x8000001504047c23 */ /* 0x000fe20008010004 */
[----:B------:R-:W-:Y:S02]  /*0920*/  HADD2.F32 R18, -RZ, R18.H0_H0 ;  /* 0x20000012ff127230 */ /* 0x000fe40000004100 */
[----:B------:R-:W-:Y:S01]  /*0930*/  FMUL.FTZ R6, R24, R24 ;  /* 0x0000001818067220 */ /* 0x000fe20000410000 */
[----:B------:R-:W-:Y:S01]  /*0940*/  FFMA.FTZ R4, R23, UR21, R4 ;  /* 0x0000001517047c23 */ /* 0x000fe20008010004 */
[----:B------:R-:W-:-:S02]  /*0950*/  HADD2.F32 R19, -RZ, R19.H0_H0 ;  /* 0x20000013ff137230 */ /* 0x000fc40000004100 */
[----:B------:R-:W-:Y:S01]  /*0960*/  FFMA.FTZ R24, R24, -UR20, R24 ;  /* 0x8000001418187c23 */ /* 0x000fe20008010018 */
[----:B------:R-:W-:Y:S01]  /*0970*/  FFMA.FTZ R25, R6, -UR21, R6 ;  /* 0x8000001506197c23 */ /* 0x000fe20008010006 */
[----:B------:R-:W-:Y:S02]  /*0980*/  HADD2.F32 R17, -RZ, R17.H0_H0 ;  /* 0x20000011ff117230 */ /* 0x000fe40000004100 */
[----:B0-----:R-:W-:Y:S01]  /*0990*/  FMUL.FTZ R23, R5, R21 ;  /* 0x0000001505177220 */ /* 0x001fe20000410000 */
[----:B------:R-:W-:Y:S01]  /*09a0*/  FFMA.FTZ R29, R19, UR20, R24 ;  /* 0x00000014131d7c23 */ /* 0x000fe20008010018 */
[----:B------:R-:W-:Y:S01]  /*09b0*/  FFMA.FTZ R6, R20, UR21, R25 ;  /* 0x0000001514067c23 */ /* 0x000fe20008010019 */
[C---:B------:R-:W-:Y:S01]  /*09c0*/  FMUL.FTZ R20, R7.reuse, R7 ;  /* 0x0000000707147220 */ /* 0x040fe20000410000 */
[-C--:B------:R-:W-:Y:S01]  /*09d0*/  FMUL.FTZ R25, R4, R21.reuse ;  /* 0x0000001504197220 */ /* 0x080fe20000410000 */
[----:B------:R-:W-:Y:S01]  /*09e0*/  FFMA.FTZ R24, R7, -UR20, R7 ;  /* 0x8000001407187c23 */ /* 0x000fe20008010007 */
[----:B------:R-:W0:Y:S01]  /*09f0*/  MUFU.SQRT R23, R23 ;  /* 0x0000001700177308 */ /* 0x000e220000002000 */
[----:B------:R-:W-:Y:S01]  /*0a00*/  FFMA.FTZ R27, R20, -UR21, R20 ;  /* 0x80000015141b7c23 */ /* 0x000fe20008010014 */
[----:B------:R-:W-:Y:S01]  /*0a10*/  FMUL.FTZ R20, R6, R21 ;  /* 0x0000001506147220 */ /* 0x000fe20000410000 */
[----:B------:R-:W-:Y:S01]  /*0a20*/  FFMA.FTZ R24, R17, UR20, R24 ;  /* 0x0000001411187c23 */ /* 0x000fe20008010018 */
[----:B------:R-:W-:-:S02]  /*0a30*/  HADD2.F32 R0, -RZ, R0.H0_H0 ;  /* 0x20000000ff007230 */ /* 0x000fc40000004100 */
[----:B------:R-:W-:Y:S01]  /*0a40*/  FFMA.FTZ R18, R18, UR21, R27 ;  /* 0x0000001512127c23 */ /* 0x000fe2000801001b */
[----:B------:R-:W-:Y:S01]  /*0a50*/  HADD2.F32 R16, -RZ, R16.H0_H0 ;  /* 0x20000010ff107230 */ /* 0x000fe20000004100 */
[----:B------:R-:W1:Y:S02]  /*0a60*/  MUFU.SQRT R25, R25 ;  /* 0x0000001900197308 */ /* 0x000e640000002000 */
[----:B------:R-:W-:Y:S01]  /*0a70*/  FMUL.FTZ R26, R18, R21 ;  /* 0x00000015121a7220 */ /* 0x000fe20000410000 */
[----:B------:R-:W-:-:S05]  /*0a80*/  HADD2.F32 R15, -RZ, R15.H0_H0 ;  /* 0x2000000fff0f7230 */ /* 0x000fca0000004100 */
[----:B------:R-:W2:Y:S01]  /*0a90*/  MUFU.SQRT R20, R20 ;  /* 0x0000001400147308 */ /* 0x000ea20000002000 */
[----:B0-----:R-:W-:-:S07]  /*0aa0*/  FADD.FTZ R21, R23, UR26 ;  /* 0x0000001a17157e21 */ /* 0x001fce0008010000 */
[----:B------:R-:W0:Y:S01]  /*0ab0*/  MUFU.SQRT R26, R26 ;  /* 0x0000001a001a7308 */ /* 0x000e220000002000 */
[----:B-1----:R-:W-:-:S07]  /*0ac0*/  FADD.FTZ R23, R25, UR26 ;  /* 0x0000001a19177e21 */ /* 0x002fce0008010000 */
[----:B------:R-:W1:Y:S01]  /*0ad0*/  MUFU.RCP R25, UR24 ;  /* 0x0000001800197d08 */ /* 0x000e620008001000 */
[----:B--2---:R-:W-:-:S07]  /*0ae0*/  FADD.FTZ R19, R20, UR26 ;  /* 0x0000001a14137e21 */ /* 0x004fce0008010000 */
[----:B------:R-:W2:Y:S01]  /*0af0*/  MUFU.RCP R21, R21 ;  /* 0x0000001500157308 */ /* 0x000ea20000001000 */
[----:B0-----:R-:W-:-:S07]  /*0b00*/  FADD.FTZ R20, R26, UR26 ;  /* 0x0000001a1a147e21 */ /* 0x001fce0008010000 */
[----:B------:R-:W0:Y:S01]  /*0b10*/  MUFU.RCP R23, R23 ;  /* 0x0000001700177308 */ /* 0x000e220000001000 */
[----:B-1----:R-:W-:-:S07]  /*0b20*/  FMUL.FTZ R26, R22, R25 ;  /* 0x00000019161a7220 */ /* 0x002fce0000410000 */
[----:B------:R-:W1:Y:S01]  /*0b30*/  MUFU.RCP R19, R19 ;  /* 0x0000001300137308 */ /* 0x000e620000001000 */
[----:B--2---:R-:W-:Y:S01]  /*0b40*/  FMUL.FTZ R21, R26, R21 ;  /* 0x000000151a157220 */ /* 0x004fe20000410000 */
[----:B------:R-:W-:-:S06]  /*0b50*/  FMUL.FTZ R26, R28, R25 ;  /* 0x000000191c1a7220 */ /* 0x000fcc0000410000 */
[----:B------:R-:W2:Y:S08]  /*0b60*/  MUFU.RCP R20, R20 ;  /* 0x0000001400147308 */ /* 0x000eb00000001000 */
[----:B------:R0:W3:Y:S08]  /*0b70*/  F2F.F16.F32 R17, R22 ;  /* 0x0000001600117304 */ /* 0x0000f00000200800 */
[----:B------:R4:W3:Y:S01]  /*0b80*/  F2F.F16.F32 R27, R24 ;  /* 0x00000018001b7304 */ /* 0x0008e20000200800 */
[----:B0-----:R-:W-:Y:S01]  /*0b90*/  FMUL.FTZ R22, R26, R23 ;  /* 0x000000171a167220 */ /* 0x001fe20000410000 */
[-C--:B------:R-:W-:Y:S01]  /*0ba0*/  FMUL.FTZ R26, R29, R25.reuse ;  /* 0x000000191d1a7220 */ /* 0x080fe20000410000 */
[----:B------:R-:W-:-:S03]  /*0bb0*/  FMUL.FTZ R25, R24, R25 ;  /* 0x0000001918197220 */ /* 0x000fc60000410000 */
[----:B-1----:R-:W-:Y:S01]  /*0bc0*/  FMUL.FTZ R26, R26, R19 ;  /* 0x000000131a1a7220 */ /* 0x002fe20000410000 */
[----:B--2---:R-:W-:Y:S01]  /*0bd0*/  FMUL.FTZ R20, R25, R20 ;  /* 0x0000001419147220 */ /* 0x004fe20000410000 */
[----:B------:R0:W1:Y:S01]  /*0be0*/  F2F.F16.F32 R19, R4 ;  /* 0x0000000400137304 */ /* 0x0000620000200800 */
[----:B----4-:R-:W-:Y:S01]  /*0bf0*/  FFMA.FTZ R24, R0, UR22, R21 ;  /* 0x0000001600187c23 */ /* 0x010fe20008010015 */
[----:B------:R-:W-:Y:S02]  /*0c00*/  HADD2.F32 R21, -RZ, R14.H0_H0 ;  /* 0x2000000eff157230 */ /* 0x000fe40000004100 */
[----:B------:R-:W-:Y:S01]  /*0c10*/  FFMA.FTZ R26, R16, UR22, R26 ;  /* 0x00000016101a7c23 */ /* 0x000fe2000801001a */
[----:B------:R-:W-:Y:S01]  /*0c20*/  FFMA.FTZ R20, R15, UR22, R20 ;  /* 0x000000160f147c23 */ /* 0x000fe20008010014 */
[----:B------:R-:W-:Y:S01]  /*0c30*/  FMUL.FTZ R14, R24, UR27 ;  /* 0x0000001b180e7c20 */ /* 0x000fe20008410000 */
[----:B------:R-:W-:Y:S01]  /*0c40*/  FFMA.FTZ R22, R21, UR22, R22 ;  /* 0x0000001615167c23 */ /* 0x000fe20008010016 */
[----:B------:R-:W-:Y:S01]  /*0c50*/  FMUL.FTZ R26, R26, UR27 ;  /* 0x0000001b1a1a7c20 */ /* 0x000fe20008410000 */
[----:B------:R-:W-:-:S02]  /*0c60*/  FMUL.FTZ R20, R20, UR27 ;  /* 0x0000001b14147c20 */ /* 0x000fc40008410000 */
[----:B------:R-:W-:Y:S01]  /*0c70*/  F2FP.F16.F32.PACK_AB R14, RZ, R14 ;  /* 0x0000000eff0e723e */ /* 0x000fe200000000ff */
[----:B------:R-:W-:Y:S01]  /*0c80*/  FMUL.FTZ R22, R22, UR27 ;  /* 0x0000001b16167c20 */ /* 0x000fe20008410000 */
[----:B------:R2:W4:Y:S01]  /*0c90*/  F2F.F16.F32 R23, R29 ;  /* 0x0000001d00177304 */ /* 0x0005220000200800 */
[----:B------:R-:W-:Y:S02]  /*0ca0*/  F2FP.F16.F32.PACK_AB R26, RZ, R26 ;  /* 0x0000001aff1a723e */ /* 0x000fe400000000ff */
[----:B------:R-:W-:Y:S01]  /*0cb0*/  HADD2.F32 R14, -RZ, R14.H0_H0 ;  /* 0x2000000eff0e7230 */ /* 0x000fe20000004100 */
[----:B------:R-:W-:Y:S02]  /*0cc0*/  F2FP.F16.F32.PACK_AB R22, RZ, R22 ;  /* 0x00000016ff16723e */ /* 0x000fe400000000ff */
[----:B------:R-:W-:Y:S01]  /*0cd0*/  F2FP.F16.F32.PACK_AB R20, RZ, R20 ;  /* 0x00000014ff14723e */ /* 0x000fe200000000ff */
[----:B------:R-:W-:Y:S02]  /*0ce0*/  HADD2.F32 R26, -RZ, R26.H0_H0 ;  /* 0x2000001aff1a7230 */ /* 0x000fe40000004100 */
[----:B------:R-:W-:Y:S01]  /*0cf0*/  FADD.FTZ R14, R0, -R14 ;  /* 0x8000000e000e7221 */ /* 0x000fe20000010000 */
[----:B------:R-:W-:Y:S01]  /*0d00*/  HADD2.F32 R0, -RZ, R22.H0_H0 ;  /* 0x20000016ff007230 */ /* 0x000fe20000004100 */
[----:B------:R2:W1:Y:S01]  /*0d10*/  F2F.F16.F32 R29, R18 ;  /* 0x00000012001d7304 */ /* 0x0004620000200800 */
[----:B------:R-:W-:-:S03]  /*0d20*/  HADD2.F32 R20, -RZ, R20.H0_H0 ;  /* 0x20000014ff147230 */ /* 0x000fc60000004100 */
[----:B------:R-:W-:Y:S01]  /*0d30*/  FADD.FTZ R21, R21, -R0 ;  /* 0x8000000015157221 */ /* 0x000fe20000010000 */
[----:B------:R-:W-:Y:S01]  /*0d40*/  FADD.FTZ R0, R16, -R26 ;  /* 0x8000001a10007221 */ /* 0x000fe20000010000 */
[----:B0-----:R-:W-:Y:S02]  /*0d50*/  FADD.FTZ R4, R15, -R20 ;  /* 0x800000140f047221 */ /* 0x001fe40000010000 */
[----:B------:R2:W0:Y:S08]  /*0d60*/  F2F.F16.F32 R7, R28 ;  /* 0x0000001c00077304 */ /* 0x0004300000200800 */
[----:B------:R-:W0:Y:S08]  /*0d70*/  F2F.F16.F32 R5, R5 ;  /* 0x0000000500057304 */ /* 0x000e300000200800 */
[----:B------:R2:W0:Y:S08]  /*0d80*/  F2F.F16.F32 R25, R6 ;  /* 0x0000000600197304 */ /* 0x0004300000200800 */
[----:B------:R2:W0:Y:S08]  /*0d90*/  F2F.F16.F32 R22, R14 ;  /* 0x0000000e00167304 */ /* 0x0004300000200800 */
[----:B------:R2:W0:Y:S08]  /*0da0*/  F2F.F16.F32 R18, R21 ;  /* 0x0000001500127304 */ /* 0x0004300000200800 */
[----:B------:R-:W0:Y:S08]  /*0db0*/  F2F.F16.F32 R0, R0 ;  /* 0x0000000000007304 */ /* 0x000e300000200800 */
[----:B------:R-:W0:Y:S01]  /*0dc0*/  F2F.F16.F32 R4, R4 ;  /* 0x0000000400047304 */ /* 0x000e220000200800 */
[----:B-1234-:R-:W-:Y:S05]  /*0dd0*/  BRA.U !UP1, `(.L_x_899) ;  /* 0x00000001094c7547 */ /* 0x01efea000b800000 */
[----:B0-----:R-:W-:Y:S01]  /*0de0*/  IMAD.WIDE.U32 R14, R18, 0x10000, RZ ;  /* 0x00010000120e7825 */ /* 0x001fe200078e00ff */
[----:B------:R-:W-:Y:S02]  /*0df0*/  SHF.L.U32 R21, R4, 0x10, RZ ;  /* 0x0000001004157819 */ /* 0x000fe400000006ff */
[----:B------:R-:W-:Y:S01]  /*0e00*/  SHF.L.U32 R27, R27, 0x10, RZ ;  /* 0x000000101b1b7819 */ /* 0x000fe200000006ff */
[----:B------:R-:W-:Y:S01]  /*0e10*/  IMAD.WIDE.U32 R6, R7, 0x10000, RZ ;  /* 0x0001000007067825 */ /* 0x000fe200078e00ff */
[----:B------:R-:W-:Y:S02]  /*0e20*/  SHF.L.U32 R16, R29, 0x10, RZ ;  /* 0x000000101d107819 */ /* 0x000fe400000006ff */
[----:B------:R-:W-:Y:S01]  /*0e30*/  MOV R4, 0x2 ;  /* 0x0000000200047802 */ /* 0x000fe20000000f00 */
[----:B------:R-:W-:Y:S01]  /*0e40*/  IMAD.WIDE.U32 R18, R19, 0x10000, RZ ;  /* 0x0001000013127825 */ /* 0x000fe200078e00ff */
[----:B------:R-:W-:Y:S02]  /*0e50*/  LOP3.LUT R15, R15, R21, R0, 0xfe, !PT ;  /* 0x000000150f0f7212 */ /* 0x000fe400078efe00 */
        /* <DEDUP_REMOVED lines=11> */
.L_x_899:
[C---:B------:R-:W-:Y:S01]  /*0f10*/  IADD3 R6, PT, PT, R13.reuse, 0x1, RZ ;  /* 0x000000010d067810 */ /* 0x040fe20007ffe0ff */
[----:B------:R-:W-:Y:S01]  /*0f20*/  HFMA2 R14, -RZ, RZ, 0, 1.1920928955078125e-07 ;  /* 0x00000002ff0e7431 */ /* 0x000fe200000001ff */
[C---:B------:R-:W-:Y:S02]  /*0f30*/  ISETP.GE.AND P3, PT, R13.reuse, UR15, PT ;  /* 0x0000000f0d007c0c */ /* 0x040fe4000bf66270 */
[----:B------:R-:W-:Y:S02]  /*0f40*/  ISETP.GE.AND P0, PT, R6, UR15, PT ;  /* 0x0000000f06007c0c */ /* 0x000fe4000bf06270 */
[C---:B------:R-:W-:Y:S02]  /*0f50*/  IADD3 R6, PT, PT, R13.reuse, 0x2, RZ ;  /* 0x000000020d067810 */ /* 0x040fe40007ffe0ff */
[----:B------:R-:W-:Y:S02]  /*0f60*/  IADD3 R15, PT, PT, R13, 0x3, RZ ;  /* 0x000000030d0f7810 */ /* 0x000fe40007ffe0ff */
[----:B------:R-:W-:Y:S01]  /*0f70*/  ISETP.GE.AND P1, PT, R6, UR15, PT ;  /* 0x0000000f06007c0c */ /* 0x000fe2000bf26270 */
[----:B------:R-:W-:Y:S01]  /*0f80*/  HFMA2 R6, -RZ, RZ, 0, 1.1920928955078125e-07 ;  /* 0x00000002ff067431 */ /* 0x000fe200000001ff */
[----:B------:R-:W-:-:S02]  /*0f90*/  ISETP.GE.AND P2, PT, R15, UR15, PT ;  /* 0x0000000f0f007c0c */ /* 0x000fc4000bf46270 */
[----:B------:R-:W-:Y:S01]  /*0fa0*/  MOV R20, 0x2 ;  /* 0x0000000200147802 */ /* 0x000fe20000000f00 */
[C---:B------:R-:W-:Y:S01]  /*0fb0*/  @!P3 IMAD.WIDE R14, R13.reuse, R14, UR12 ;  /* 0x0000000c0d0ebe25 */ /* 0x040fe2000f8e020e */
[----:B0-----:R-:W-:Y:S01]  /*0fc0*/  @!P3 STG.E.U16 desc[UR16][R10.64], R22 ;  /* 0x000000160a00b986 */ /* 0x001fe2000c101510 */
[----:B------:R-:W-:Y:S02]  /*0fd0*/  MOV R16, 0x2 ;  /* 0x0000000200107802 */ /* 0x000fe40000000f00 */
[C---:B------:R-:W-:Y:S01]  /*0fe0*/  @!P0 IMAD.WIDE R20, R13.reuse, R20, UR12 ;  /* 0x0000000c0d148e25 */ /* 0x040fe2000f8e0214 */
[----:B------:R0:W-:Y:S04]  /*0ff0*/  @!P3 STG.E.U16 desc[UR16][R8.64], R17 ;  /* 0x000000110800b986 */ /* 0x0001e8000c101510 */
[----:B------:R-:W-:Y:S04]  /*1000*/  @!P3 STG.E.U16 desc[UR16][R2.64], R5 ;  /* 0x000000050200b986 */ /* 0x000fe8000c101510 */
[----:B------:R-:W-:Y:S04]  /*1010*/  @!P3 STG.E.U16 desc[UR16][R14.64], R22 ;  /* 0x000000160e00b986 */ /* 0x000fe8000c101510 */
[----:B------:R-:W-:Y:S01]  /*1020*/  @!P0 STG.E.U16 desc[UR16][R10.64+0x2], R18 ;  /* 0x000002120a008986 */ /* 0x000fe2000c101510 */
[----:B0-----:R-:W-:-:S03]  /*1030*/  @!P2 IMAD.WIDE R16, R13, R16, UR12 ;  /* 0x0000000c0d10ae25 */ /* 0x001fc6000f8e0210 */
        /* <DEDUP_REMOVED lines=12> */
.L_x_900:
[----:B-1----:R-:W1:Y:S02]  /*1100*/  LDC R0, c[0x0][0x360] ;  /* 0x0000d800ff007b82 */ /* 0x002e640000000800 */
[----:B-1----:R-:W-:-:S04]  /*1110*/  LEA R13, R0, R13, 0x2 ;  /* 0x0000000d000d7211 */ /* 0x002fc800078e10ff */
[----:B------:R-:W-:-:S13]  /*1120*/  ISETP.GE.AND P0, PT, R13, UR15, PT ;  /* 0x0000000f0d007c0c */ /* 0x000fda000bf06270 */
[----:B------:R-:W-:Y:S05]  /*1130*/  @!P0 BRA `(.L_x_901) ;  /* 0xfffffff000848947 */ /* 0x000fea000383ffff */
[----:B------:R-:W-:Y:S05]  /*1140*/  BSYNC.RECONVERGENT B0 ;  /* 0x0000000000007941 */ /* 0x000fea0003800200 */
.L_x_896:
[----:B------:R-:W-:Y:S05]  /*1150*/  EXIT ;  /* 0x000000000000794d */ /* 0x000fea0003800000 */
.L_x_895:
[----:B------:R-:W0:Y:S01]  /*1160*/  LDC R0, c[0x0][0x360] ;  /* 0x0000d800ff007b82 */ /* 0x000e220000000800 */
[----:B------:R-:W-:Y:S01]  /*1170*/  BSSY.RECONVERGENT B0, `(.L_x_902) ;  /* 0x00000dd000007945 */ /* 0x000fe20003800200 */
[----:B------:R-:W1:Y:S01]  /*1180*/  LDCU UR14, c[0x0][0xfa4] ;  /* 0x0001f480ff0e77ac */ /* 0x000e620008000800 */
[----:B------:R-:W2:Y:S01]  /*1190*/  LDCU.64 UR18, c[0x0][0xf88] ;  /* 0x0001f100ff1277ac */ /* 0x000ea20008000a00 */
[----:B------:R-:W3:Y:S02]  /*11a0*/  LDCU.128 UR20, c[0x0][0xf90] ;  /* 0x0001f200ff1477ac */ /* 0x000ee40008000c00 */
.L_x_908:
[----:B012-4-:R-:W-:Y:S01]  /*11b0*/  HFMA2 R10, -RZ, RZ, 0, 1.1920928955078125e-07 ;  /* 0x00000002ff0a7431 */ /* 0x017fe200000001ff */
        /* <DEDUP_REMOVED lines=14> */
[----:B------:R-:W-:Y:S01]  /*12a0*/  @P0 MOV R4, RZ ;  /* 0x000000ff00040202 */ /* 0x000fe20000000f00 */
[----:B------:R-:W-:Y:S01]  /*12b0*/  IMAD.WIDE R16, R13, R16, UR10 ;  /* 0x0000000a0d107e25 */ /* 0x000fe2000f8e0210 */
[----:B------:R-:W-:Y:S02]  /*12c0*/  @P1 MOV R5, RZ ;  /* 0x000000ff00051202 */ /* 0x000fe40000000f00 */
[----:B------:R-:W-:Y:S02]  /*12d0*/  @P2 MOV R6, RZ ;  /* 0x000000ff00062202 */ /* 0x000fe40000000f00 */
[----:B------:R-:W-:Y:S01]  /*12e0*/  @P3 MOV R7, RZ ;  /* 0x000000ff00073202 */ /* 0x000fe20000000f00 */
        /* <DEDUP_REMOVED lines=16> */
[----:B------:R-:W-:Y:S02]  /*13f0*/  @P3 PRMT R22, RZ, 0x7610, R22 ;  /* 0x00007610ff163816 */ /* 0x000fe40000000016 */
[----:B----4-:R-:W-:Y:S01]  /*1400*/  @P3 PRMT R16, RZ, 0x7610, R16 ;  /* 0x00007610ff103816 */ /* 0x010fe20000000010 */
        /* <DEDUP_REMOVED lines=11> */
.L_x_903:
[----:B------:R-:W-:Y:S01]  /*14c0*/  MOV R4, 0x4 ;  /* 0x0000000400047802 */ /* 0x000fe20000000f00 */
[----:B------:R-:W4:Y:S04]  /*14d0*/  LDG.E.64 R14, desc[UR16][R10.64] ;  /* 0x000000100a0e7981 */ /* 0x000f28000c1e1b00 */
[----:B------:R-:W-:Y:S01]  /*14e0*/  IMAD.WIDE R4, R13, R4, UR10 ;  /* 0x0000000a0d047e25 */ /* 0x000fe2000f8e0204 */
[----:B------:R-:W2:Y:S04]  /*14f0*/  LDG.E.64 R20, desc[UR16][R8.64] ;  /* 0x0000001008147981 */ /* 0x000ea8000c1e1b00 */
[----:B------:R-:W3:Y:S04]  /*1500*/  LDG.E.64 R16, desc[UR16][R2.64] ;  /* 0x0000001002107981 */ /* 0x000ee8000c1e1b00 */
[----:B------:R-:W5:Y:S01]  /*1510*/  LDG.E.128 R4, desc[UR16][R4.64] ;  /* 0x0000001004047981 */ /* 0x000f62000c1e1d00 */
[----:B----4-:R-:W-:-:S02]  /*1520*/  SHF.R.U64 R27, R14, 0x10, R15 ;  /* 0x000000100e1b7819 */ /* 0x010fc4000000120f */
[----:B------:R-:W-:Y:S02]  /*1530*/  PRMT R19, R14, 0x7610, R19 ;  /* 0x000076100e137816 */ /* 0x000fe40000000013 */
[----:B------:R-:W-:Y:S02]  /*1540*/  SHF.R.U32.HI R25, RZ, 0x10, R15 ;  /* 0x00000010ff197819 */ /* 0x000fe4000001160f */
[--C-:B--2---:R-:W-:Y:S02]  /*1550*/  SHF.R.U64 R23, R20, 0x10, R21.reuse ;  /* 0x0000001014177819 */ /* 0x104fe40000001215 */
[----:B------:R-:W-:Y:S02]  /*1560*/  SHF.R.U32.HI R22, RZ, 0x10, R21 ;  /* 0x00000010ff167819 */ /* 0x000fe40000011615 */
[----:B------:R-:W-:Y:S02]  /*1570*/  PRMT R24, R21, 0x7610, R24 ;  /* 0x0000761015187816 */ /* 0x000fe40000000018 */
[----:B---3--:R-:W-:-:S02]  /*1580*/  SHF.R.U64 R26, R16, 0x10, R17 ;  /* 0x00000010101a7819 */ /* 0x008fc40000001211 */
[----:B------:R-:W-:Y:S02]  /*1590*/  PRMT R14, R16, 0x7610, R14 ;  /* 0x00007610100e7816 */ /* 0x000fe4000000000e */
[----:B------:R-:W-:Y:S02]  /*15a0*/  SHF.R.U32.HI R16, RZ, 0x10, R17 ;  /* 0x00000010ff107819 */ /* 0x000fe40000011611 */
[----:B------:R-:W-:Y:S02]  /*15b0*/  PRMT R18, R17, 0x7610, R18 ;  /* 0x0000761011127816 */ /* 0x000fe40000000012 */
[----:B------:R-:W-:-:S07]  /*15c0*/  PRMT R21, R27, 0x7610, R21 ;  /* 0x000076101b157816 */ /* 0x000fce0000000015 */
.L_x_904:
[----:B-----5:R-:W-:Y:S01]  /*15d0*/  HADD2.F32 R19, -RZ, R19.H0_H0 ;  /* 0x20000013ff137230 */ /* 0x020fe20000004100 */
[----:B------:R-:W-:Y:S01]  /*15e0*/  BSSY.RECONVERGENT B1, `(.L_x_905) ;  /* 0x0000092000017945 */ /* 0x000fe20003800200 */
[----:B------:R-:W-:Y:S02]  /*15f0*/  HADD2.F32 R14, -RZ, R14.H0_H0 ;  /* 0x2000000eff0e7230 */ /* 0x000fe40000004100 */
[----:B------:R-:W-:Y:S02]  /*1600*/  HADD2.F32 R23, -RZ, R23.H0_H0 ;  /* 0x20000017ff177230 */ /* 0x000fe40000004100 */
[----:B-1----:R-:W-:Y:S01]  /*1610*/  FMUL.FTZ R17, R19, UR14 ;  /* 0x0000000e13117c20 */ /* 0x002fe20008410000 */
[----:B------:R-:W-:Y:S02]  /*1620*/  HADD2.F32 R26, -RZ, R26.H0_H0 ;  /* 0x2000001aff1a7230 */ /* 0x000fe40000004100 */
[----:B------:R-:W-:Y:S02]  /*1630*/  HADD2.F32 R18, -RZ, R18.H0_H0 ;  /* 0x20000012ff127230 */ /* 0x000fe40000004100 */
[----:B------:R-:W-:Y:S01]  /*1640*/  FFMA.FTZ R4, R12, R4, R17 ;  /* 0x000000040c047223 */ /* 0x000fe20000010011 */
[----:B------:R-:W-:-:S02]  /*1650*/  HADD2.F32 R17, -RZ, R20.H0_H0 ;  /* 0x20000014ff117230 */ /* 0x000fc40000004100 */
[----:B------:R-:W-:Y:S02]  /*1660*/  HADD2.F32 R16, -RZ, R16.H0_H0 ;  /* 0x20000010ff107230 */ /* 0x000fe40000004100 */
[C---:B--2---:R-:W-:Y:S01]  /*1670*/  FFMA.FTZ R20, R4.reuse, -UR18, R4 ;  /* 0x8000001204147c23 */ /* 0x044fe20008010004 */
[----:B------:R-:W-:-:S03]  /*1680*/  FMUL.FTZ R4, R4, R4 ;  /* 0x0000000404047220 */ /* 0x000fc60000410000 */
[----:B------:R-:W-:Y:S01]  /*1690*/  FFMA.FTZ R17, R17, UR18, R20 ;  /* 0x0000001211117c23 */ /* 0x000fe20008010014 */
[----:B------:R-:W-:Y:S02]  /*16a0*/  HADD2.F32 R20, -RZ, R21.H0_H0 ;  /* 0x20000015ff147230 */ /* 0x000fe40000004100 */
[----:B------:R-:W-:-:S03]  /*16b0*/  FFMA.FTZ R21, R4, -UR19, R4 ;  /* 0x8000001304157c23 */ /* 0x000fc60008010004 */
        /* <DEDUP_REMOVED lines=8> */
[----:B------:R-:W-:Y:S02]  /*1740*/  HADD2.F32 R5, -RZ, R15.H0_H0 ;  /* 0x2000000fff057230 */ /* 0x000fe40000004100 */
[----:B------:R-:W-:Y:S02]  /*1750*/  HADD2.F32 R4, -RZ, R25.H0_H0 ;  /* 0x20000019ff047230 */ /* 0x000fe40000004100 */
[----:B------:R-:W-:Y:S01]  /*1760*/  FFMA.FTZ R15, R26, UR19, R27 ;  /* 0x000000131a0f7c23 */ /* 0x000fe2000801001b */
[----:B------:R-:W-:Y:S01]  /*1770*/  FMUL.FTZ R27, R5, UR14 ;  /* 0x0000000e051b7c20 */ /* 0x000fe20008410000 */
[----:B-1----:R-:W-:-:S03]  /*1780*/  FMUL.FTZ R26, R21, R14 ;  /* 0x0000000e151a7220 */ /* 0x002fc60000410000 */
[----:B------:R-:W-:Y:S01]  /*1790*/  FFMA.FTZ R27, R12, R6, R27 ;  /* 0x000000060c1b7223 */ /* 0x000fe2000001001b */
[----:B------:R-:W-:Y:S02]  /*17a0*/  FMUL.FTZ R6, R4, UR14 ;  /* 0x0000000e04067c20 */ /* 0x000fe40008410000 */
[----:B------:R-:W1:Y:S02]  /*17b0*/  MUFU.SQRT R26, R26 ;  /* 0x0000001a001a7308 */ /* 0x000e640000002000 */
[----:B------:R-:W-:Y:S01]  /*17c0*/  FFMA.FTZ R25, R12, R7, R6 ;  /* 0x000000070c197223 */ /* 0x000fe20000010006 */
[----:B------:R-:W-:Y:S02]  /*17d0*/  HADD2.F32 R6, -RZ, R24.H0_H0 ;  /* 0x20000018ff067230 */ /* 0x000fe40000004100 */
[----:B------:R-:W-:Y:S01]  /*17e0*/  FMUL.FTZ R24, R15, R14 ;  /* 0x0000000e0f187220 */ /* 0x000fe20000410000 */
[C---:B------:R-:W-:Y:S01]  /*17f0*/  FFMA.FTZ R7, R27.reuse, -UR18, R27 ;  /* 0x800000121b077c23 */ /* 0x040fe2000801001b */
[----:B------:R-:W-:-:S03]  /*1800*/  FMUL.FTZ R27, R27, R27 ;  /* 0x0000001b1b1b7220 */ /* 0x000fc60000410000 */
[----:B------:R-:W-:Y:S01]  /*1810*/  FFMA.FTZ R6, R6, UR18, R7 ;  /* 0x0000001206067c23 */ /* 0x000fe20008010007 */
[----:B------:R-:W2:Y:S01]  /*1820*/  MUFU.SQRT R24, R24 ;  /* 0x0000001800187308 */ /* 0x000ea20000002000 */
[----:B------:R-:W-:Y:S02]  /*1830*/  HADD2.F32 R7, -RZ, R22.H0_H0 ;  /* 0x20000016ff077230 */ /* 0x000fe40000004100 */
[----:B------:R-:W-:-:S04]  /*1840*/  FFMA.FTZ R27, R27, -UR19, R27 ;  /* 0x800000131b1b7c23 */ /* 0x000fc8000801001b */
[----:B------:R-:W-:Y:S01]  /*1850*/  FFMA.FTZ R27, R18, UR19, R27 ;  /* 0x00000013121b7c23 */ /* 0x000fe2000801001b */
[C---:B------:R-:W-:Y:S01]  /*1860*/  FFMA.FTZ R18, R25.reuse, -UR18, R25 ;  /* 0x8000001219127c23 */ /* 0x040fe20008010019 */
[----:B------:R-:W3:Y:S01]  /*1870*/  MUFU.RCP R22, UR20 ;  /* 0x0000001400167d08 */ /* 0x000ee20008001000 */
[----:B-1----:R-:W-:Y:S01]  /*1880*/  FADD.FTZ R26, R26, UR22 ;  /* 0x000000161a1a7e21 */ /* 0x002fe20008010000 */
[----:B------:R-:W-:Y:S01]  /*1890*/  FMUL.FTZ R25, R25, R25 ;  /* 0x0000001919197220 */ /* 0x000fe20000410000 */
[----:B------:R-:W-:-:S03]  /*18a0*/  FFMA.FTZ R7, R7, UR18, R18 ;  /* 0x0000001207077c23 */ /* 0x000fc60008010012 */
[----:B------:R-:W-:Y:S02]  /*18b0*/  FFMA.FTZ R25, R25, -UR19, R25 ;  /* 0x8000001319197c23 */ /* 0x000fe40008010019 */
[----:B------:R-:W1:Y:S01]  /*18c0*/  MUFU.RCP R26, R26 ;  /* 0x0000001a001a7308 */ /* 0x000e620000001000 */
[----:B--2---:R-:W-:Y:S01]  /*18d0*/  FADD.FTZ R28, R24, UR22 ;  /* 0x00000016181c7e21 */ /* 0x004fe20008010000 */
[----:B------:R-:W-:-:S06]  /*18e0*/  FFMA.FTZ R25, R16, UR19, R25 ;  /* 0x0000001310197c23 */ /* 0x000fcc0008010019 */
[----:B------:R-:W2:Y:S01]  /*18f0*/  MUFU.RCP R24, R28 ;  /* 0x0000001c00187308 */ /* 0x000ea20000001000 */
[----:B---3--:R-:W-:-:S07]  /*1900*/  FMUL.FTZ R29, R17, R22 ;  /* 0x00000016111d7220 */ /* 0x008fce0000410000 */
[----:B------:R3:W-:Y:S01]  /*1910*/  F2F.F16.F32 R16, R23 ;  /* 0x0000001700107304 */ /* 0x0007e20000200800 */
[----:B-1----:R-:W-:Y:S01]  /*1920*/  FMUL.FTZ R26, R29, R26 ;  /* 0x0000001a1d1a7220 */ /* 0x002fe20000410000 */
[----:B------:R-:W-:-:S06]  /*1930*/  FMUL.FTZ R29, R23, R22 ;  /* 0x00000016171d7220 */ /* 0x000fcc0000410000 */
[----:B------:R-:W-:Y:S01]  /*1940*/  F2F.F16.F32 R18, R17 ;  /* 0x0000001100127304 */ /* 0x000fe20000200800 */
[----:B---3--:R-:W-:Y:S01]  /*1950*/  FMUL.FTZ R23, R27, R14 ;  /* 0x0000000e1b177220 */ /* 0x008fe20000410000 */
[----:B--2---:R-:W-:Y:S01]  /*1960*/  FMUL.FTZ R24, R29, R24 ;  /* 0x000000181d187220 */ /* 0x004fe20000410000 */
[----:B------:R-:W-:-:S03]  /*1970*/  FMUL.FTZ R29, R25, R14 ;  /* 0x0000000e191d7220 */ /* 0x000fc60000410000 */
[----:B------:R-:W-:Y:S02]  /*1980*/  FMUL.FTZ R24, R24, UR23 ;  /* 0x0000001718187c20 */ /* 0x000fe40008410000 */
[----:B------:R-:W1:Y:S03]  /*1990*/  MUFU.SQRT R28, R23 ;  /* 0x00000017001c7308 */ /* 0x000e660000002000 */
[----:B------:R-:W-:-:S05]  /*19a0*/  F2FP.F16.F32.PACK_AB R24, RZ, R24 ;  /* 0x00000018ff18723e */ /* 0x000fca00000000ff */
[----:B------:R-:W2:Y:S08]  /*19b0*/  MUFU.SQRT R29, R29 ;  /* 0x0000001d001d7308 */ /* 0x000eb00000002000 */
[----:B------:R1:W-:Y:S08]  /*19c0*/  F2F.F16.F32 R17, R27 ;  /* 0x0000001b00117304 */ /* 0x0003f00000200800 */
[----:B------:R3:W-:Y:S01]  /*19d0*/  F2F.F16.F32 R14, R21 ;  /* 0x00000015000e7304 */ /* 0x0007e20000200800 */
[----:B-1----:R-:W-:Y:S01]  /*19e0*/  FADD.FTZ R27, R28, UR22 ;  /* 0x000000161c1b7e21 */ /* 0x002fe20008010000 */
[----:B------:R-:W-:Y:S01]  /*19f0*/  FMUL.FTZ R28, R26, UR23 ;  /* 0x000000171a1c7c20 */ /* 0x000fe20008410000 */
[----:B--2---:R-:W-:-:S04]  /*1a00*/  FADD.FTZ R23, R29, UR22 ;  /* 0x000000161d177e21 */ /* 0x004fc80008010000 */
[----:B------:R-:W-:Y:S01]  /*1a10*/  F2FP.F16.F32.PACK_AB R28, RZ, R28 ;  /* 0x0000001cff1c723e */ /* 0x000fe200000000ff */
[----:B------:R-:W1:Y:S01]  /*1a20*/  MUFU.RCP R26, R27 ;  /* 0x0000001b001a7308 */ /* 0x000e620000001000 */
[-C--:B---3--:R-:W-:Y:S01]  /*1a30*/  FMUL.FTZ R21, R6, R22.reuse ;  /* 0x0000001606157220 */ /* 0x088fe20000410000 */
[----:B------:R-:W-:Y:S02]  /*1a40*/  FMUL.FTZ R22, R7, R22 ;  /* 0x0000001607167220 */ /* 0x000fe40000410000 */
[----:B------:R-:W-:-:S04]  /*1a50*/  HADD2.F32 R28, -RZ, R28.H0_H0 ;  /* 0x2000001cff1c7230 */ /* 0x000fc80000004100 */
[----:B------:R-:W2:Y:S01]  /*1a60*/  MUFU.RCP R23, R23 ;  /* 0x0000001700177308 */ /* 0x000ea20000001000 */
[----:B------:R-:W-:-:S07]  /*1a70*/  FADD.FTZ R28, R19, -R28 ;  /* 0x8000001c131c7221 */ /* 0x000fce0000010000 */
[----:B------:R-:W3:Y:S01]  /*1a80*/  F2F.F16.F32 R15, R15 ;  /* 0x0000000f000f7304 */ /* 0x000ee20000200800 */
[----:B-1----:R-:W-:-:S04]  /*1a90*/  FMUL.FTZ R26, R21, R26 ;  /* 0x0000001a151a7220 */ /* 0x002fc80000410000 */
[----:B------:R-:W-:-:S03]  /*1aa0*/  FMUL.FTZ R26, R26, UR23 ;  /* 0x000000171a1a7c20 */ /* 0x000fc60008410000 */
[----:B------:R1:W0:Y:S01]  /*1ab0*/  F2F.F16.F32 R21, R25 ;  /* 0x0000001900157304 */ /* 0x0002220000200800 */
[----:B--2---:R-:W-:Y:S01]  /*1ac0*/  FMUL.FTZ R22, R22, R23 ;  /* 0x0000001716167220 */ /* 0x004fe20000410000 */
[----:B------:R-:W-:Y:S01]  /*1ad0*/  F2FP.F16.F32.PACK_AB R26, RZ, R26 ;  /* 0x0000001aff1a723e */ /* 0x000fe200000000ff */
[----:B------:R-:W-:Y:S02]  /*1ae0*/  HADD2.F32 R23, -RZ, R24.H0_H0 ;  /* 0x20000018ff177230 */ /* 0x000fe40000004100 */
[----:B------:R-:W-:Y:S02]  /*1af0*/  FMUL.FTZ R22, R22, UR23 ;  /* 0x0000001716167c20 */ /* 0x000fe40008410000 */
[----:B------:R-:W-:Y:S02]  /*1b00*/  HADD2.F32 R26, -RZ, R26.H0_H0 ;  /* 0x2000001aff1a7230 */ /* 0x000fe40000004100 */
[----:B------:R-:W-:Y:S01]  /*1b10*/  FADD.FTZ R23, R20, -R23 ;  /* 0x8000001714177221 */ /* 0x000fe20000010000 */
[----:B------:R2:W0:Y:S01]  /*1b20*/  F2F.F16.F32 R19, R6 ;  /* 0x0000000600137304 */ /* 0x0004220000200800 */
[----:B------:R-:W-:Y:S01]  /*1b30*/  F2FP.F16.F32.PACK_AB R22, RZ, R22 ;  /* 0x00000016ff16723e */ /* 0x000fe200000000ff */
[----:B-1----:R-:W-:-:S04]  /*1b40*/  FADD.FTZ R25, R5, -R26 ;  /* 0x8000001a05197221 */ /* 0x002fc80000010000 */
[----:B------:R-:W-:Y:S02]  /*1b50*/  HADD2.F32 R5, -RZ, R22.H0_H0 ;  /* 0x20000016ff057230 */ /* 0x000fe40000004100 */
[----:B------:R2:W1:Y:S03]  /*1b60*/  F2F.F16.F32 R29, R7 ;  /* 0x00000007001d7304 */ /* 0x0004660000200800 */
[----:B------:R-:W-:-:S05]  /*1b70*/  FADD.FTZ R5, R4, -R5 ;  /* 0x8000000504057221 */ /* 0x000fca0000010000 */
[----:B------:R2:W0:Y:S08]  /*1b80*/  F2F.F16.F32 R27, R28 ;  /* 0x0000001c001b7304 */ /* 0x0004300000200800 */
[----:B------:R2:W0:Y:S08]  /*1b90*/  F2F.F16.F32 R24, R23 ;  /* 0x0000001700187304 */ /* 0x0004300000200800 */
[----:B------:R-:W0:Y:S08]  /*1ba0*/  F2F.F16.F32 R25, R25 ;  /* 0x0000001900197304 */ /* 0x000e300000200800 */
[----:B------:R2:W0:Y:S01]  /*1bb0*/  F2F.F16.F32 R20, R5 ;  /* 0x0000000500147304 */ /* 0x0004220000200800 */
[----:B-1-3--:R-:W-:Y:S05]  /*1bc0*/  BRA.U UP1, `(.L_x_906) ;  /* 0x0000000101847547 */ /* 0x00afea000b800000 */
        /* <DEDUP_REMOVED lines=33> */
.L_x_906:
[----:B0-2---:R-:W-:Y:S01]  /*1de0*/  IMAD.WIDE.U32 R6, R24, 0x10000, RZ ;  /* 0x0001000018067825 */ /* 0x005fe200078e00ff */
[----:B------:R-:W-:Y:S02]  /*1df0*/  SHF.L.U32 R20, R20, 0x10, RZ ;  /* 0x0000001014147819 */ /* 0x000fe400000006ff */
[----:B------:R-:W-:Y:S01]  /*1e00*/  SHF.L.U32 R29, R29, 0x10, RZ ;  /* 0x000000101d1d7819 */ /* 0x000fe200000006ff */
[----:B------:R-:W-:-:S04]  /*1e10*/  IMAD.WIDE.U32 R4, R16, 0x10000, RZ ;  /* 0x0001000010047825 */ /* 0x000fc800078e00ff */
[----:B------:R-:W-:Y:S01]  /*1e20*/  HFMA2 R16, -RZ, RZ, 0, 1.1920928955078125e-07 ;  /* 0x00000002ff107431 */ /* 0x000fe200000001ff */
[----:B------:R-:W-:Y:S01]  /*1e30*/  LOP3.LUT R7, R7, R20, R25, 0xfe, !PT ;  /* 0x0000001407077212 */ /* 0x000fe200078efe19 */
[----:B------:R-:W-:Y:S01]  /*1e40*/  IMAD.WIDE.U32 R22, R15, 0x10000, RZ ;  /* 0x000100000f167825 */ /* 0x000fe200078e00ff */
[----:B------:R-:W-:Y:S02]  /*1e50*/  SHF.L.U32 R15, R21, 0x10, RZ ;  /* 0x00000010150f7819 */ /* 0x000fe400000006ff */
[----:B------:R-:W-:Y:S02]  /*1e60*/  LOP3.LUT R6, R6, R27, RZ, 0xfc, !PT ;  /* 0x0000001b06067212 */ /* 0x000fe400078efcff */
[----:B------:R-:W-:Y:S02]  /*1e70*/  LOP3.LUT R5, R5, R29, R19, 0xfe, !PT ;  /* 0x0000001d05057212 */ /* 0x000fe400078efe13 */
        /* <DEDUP_REMOVED lines=8> */
.L_x_907:
[----:B------:R-:W-:Y:S05]  /*1f00*/  BSYNC.RECONVERGENT B1 ;  /* 0x0000000000017941 */ /* 0x000fea0003800200 */
.L_x_905:
[----:B------:R-:W-:-:S04]  /*1f10*/  LEA R13, R0, R13, 0x2 ;  /* 0x0000000d000d7211 */ /* 0x000fc800078e10ff */
[----:B------:R-:W-:-:S13]  /*1f20*/  ISETP.GE.AND P0, PT, R13, UR15, PT ;  /* 0x0000000f0d007c0c */ /* 0x000fda000bf06270 */
[----:B------:R-:W-:Y:S05]  /*1f30*/  @!P0 BRA `(.L_x_908) ;  /* 0xfffffff0009c8947 */ /* 0x000fea000383ffff */
[----:B------:R-:W-:Y:S05]  /*1f40*/  BSYNC.RECONVERGENT B0 ;  /* 0x0000000000007941 */ /* 0x000fea0003800200 */
.L_x_902:
[----:B------:R-:W-:Y:S05]  /*1f50*/  EXIT ;  /* 0x000000000000794d */ /* 0x000fea0003800000 */
.L_x_909:
        /* <DEDUP_REMOVED lines=10> */
.L_x_1133:


//--------------------- .text._Z25multi_tensor_apply_kernelI18TensorListMetadataILi5EE15DistAdamFunctorIN3c104HalfEffEJPfffffff10adamMode_tfEEvlPViT_T0_DpT1_ --------------------------
	.section	.text._Z25multi_tensor_apply_kernelI18TensorListMetadataILi5EE15DistAdamFunctorIN3c104HalfEffEJPfffffff10adamMode_tfEEvlPViT_T0_DpT1_,"ax",@progbits
	.align	128
        .global         _Z25multi_tensor_apply_kernelI18TensorListMetadataILi5EE15DistAdamFunctorIN3c104HalfEffEJPfffffff10adamMode_tfEEvlPViT_T0_DpT1_
        .type           _Z25multi_tensor_apply_kernelI18TensorListMetadataILi5EE15DistAdamFunctorIN3c104HalfEffEJPfffffff10adamMode_tfEEvlPViT_T0_DpT1_,@function
        .size           _Z25multi_tensor_apply_kernelI18TensorListMetadataILi5EE15DistAdamFunctorIN3c104HalfEffEJPfffffff10adamMode_tfEEvlPViT_T0_DpT1_,(.L_x_1134 - _Z25multi_tensor_apply_kernelI18TensorListMetadataILi5EE15DistAdamFunctorIN3c104HalfEffEJPfffffff10adamMode_tfEEvlPViT_T0_DpT1_)
        .other          _Z25multi_tensor_apply_kernelI18TensorListMetadataILi5EE15DistAdamFunctorIN3c104HalfEffEJPfffffff10adamMode_tfEEvlPViT_T0_DpT1_,@"STO_CUDA_ENTRY STV_DEFAULT"
_Z25multi_tensor_apply_kernelI18TensorListMetadataILi5EE15DistAdamFunctorIN3c104HalfEffEJPfffffff10adamMode_tfEEvlPViT_T0_DpT1_:
.text._Z25multi_tensor_apply_kernelI18TensorListMetadataILi5EE15DistAdamFunctorIN3c104HalfEffEJPfffffff10adamMode_tfEEvlPViT_T0_DpT1_:
        /* <DEDUP_REMOVED lines=57> */
.L_x_916:
        /* <DEDUP_REMOVED lines=14> */
[----:B0-----:R-:W-:Y:S02]  /*0470*/  SHF.R.U32.HI R5, RZ, 0x10, R19 ;  /* 0x00000010ff057819 */ /* 0x001fe40000011613 */
[----:B------:R-:W-:Y:S02]  /*0480*/  PRMT R6, R19, 0x7610, R6 ;  /* 0x0000761013067816 */ /* 0x000fe40000000006 */
[----:B---3--:R-:W-:-:S02]  /*0490*/  SHF.R.U64 R2, R20, 0x10, R21 ;  /* 0x0000001014027819 */ /* 0x008fc40000001215 */
[--C-:B----4-:R-:W-:Y:S02]  /*04a0*/  SHF.R.U32.HI R19, RZ, 0x10, R23.reuse ;  /* 0x00000010ff137819 */ /* 0x110fe40000011617 */
[C---:B------:R-:W-:Y:S02]  /*04b0*/  SHF.R.U64 R24, R22.reuse, 0x10, R23 ;  /* 0x0000001016187819 */ /* 0x040fe40000001217 */
[----:B------:R-:W-:Y:S02]  /*04c0*/  PRMT R25, R22, 0x7610, R25 ;  /* 0x0000761016197816 */ /* 0x000fe40000000019 */
[----:B------:R-:W-:Y:S02]  /*04d0*/  PRMT R22, R2, 0x7610, R22 ;  /* 0x0000761002167816 */ /* 0x000fe40000000016 */
[----:B------:R-:W-:Y:S02]  /*04e0*/  SHF.R.U32.HI R7, RZ, 0x10, R21 ;  /* 0x00000010ff077819 */ /* 0x000fe40000011615 */
[----:B------:R-:W-:Y:S01]  /*04f0*/  PRMT R2, R19, 0x7610, R2 ;  /* 0x0000761013027816 */ /* 0x000fe20000000002 */
[----:B------:R-:W-:Y:S06]  /*0500*/  BRA `(.L_x_913) ;  /* 0x0000000000bc7947 */ /* 0x000fec0003800000 */
.L_x_912:
[C---:B------:R-:W-:Y:S02]  /*0510*/  IADD3 R2, PT, PT, R3.reuse, 0x2, RZ ;  /* 0x0000000203027810 */ /* 0x040fe40007ffe0ff */
[----:B0-----:R-:W-:Y:S02]  /*0520*/  IADD3 R5, PT, PT, R3, 0x3, RZ ;  /* 0x0000000303057810 */ /* 0x001fe40007ffe0ff */
[----:B------:R-:W-:Y:S02]  /*0530*/  ISETP.GE.AND P2, PT, R2, UR15, PT ;  /* 0x0000000f02007c0c */ /* 0x000fe4000bf46270 */
[----:B------:R-:W-:Y:S02]  /*0540*/  ISETP.GE.AND P3, PT, R5, UR15, PT ;  /* 0x0000000f05007c0c */ /* 0x000fe4000bf66270 */
[C---:B------:R-:W-:Y:S02]  /*0550*/  IADD3 R0, PT, PT, R3.reuse, 0x1, RZ ;  /* 0x0000000103007810 */ /* 0x040fe40007ffe0ff */
[----:B------:R-:W-:-:S02]  /*0560*/  ISETP.GE.AND P0, PT, R3, UR15, PT ;  /* 0x0000000f03007c0c */ /* 0x000fc4000bf06270 */
[----:B------:R-:W-:Y:S02]  /*0570*/  ISETP.GE.AND P1, PT, R0, UR15, PT ;  /* 0x0000000f00007c0c */ /* 0x000fe4000bf26270 */
[----:B------:R-:W-:Y:S02]  /*0580*/  MOV R6, 0x4 ;  /* 0x0000000400067802 */ /* 0x000fe40000000f00 */
[----:B------:R-:W-:Y:S02]  /*0590*/  MOV R18, 0x4 ;  /* 0x0000000400127802 */ /* 0x000fe40000000f00 */
[----:B------:R-:W-:Y:S01]  /*05a0*/  MOV R26, 0x4 ;  /* 0x00000004001a7802 */ /* 0x000fe20000000f00 */
[C---:B------:R-:W-:Y:S01]  /*05b0*/  @!P2 IMAD.WIDE R6, R3.reuse, R6, UR10 ;  /* 0x0000000a0306ae25 */ /* 0x040fe2000f8e0206 */
[----:B------:R-:W-:Y:S02]  /*05c0*/  @P2 MOV R10, RZ ;  /* 0x000000ff000a2202 */ /* 0x000fe40000000f00 */
[----:B------:R-:W-:Y:S01]  /*05d0*/  @P3 MOV R11, RZ ;  /* 0x000000ff000b3202 */ /* 0x000fe20000000f00 */
[C---:B------:R-:W-:Y:S01]  /*05e0*/  @!P3 IMAD.WIDE R18, R3.reuse, R18, UR10 ;  /* 0x0000000a0312be25 */ /* 0x040fe2000f8e0212 */
[----:B------:R-:W-:Y:S01]  /*05f0*/  MOV R28, 0x4 ;  /* 0x00000004001c7802 */ /* 0x000fe20000000f00 */
[----:B------:R-:W5:Y:S01]  /*0600*/  @!P0 LDG.E.U16 R20, desc[UR16][R14.64] ;  /* 0x000000100e148981 */ /* 0x000f62000c1e1500 */
        /* <DEDUP_REMOVED lines=8> */
[----:B------:R-:W-:-:S02]  /*0690*/  @P2 PRMT R21, RZ, 0x7610, R21 ;  /* 0x00007610ff152816 */ /* 0x000fc40000000015 */
[----:B------:R-:W-:Y:S01]  /*06a0*/  @P2 PRMT R23, RZ, 0x7610, R23 ;  /* 0x00007610ff172816 */ /* 0x000fe20000000017 */
[----:B------:R3:W5:Y:S01]  /*06b0*/  @!P0 LDG.E R8, desc[UR16][R26.64] ;  /* 0x000000101a088981 */ /* 0x000762000c1e1900 */
[----:B------:R-:W-:Y:S02]  /*06c0*/  @P3 PRMT R5, RZ, 0x7610, R5 ;  /* 0x00007610ff053816 */ /* 0x000fe40000000005 */
[----:B------:R-:W-:Y:S01]  /*06d0*/  @P2 PRMT R6, RZ, 0x7610, R6 ;  /* 0x00007610ff062816 */ /* 0x000fe20000000006 */
[----:B------:R3:W5:Y:S01]  /*06e0*/  @!P0 LDG.E.U16 R25, desc[UR16][R12.64] ;  /* 0x000000100c198981 */ /* 0x000762000c1e1500 */
[----:B0-----:R-:W-:Y:S02]  /*06f0*/  @P3 PRMT R7, RZ, 0x7610, R7 ;  /* 0x00007610ff073816 */ /* 0x001fe40000000007 */
        /* <DEDUP_REMOVED lines=15> */
[----:B--23--:R-:W-:-:S07]  /*07f0*/  @P0 PRMT R18, RZ, 0x7610, R18 ;  /* 0x00007610ff120816 */ /* 0x00cfce0000000012 */
.L_x_913:
[----:B-1----:R-:W0:Y:S01]  /*0800*/  MUFU.RCP R19, UR25 ;  /* 0x0000001900137d08 */ /* 0x002e220008001000 */
[----:B-----5:R-:W-:Y:S01]  /*0810*/  FMUL.FTZ R26, R4, R8 ;  /* 0x00000008041a7220 */ /* 0x020fe20000410000 */
[----:B------:R-:W-:Y:S02]  /*0820*/  HADD2.F32 R25, -RZ, R25.H0_H0 ;  /* 0x20000019ff197230 */ /* 0x000fe40000004100 */
[----:B------:R-:W-:Y:S02]  /*0830*/  HADD2.F32 R20, -RZ, R20.H0_H0 ;  /* 0x20000014ff147230 */ /* 0x000fe40000004100 */
[----:B------:R-:W-:Y:S01]  /*0840*/  FMUL.FTZ R8, R26, R26 ;  /* 0x0000001a1a087220 */ /* 0x000fe20000410000 */
[----:B------:R-:W-:Y:S02]  /*0850*/  HADD2.F32 R22, -RZ, R22.H0_H0 ;  /* 0x20000016ff167230 */ /* 0x000fe40000004100 */
[----:B------:R-:W-:Y:S02]  /*0860*/  HADD2.F32 R24, -RZ, R24.H0_H0 ;  /* 0x20000018ff187230 */ /* 0x000fe40000004100 */
[----:B------:R-:W-:Y:S01]  /*0870*/  FFMA.FTZ R28, R8, -UR23, R8 ;  /* 0x80000017081c7c23 */ /* 0x000fe20008010008 */
[----:B------:R-:W-:-:S02]  /*0880*/  HADD2.F32 R23, -RZ, R23.H0_H0 ;  /* 0x20000017ff177230 */ /* 0x000fc40000004100 */
[----:B------:R-:W-:Y:S02]  /*0890*/  HADD2.F32 R21, -RZ, R21.H0_H0 ;  /* 0x20000015ff157230 */ /* 0x000fe40000004100 */
[----:B------:R-:W-:Y:S01]  /*08a0*/  FFMA.FTZ R28, R25, UR23, R28 ;  /* 0x00000017191c7c23 */ /* 0x000fe2000801001c */
[----:B------:R-:W-:Y:S01]  /*08b0*/  FFMA.FTZ R25, R26, -UR22, R26 ;  /* 0x800000161a197c23 */ /* 0x000fe2000801001a */
[----:B------:R-:W-:Y:S02]  /*08c0*/  HADD2.F32 R2, -RZ, R2.H0_H0 ;  /* 0x20000002ff027230 */ /* 0x000fe40000004100 */
[----:B------:R-:W-:Y:S02]  /*08d0*/  HADD2.F32 R7, -RZ, R7.H0_H0 ;  /* 0x20000007ff077230 */ /* 0x000fe40000004100 */
[----:B0-----:R-:W-:Y:S01]  /*08e0*/  FMUL.FTZ R27, R28, R19 ;  /* 0x000000131c1b7220 */ /* 0x001fe20000410000 */
[----:B------:R-:W-:Y:S01]  /*08f0*/  FFMA.FTZ R20, R20, UR22, R25 ;  /* 0x0000001614147c23 */ /* 0x000fe20008010019 */
[----:B------:R-:W-:Y:S01]  /*0900*/  FMUL.FTZ R25, R4, R9 ;  /* 0x0000000904197220 */ /* 0x000fe20000410000 */
[----:B------:R-:W-:Y:S01]  /*0910*/  HADD2.F32 R6, -RZ, R6.H0_H0 ;  /* 0x20000006ff067230 */ /* 0x000fe20000004100 */
[----:B------:R-:W0:Y:S02]  /*0920*/  MUFU.SQRT R8, R27 ;  /* 0x0000001b00087308 */ /* 0x000e240000002000 */
[C---:B------:R-:W-:Y:S01]  /*0930*/  FFMA.FTZ R9, R25.reuse, -UR22, R25 ;  /* 0x8000001619097c23 */ /* 0x040fe20008010019 */
[----:B------:R-:W-:-:S03]  /*0940*/  FMUL.FTZ R25, R25, R25 ;  /* 0x0000001919197220 */ /* 0x000fc60000410000 */
[----:B------:R-:W-:Y:S01]  /*0950*/  FFMA.FTZ R22, R22, UR22, R9 ;  /* 0x0000001616167c23 */ /* 0x000fe20008010009 */
[----:B------:R-:W-:Y:S01]  /*0960*/  FFMA.FTZ R25, R25, -UR23, R25 ;  /* 0x8000001719197c23 */ /* 0x000fe20008010019 */
[----:B------:R-:W1:Y:S03]  /*0970*/  MUFU.RCP R9, UR24 ;  /* 0x0000001800097d08 */ /* 0x000e660008001000 */
[----:B------:R-:W-:-:S04]  /*0980*/  FFMA.FTZ R24, R24, UR23, R25 ;  /* 0x0000001718187c23 */ /* 0x000fc80008010019 */
[----:B------:R-:W-:Y:S01]  /*0990*/  FMUL.FTZ R29, R24, R19 ;  /* 0x00000013181d7220 */ /* 0x000fe20000410000 */
[----:B------:R-:W-:Y:S01]  /*09a0*/  F2F.F16.F32 R28, R28 ;  /* 0x0000001c001c7304 */ /* 0x000fe20000200800 */
[----:B0-----:R-:W-:-:S07]  /*09b0*/  FADD.FTZ R26, R8, UR26 ;  /* 0x0000001a081a7e21 */ /* 0x001fce0008010000 */
[----:B------:R-:W0:Y:S01]  /*09c0*/  MUFU.RCP R8, R26 ;  /* 0x0000001a00087308 */ /* 0x000e220000001000 */
[-C--:B-1----:R-:W-:Y:S01]  /*09d0*/  FMUL.FTZ R25, R20, R9.reuse ;  /* 0x0000000914197220 */ /* 0x082fe20000410000 */
[----:B------:R-:W-:-:S06]  /*09e0*/  FMUL.FTZ R27, R22, R9 ;  /* 0x00000009161b7220 */ /* 0x000fcc0000410000 */
[----:B------:R-:W1:Y:S08]  /*09f0*/  MUFU.SQRT R29, R29 ;  /* 0x0000001d001d7308 */ /* 0x000e700000002000 */
[----:B------:R-:W-:Y:S01]  /*0a00*/  F2F.F16.F32 R24, R24 ;  /* 0x0000001800187304 */ /* 0x000fe20000200800 */
[----:B0-----:R-:W-:Y:S01]  /*0a10*/  FMUL.FTZ R25, R25, R8 ;  /* 0x0000000819197220 */ /* 0x001fe20000410000 */
[----:B------:R-:W-:-:S05]  /*0a20*/  HADD2.F32 R8, -RZ, R18.H0_H0 ;  /* 0x20000012ff087230 */ /* 0x000fca0000004100 */
[----:B------:R-:W-:Y:S01]  /*0a30*/  FFMA.FTZ R25, R8, UR21, R25 ;  /* 0x0000001508197c23 */ /* 0x000fe20008010019 */
[----:B-1----:R-:W-:-:S03]  /*0a40*/  FADD.FTZ R26, R29, UR26 ;  /* 0x0000001a1d1a7e21 */ /* 0x002fc60008010000 */
[----:B------:R-:W-:Y:S01]  /*0a50*/  FMUL.FTZ R25, R25, UR27 ;  /* 0x0000001b19197c20 */ /* 0x000fe20008410000 */
[----:B------:R-:W-:Y:S04]  /*0a60*/  F2F.F16.F32 R29, R22 ;  /* 0x00000016001d7304 */ /* 0x000fe80000200800 */
[----:B------:R-:W-:-:S04]  /*0a70*/  F2FP.F16.F32.PACK_AB R25, RZ, R25 ;  /* 0x00000019ff19723e */ /* 0x000fc800000000ff */
[----:B------:R0:W1:Y:S01]  /*0a80*/  MUFU.RCP R18, R26 ;  /* 0x0000001a00127308 */ /* 0x0000620000001000 */
[----:B------:R-:W-:-:S05]  /*0a90*/  HADD2.F32 R25, -RZ, R25.H0_H0 ;  /* 0x20000019ff197230 */ /* 0x000fca0000004100 */
[----:B------:R-:W-:Y:S01]  /*0aa0*/  FADD.FTZ R8, R8, -R25 ;  /* 0x8000001908087221 */ /* 0x000fe20000010000 */
[----:B------:R-:W-:-:S04]  /*0ab0*/  FMUL.FTZ R25, R4, R10 ;  /* 0x0000000a04197220 */ /* 0x000fc80000410000 */
[C---:B------:R-:W-:Y:S01]  /*0ac0*/  FMUL.FTZ R10, R25.reuse, R25 ;  /* 0x00000019190a7220 */ /* 0x040fe20000410000 */
[----:B0-----:R-:W-:-:S03]  /*0ad0*/  FFMA.FTZ R26, R25, -UR22, R25 ;  /* 0x80000016191a7c23 */ /* 0x001fc60008010019 */
[----:B------:R-:W-:Y:S01]  /*0ae0*/  FFMA.FTZ R10, R10, -UR23, R10 ;  /* 0x800000170a0a7c23 */ /* 0x000fe2000801000a */
[----:B------:R-:W-:Y:S01]  /*0af0*/  FFMA.FTZ R26, R21, UR22, R26 ;  /* 0x00000016151a7c23 */ /* 0x000fe2000801001a */
[----:B------:R-:W-:Y:S01]  /*0b00*/  FMUL.FTZ R21, R4, R11 ;  /* 0x0000000b04157220 */ /* 0x000fe20000410000 */
[----:B-1----:R-:W-:Y:S01]  /*0b10*/  FMUL.FTZ R18, R27, R18 ;  /* 0x000000121b127220 */ /* 0x002fe20000410000 */
[----:B------:R-:W-:Y:S01]  /*0b20*/  FFMA.FTZ R10, R23, UR23, R10 ;  /* 0x00000017170a7c23 */ /* 0x000fe2000801000a */
[----:B------:R-:W-:Y:S01]  /*0b30*/  FMUL.FTZ R11, R26, R9 ;  /* 0x000000091a0b7220 */ /* 0x000fe20000410000 */
[C---:B------:R-:W-:Y:S01]  /*0b40*/  FMUL.FTZ R25, R21.reuse, R21 ;  /* 0x0000001515197220 */ /* 0x040fe20000410000 */
[----:B------:R-:W-:Y:S01]  /*0b50*/  FFMA.FTZ R21, R21, -UR22, R21 ;  /* 0x8000001615157c23 */ /* 0x000fe20008010015 */
[----:B------:R-:W-:Y:S02]  /*0b60*/  FMUL.FTZ R27, R10, R19 ;  /* 0x000000130a1b7220 */ /* 0x000fe40000410000 */
[----:B------:R-:W-:Y:S01]  /*0b70*/  FFMA.FTZ R25, R25, -UR23, R25 ;  /* 0x8000001719197c23 */ /* 0x000fe20008010019 */
[----:B------:R-:W-:Y:S01]  /*0b80*/  FFMA.FTZ R21, R7, UR22, R21 ;  /* 0x0000001607157c23 */ /* 0x000fe20008010015 */
[----:B------:R-:W-:-:S02]  /*0b90*/  HADD2.F32 R7, -RZ, R0.H0_H0 ;  /* 0x20000000ff077230 */ /* 0x000fc40000004100 */
[----:B------:R-:W0:Y:S01]  /*0ba0*/  MUFU.SQRT R27, R27 ;  /* 0x0000001b001b7308 */ /* 0x000e220000002000 */
[----:B------:R-:W-:Y:S02]  /*0bb0*/  FFMA.FTZ R25, R2, UR23, R25 ;  /* 0x0000001702197c23 */ /* 0x000fe40008010019 */
[----:B------:R-:W-:-:S04]  /*0bc0*/  FFMA.FTZ R18, R7, UR21, R18 ;  /* 0x0000001507127c23 */ /* 0x000fc80008010012 */
[----:B------:R-:W-:Y:S01]  /*0bd0*/  FMUL.FTZ R18, R18, UR27 ;  /* 0x0000001b12127c20 */ /* 0x000fe20008410000 */
[----:B------:R-:W-:Y:S04]  /*0be0*/  F2F.F16.F32 R0, R21 ;  /* 0x0000001500007304 */ /* 0x000fe80000200800 */
[----:B------:R-:W-:-:S04]  /*0bf0*/  F2FP.F16.F32.PACK_AB R18, RZ, R18 ;  /* 0x00000012ff12723e */ /* 0x000fc800000000ff */
[----:B------:R-:W-:Y:S01]  /*0c00*/  F2F.F16.F32 R2, R26 ;  /* 0x0000001a00027304 */ /* 0x000fe20000200800 */
[----:B------:R-:W-:Y:S02]  /*0c10*/  HADD2.F32 R18, -RZ, R18.H0_H0 ;  /* 0x20000012ff127230 */ /* 0x000fe40000004100 */
[----:B0-----:R-:W-:Y:S01]  /*0c20*/  FADD.FTZ R23, R27, UR26 ;  /* 0x0000001a1b177e21 */ /* 0x001fe20008010000 */
[----:B------:R-:W-:Y:S02]  /*0c30*/  FMUL.FTZ R27, R25, R19 ;  /* 0x00000013191b7220 */ /* 0x000fe40000410000 */
[----:B------:R-:W-:-:S03]  /*0c40*/  FADD.FTZ R18, R7, -R18 ;  /* 0x8000001207127221 */ /* 0x000fc60000010000 */
[----:B------:R-:W0:Y:S08]  /*0c50*/  MUFU.RCP R23, R23 ;  /* 0x0000001700177308 */ /* 0x000e300000001000 */
[----:B------:R-:W1:Y:S08]  /*0c60*/  MUFU.SQRT R27, R27 ;  /* 0x0000001b001b7308 */ /* 0x000e700000002000 */
[----:B------:R-:W-:Y:S01]  /*0c70*/  F2F.F16.F32 R25, R25 ;  /* 0x0000001900197304 */ /* 0x000fe20000200800 */
[----:B0-----:R-:W-:-:S04]  /*0c80*/  FMUL.FTZ R11, R11, R23 ;  /* 0x000000170b0b7220 */ /* 0x001fc80000410000 */
[----:B------:R-:W-:-:S03]  /*0c90*/  FFMA.FTZ R11, R6, UR21, R11 ;  /* 0x00000015060b7c23 */ /* 0x000fc6000801000b */
[----:B------:R0:W-:Y:S01]  /*0ca0*/  F2F.F16.F32 R23, R20 ;  /* 0x0000001400177304 */ /* 0x0001e20000200800 */
[----:B-1----:R-:W-:Y:S01]  /*0cb0*/  FADD.FTZ R19, R27, UR26 ;  /* 0x0000001a1b137e21 */ /* 0x002fe20008010000 */
[----:B------:R-:W-:-:S06]  /*0cc0*/  FMUL.FTZ R11, R11, UR27 ;  /* 0x0000001b0b0b7c20 */ /* 0x000fcc0008410000 */
[----:B------:R-:W1:Y:S01]  /*0cd0*/  MUFU.RCP R19, R19 ;  /* 0x0000001300137308 */ /* 0x000e620000001000 */
[----:B0-----:R-:W-:Y:S01]  /*0ce0*/  FMUL.FTZ R20, R21, R9 ;  /* 0x0000000915147220 */ /* 0x001fe20000410000 */
[----:B------:R-:W-:Y:S01]  /*0cf0*/  HADD2.F32 R9, -RZ, R5.H0_H0 ;  /* 0x20000005ff097230 */ /* 0x000fe20000004100 */
[----:B------:R-:W-:-:S05]  /*0d00*/  F2FP.F16.F32.PACK_AB R11, RZ, R11 ;  /* 0x0000000bff0b723e */ /* 0x000fca00000000ff */
[----:B------:R-:W-:Y:S01]  /*0d10*/  HADD2.F32 R11, -RZ, R11.H0_H0 ;  /* 0x2000000bff0b7230 */ /* 0x000fe20000004100 */
[----:B------:R-:W0:Y:S04]  /*0d20*/  F2F.F16.F32 R21, R8 ;  /* 0x0000000800157304 */ /* 0x000e280000200800 */
[----:B------:R-:W-:-:S04]  /*0d30*/  FADD.FTZ R6, R6, -R11 ;  /* 0x8000000b06067221 */ /* 0x000fc80000010000 */
[----:B------:R-:W-:Y:S01]  /*0d40*/  F2F.F16.F32 R5, R10 ;  /* 0x0000000a00057304 */ /* 0x000fe20000200800 */
[----:B-1----:R-:W-:-:S04]  /*0d50*/  FMUL.FTZ R20, R20, R19 ;  /* 0x0000001314147220 */ /* 0x002fc80000410000 */
[----:B------:R-:W-:Y:S01]  /*0d60*/  FFMA.FTZ R20, R9, UR21, R20 ;  /* 0x0000001509147c23 */ /* 0x000fe20008010014 */
[----:B0-----:R-:W-:Y:S02]  /*0d70*/  HADD2.F32 R8, -RZ, R21.H0_H0 ;  /* 0x20000015ff087230 */ /* 0x001fe40000004100 */
[----:B------:R-:W0:Y:S01]  /*0d80*/  F2F.F16.F32 R19, R18 ;  /* 0x0000001200137304 */ /* 0x000e220000200800 */
[----:B------:R-:W-:-:S05]  /*0d90*/  FMUL.FTZ R20, R20, UR27 ;  /* 0x0000001b14147c20 */ /* 0x000fca0008410000 */
[----:B------:R-:W-:Y:S02]  /*0da0*/  F2FP.F16.F32.PACK_AB R20, RZ, R20 ;  /* 0x00000014ff14723e */ /* 0x000fe400000000ff */
[----:B------:R-:W1:Y:S03]  /*0db0*/  F2F.F16.F32 R6, R6 ;  /* 0x0000000600067304 */ /* 0x000e660000200800 */
[----:B------:R-:W-:-:S05]  /*0dc0*/  HADD2.F32 R20, -RZ, R20.H0_H0 ;  /* 0x20000014ff147230 */ /* 0x000fca0000004100 */
[----:B------:R-:W-:Y:S01]  /*0dd0*/  FADD.FTZ R7, R9, -R20 ;  /* 0x8000001409077221 */ /* 0x000fe20000010000 */
[----:B0-----:R-:W-:-:S05]  /*0de0*/  HADD2.F32 R9, -RZ, R19.H0_H0 ;  /* 0x20000013ff097230 */ /* 0x001fca0000004100 */
[----:B------:R-:W0:Y:S01]  /*0df0*/  F2F.F16.F32 R7, R7 ;  /* 0x0000000700077304 */ /* 0x000e220000200800 */
[----:B-1----:R-:W-:Y:S02]  /*0e00*/  HADD2.F32 R10, -RZ, R6.H0_H0 ;  /* 0x20000006ff0a7230 */ /* 0x002fe40000004100 */
[----:B0-----:R-:W-:Y:S01]  /*0e10*/  HADD2.F32 R11, -RZ, R7.H0_H0 ;  /* 0x20000007ff0b7230 */ /* 0x001fe20000004100 */
[----:B------:R-:W-:Y:S06]  /*0e20*/  BRA.U !UP1, `(.L_x_914) ;  /* 0x00000001094c7547 */ /* 0x000fec000b800000 */
[----:B------:R-:W-:Y:S01]  /*0e30*/  IMAD.WIDE.U32 R18, R19, 0x10000, RZ ;  /* 0x0001000013127825 */ /* 0x000fe200078e00ff */
[----:B------:R-:W-:Y:S02]  /*0e40*/  SHF.L.U32 R7, R7, 0x10, RZ ;  /* 0x0000001007077819 */ /* 0x000fe400000006ff */
[----:B------:R-:W-:Y:S02]  /*0e50*/  SHF.L.U32 R27, R0, 0x10, RZ ;  /* 0x00000010001b7819 */ /* 0x000fe400000006ff */
[----:B------:R-:W-:Y:S02]  /*0e60*/  LOP3.LUT R7, R19, R7, R6, 0xfe, !PT ;  /* 0x0000000713077212 */ /* 0x000fe400078efe06 */
[----:B------:R-:W-:Y:S01]  /*0e70*/  LOP3.LUT R6, R18, R21, RZ, 0xfc, !PT ;  /* 0x0000001512067212 */ /* 0x000fe200078efcff */
[----:B------:R-:W-:Y:S01]  /*0e80*/  IMAD.WIDE.U32 R18, R29, 0x10000, RZ ;  /* 0x000100001d127825 */ /* 0x000fe200078e00ff */
[----:B------:R-:W-:Y:S02]  /*0e90*/  SHF.L.U32 R22, R25, 0x10, RZ ;  /* 0x0000001019167819 */ /* 0x000fe400000006ff */
[----:B------:R-:W-:Y:S01]  /*0ea0*/  MOV R0, 0x4 ;  /* 0x0000000400007802 */ /* 0x000fe20000000f00 */
[----:B------:R-:W-:Y:S01]  /*0eb0*/  IMAD.WIDE.U32 R20, R24, 0x10000, RZ ;  /* 0x0001000018147825 */ /* 0x000fe200078e00ff */
[----:B------:R-:W-:Y:S01]  /*0ec0*/  LOP3.LUT R18, R18, R23, RZ, 0xfc, !PT ;  /* 0x0000001712127212 */ /* 0x000fe200078efcff */
[----:B------:R0:W-:Y:S01]  /*0ed0*/  STG.E.64 desc[UR16][R16.64], R6 ;  /* 0x0000000610007986 */ /* 0x0001e2000c101b10 */
[----:B------:R-:W-:-:S02]  /*0ee0*/  LOP3.LUT R19, R19, R27, R2, 0xfe, !PT ;  /* 0x0000001b13137212 */ /* 0x000fc400078efe02 */
[----:B------:R-:W-:Y:S02]  /*0ef0*/  LOP3.LUT R23, R21, R22, R5, 0xfe, !PT ;  /* 0x0000001615177212 */ /* 0x000fe400078efe05 */
[----:B------:R-:W-:Y:S01]  /*0f00*/  LOP3.LUT R22, R20, R28, RZ, 0xfc, !PT ;  /* 0x0000001c14167212 */ /* 0x000fe200078efcff */
[----:B------:R-:W-:Y:S01]  /*0f10*/  IMAD.WIDE R20, R3, R0, UR12 ;  /* 0x0000000c03147e25 */ /* 0x000fe2000f8e0200 */
[----:B------:R0:W-:Y:S04]  /*0f20*/  STG.E.64 desc[UR16][R14.64], R18 ;  /* 0x000000120e007986 */ /* 0x0001e8000c101b10 */
[----:B------:R0:W-:Y:S04]  /*0f30*/  STG.E.64 desc[UR16][R12.64], R22 ;  /* 0x000000160c007986 */ /* 0x0001e8000c101b10 */
[----:B------:R0:W-:Y:S01]  /*0f40*/  STG.E.128 desc[UR16][R20.64], R8 ;  /* 0x0000000814007986 */ /* 0x0001e2000c101d10 */
[----:B------:R-:W-:Y:S05]  /*0f50*/  BRA `(.L_x_915) ;  /* 0x00000000007c7947 */ /* 0x000fea0003800000 */
.L_x_914:
[C---:B------:R-:W-:Y:S01]  /*0f60*/  ISETP.GE.AND P3, PT, R3.reuse, UR15, PT ;  /* 0x0000000f03007c0c */ /* 0x040fe2000bf66270 */
[----:B------:R-:W-:Y:S01]  /*0f70*/  HFMA2 R26, -RZ, RZ, 0, 2.384185791015625e-07 ;  /* 0x00000004ff1a7431 */ /* 0x000fe200000001ff */
[C---:B------:R-:W-:Y:S02]  /*0f80*/  IADD3 R18, PT, PT, R3.reuse, 0x1, RZ ;  /* 0x0000000103127810 */ /* 0x040fe40007ffe0ff */
[C---:B------:R-:W-:Y:S02]  /*0f90*/  IADD3 R20, PT, PT, R3.reuse, 0x3, RZ ;  /* 0x0000000303147810 */ /* 0x040fe40007ffe0ff */
[----:B------:R-:W-:Y:S02]  /*0fa0*/  ISETP.GE.AND P0, PT, R18, UR15, PT ;  /* 0x0000000f12007c0c */ /* 0x000fe4000bf06270 */
[C---:B------:R-:W-:Y:S02]  /*0fb0*/  IADD3 R18, PT, PT, R3.reuse, 0x2, RZ ;  /* 0x0000000203127810 */ /* 0x040fe40007ffe0ff */
[----:B------:R-:W-:Y:S01]  /*0fc0*/  ISETP.GE.AND P2, PT, R20, UR15, PT ;  /* 0x0000000f14007c0c */ /* 0x000fe2000bf46270 */
[----:B------:R-:W-:Y:S01]  /*0fd0*/  HFMA2 R20, -RZ, RZ, 0, 2.384185791015625e-07 ;  /* 0x00000004ff147431 */ /* 0x000fe200000001ff */
[----:B------:R-:W-:Y:S01]  /*0fe0*/  ISETP.GE.AND P1, PT, R18, UR15, PT ;  /* 0x0000000f12007c0c */ /* 0x000fe2000bf26270 */
[----:B------:R-:W-:Y:S01]  /*0ff0*/  @!P3 IMAD.WIDE R26, R3, R26, UR12 ;  /* 0x0000000c031abe25 */ /* 0x000fe2000f8e021a */
[----:B------:R0:W-:Y:S01]  /*1000*/  @!P3 STG.E.U16 desc[UR16][R16.64], R21 ;  /* 0x000000151000b986 */ /* 0x0001e2000c101510 */
[----:B------:R-:W-:-:S02]  /*1010*/  MOV R18, 0x4 ;  /* 0x0000000400127802 */ /* 0x000fc40000000f00 */
[----:B------:R-:W-:Y:S01]  /*1020*/  MOV R22, 0x4 ;  /* 0x0000000400167802 */ /* 0x000fe20000000f00 */
[----:B------:R1:W-:Y:S04]  /*1030*/  @!P3 STG.E.U16 desc[UR16][R14.64], R23 ;  /* 0x000000170e00b986 */ /* 0x0003e8000c101510 */
[----:B------:R-:W-:Y:S04]  /*1040*/  @!P3 STG.E.U16 desc[UR16][R12.64], R28 ;  /* 0x0000001c0c00b986 */ /* 0x000fe8000c101510 */
[----:B------:R-:W-:Y:S01]  /*1050*/  @!P3 STG.E desc[UR16][R26.64], R8 ;  /* 0x000000081a00b986 */ /* 0x000fe2000c101910 */
[----:B0-----:R-:W-:-:S03]  /*1060*/  @!P1 IMAD.WIDE R20, R3, R20, UR12 ;  /* 0x0000000c03149e25 */ /* 0x001fc6000f8e0214 */
[----:B------:R0:W-:Y:S01]  /*1070*/  @!P0 STG.E.U16 desc[UR16][R16.64+0x2], R19 ;  /* 0x0000021310008986 */ /* 0x0001e2000c101510 */
[----:B-1----:R-:W-:-:S03]  /*1080*/  @!P2 IMAD.WIDE R22, R3, R22, UR12 ;  /* 0x0000000c0316ae25 */ /* 0x002fc6000f8e0216 */
[----:B------:R1:W-:Y:S04]  /*1090*/  @!P0 STG.E.U16 desc[UR16][R14.64+0x2], R29 ;  /* 0x0000021d0e008986 */ /* 0x0003e8000c101510 */
        /* <DEDUP_REMOVED lines=11> */
.L_x_915:
[----:B-1----:R-:W-:-:S04]  /*1150*/  MOV R0, UR18 ;  /* 0x0000001200007c02 */ /* 0x002fc80008000f00 */
[----:B------:R-:W-:-:S04]  /*1160*/  LEA R3, R0, R3, 0x2 ;  /* 0x0000000300037211 */ /* 0x000fc800078e10ff */
[----:B------:R-:W-:-:S13]  /*1170*/  ISETP.GE.AND P0, PT, R3, UR15, PT ;  /* 0x0000000f03007c0c */ /* 0x000fda000bf06270 */
[----:B------:R-:W-:Y:S05]  /*1180*/  @!P0 BRA `(.L_x_916) ;  /* 0xfffffff000808947 */ /* 0x000fea000383ffff */
[----:B------:R-:W-:Y:S05]  /*1190*/  BSYNC.RECONVERGENT B0 ;  /* 0x0000000000007941 */ /* 0x000fea0003800200 */
.L_x_911:
[----:B------:R-:W-:Y:S05]  /*11a0*/  EXIT ;  /* 0x000000000000794d */ /* 0x000fea0003800000 */
.L_x_910:
[----:B------:R-:W-:Y:S01]  /*11b0*/  BSSY.RECONVERGENT B0, `(.L_x_917) ;  /* 0x00000e0000007945 */ /* 0x000fe20003800200 */
.L_x_923:
[----:B0-23--:R-:W-:Y:S01]  /*11c0*/  HFMA2 R14, -RZ, RZ, 0, 1.1920928955078125e-07 ;  /* 0x00000002ff0e7431 */ /* 0x00dfe200000001ff */
        /* <DEDUP_REMOVED lines=8> */
[C---:B0-----:R-:W-:Y:S02]  /*1250*/  IADD3 R5, PT, PT, R3.reuse, 0x3, RZ ;  /* 0x0000000303057810 */ /* 0x041fe40007ffe0ff */
        /* <DEDUP_REMOVED lines=27> */
[----:B0-----:R-:W-:Y:S01]  /*1410*/  @P3 PRMT R18, RZ, 0x7610, R18 ;  /* 0x00007610ff123816 */ /* 0x001fe20000000012 */
        /* <DEDUP_REMOVED lines=11> */
.L_x_918:
[----:B------:R-:W-:Y:S01]  /*14d0*/  MOV R8, 0x4 ;  /* 0x0000000400087802 */ /* 0x000fe20000000f00 */
[----:B------:R-:W2:Y:S04]  /*14e0*/  LDG.E.64 R16, desc[UR16][R14.64] ;  /* 0x000000100e107981 */ /* 0x000ea8000c1e1b00 */
[----:B------:R-:W-:Y:S01]  /*14f0*/  IMAD.WIDE R8, R3, R8, UR10 ;  /* 0x0000000a03087e25 */ /* 0x000fe2000f8e0208 */
[----:B------:R-:W3:Y:S04]  /*1500*/  LDG.E.64 R20, desc[UR16][R12.64] ;  /* 0x000000100c147981 */ /* 0x000ee8000c1e1b00 */
[----:B------:R-:W4:Y:S04]  /*1510*/  LDG.E.64 R18, desc[UR16][R6.64] ;  /* 0x0000001006127981 */ /* 0x000f28000c1e1b00 */
[----:B------:R-:W5:Y:S01]  /*1520*/  LDG.E.128 R8, desc[UR16][R8.64] ;  /* 0x0000001008087981 */ /* 0x000f62000c1e1d00 */
[----:B--2---:R-:W-:-:S02]  /*1530*/  SHF.R.U32.HI R27, RZ, 0x10, R17 ;  /* 0x00000010ff1b7819 */ /* 0x004fc40000011611 */
[C---:B------:R-:W-:Y:S02]  /*1540*/  SHF.R.U64 R2, R16.reuse, 0x10, R17 ;  /* 0x0000001010027819 */ /* 0x040fe40000001211 */
[----:B------:R-:W-:Y:S02]  /*1550*/  PRMT R26, R16, 0x7610, R26 ;  /* 0x00007610101a7816 */ /* 0x000fe4000000001a */
[--C-:B---3--:R-:W-:Y:S02]  /*1560*/  SHF.R.U64 R25, R20, 0x10, R21.reuse ;  /* 0x0000001014197819 */ /* 0x108fe40000001215 */
[----:B0-----:R-:W-:Y:S02]  /*1570*/  SHF.R.U32.HI R5, RZ, 0x10, R21 ;  /* 0x00000010ff057819 */ /* 0x001fe40000011615 */
[----:B------:R-:W-:Y:S02]  /*1580*/  PRMT R22, R21, 0x7610, R22 ;  /* 0x0000761015167816 */ /* 0x000fe40000000016 */
[----:B----4-:R-:W-:-:S02]  /*1590*/  SHF.R.U64 R24, R18, 0x10, R19 ;  /* 0x0000001012187819 */ /* 0x010fc40000001213 */
[----:B------:R-:W-:Y:S02]  /*15a0*/  PRMT R0, R18, 0x7610, R0 ;  /* 0x0000761012007816 */ /* 0x000fe40000000000 */
[----:B------:R-:W-:Y:S02]  /*15b0*/  PRMT R16, R20, 0x7610, R16 ;  /* 0x0000761014107816 */ /* 0x000fe40000000010 */
[----:B------:R-:W-:Y:S02]  /*15c0*/  SHF.R.U32.HI R18, RZ, 0x10, R19 ;  /* 0x00000010ff127819 */ /* 0x000fe40000011613 */
[----:B------:R-:W-:Y:S02]  /*15d0*/  PRMT R23, R19, 0x7610, R23 ;  /* 0x0000761013177816 */ /* 0x000fe40000000017 */
[----:B------:R-:W-:-:S07]  /*15e0*/  PRMT R21, R27, 0x7610, R21 ;  /* 0x000076101b157816 */ /* 0x000fce0000000015 */
.L_x_919:
[----:B-----5:R-:W-:Y:S01]  /*15f0*/  HADD2.F32 R26, -RZ, R26.H0_H0 ;  /* 0x2000001aff1a7230 */ /* 0x020fe20000004100 */
[----:B------:R-:W0:Y:S01]  /*1600*/  MUFU.RCP R20, UR33 ;  /* 0x0000002100147d08 */ /* 0x000e220008001000 */
[----:B------:R-:W-:Y:S01]  /*1610*/  HADD2.F32 R0, -RZ, R0.H0_H0 ;  /* 0x20000000ff007230 */ /* 0x000fe20000004100 */
[----:B------:R-:W-:Y:S01]  /*1620*/  BSSY.RECONVERGENT B1, `(.L_x_920) ;  /* 0x0000094000017945 */ /* 0x000fe20003800200 */
[----:B------:R-:W-:Y:S02]  /*1630*/  HADD2.F32 R2, -RZ, R2.H0_H0 ;  /* 0x20000002ff027230 */ /* 0x000fe40000004100 */
[----:B--2---:R-:W-:Y:S01]  /*1640*/  FMUL.FTZ R19, R26, UR28 ;  /* 0x0000001c1a137c20 */ /* 0x004fe20008410000 */
        /* <DEDUP_REMOVED lines=9> */
[----:B------:R-:W-:Y:S01]  /*16e0*/  FFMA.FTZ R19, R16, UR30, R19 ;  /* 0x0000001e10137c23 */ /* 0x000fe20008010013 */
[----:B------:R-:W-:Y:S02]  /*16f0*/  HADD2.F32 R18, -RZ, R18.H0_H0 ;  /* 0x20000012ff127230 */ /* 0x000fe40000004100 */
[----:B------:R-:W-:Y:S01]  /*1700*/  FFMA.FTZ R0, R0, UR31, R27 ;  /* 0x0000001f00007c23 */ /* 0x000fe2000801001b */
[----:B------:R-:W-:Y:S01]  /*1710*/  FMUL.FTZ R27, R2, UR28 ;  /* 0x0000001c021b7c20 */ /* 0x000fe20008410000 */
[----:B------:R-:W-:-:S03]  /*1720*/  HADD2.F32 R5, -RZ, R5.H0_H0 ;  /* 0x20000005ff057230 */ /* 0x000fc60000004100 */
[----:B------:R-:W-:Y:S01]  /*1730*/  FFMA.FTZ R9, R4, R9, R27 ;  /* 0x0000000904097223 */ /* 0x000fe2000001001b */
[----:B0-----:R-:W-:Y:S02]  /*1740*/  FMUL.FTZ R27, R0, R20 ;  /* 0x00000014001b7220 */ /* 0x001fe40000410000 */
[----:B------:R-:W-:Y:S01]  /*1750*/  F2F.F16.F32 R0, R0 ;  /* 0x0000000000007304 */ /* 0x000fe20000200800 */
[C---:B------:R-:W-:Y:S01]  /*1760*/  FFMA.FTZ R16, R9.reuse, -UR30, R9 ;  /* 0x8000001e09107c23 */ /* 0x040fe20008010009 */
[----:B------:R-:W-:-:S03]  /*1770*/  FMUL.FTZ R9, R9, R9 ;  /* 0x0000000909097220 */ /* 0x000fc60000410000 */
[----:B------:R-:W-:-:S03]  /*1780*/  FFMA.FTZ R29, R25, UR30, R16 ;  /* 0x0000001e191d7c23 */ /* 0x000fc60008010010 */
[----:B------:R0:W2:Y:S08]  /*1790*/  MUFU.SQRT R8, R27 ;  /* 0x0000001b00087308 */ /* 0x0000b00000002000 */
[----:B------:R-:W3:Y:S01]  /*17a0*/  MUFU.RCP R16, UR32 ;  /* 0x0000002000107d08 */ /* 0x000ee20008001000 */
[----:B0-----:R-:W-:-:S04]  /*17b0*/  FFMA.FTZ R27, R9, -UR31, R9 ;  /* 0x8000001f091b7c23 */ /* 0x001fc80008010009 */
[----:B------:R-:W-:-:S04]  /*17c0*/  FFMA.FTZ R27, R24, UR31, R27 ;  /* 0x0000001f181b7c23 */ /* 0x000fc8000801001b */
[----:B------:R-:W-:Y:S01]  /*17d0*/  FMUL.FTZ R28, R27, R20 ;  /* 0x000000141b1c7220 */ /* 0x000fe20000410000 */
[----:B--2---:R-:W-:Y:S01]  /*17e0*/  FADD.FTZ R8, R8, UR34 ;  /* 0x0000002208087e21 */ /* 0x004fe20008010000 */
[----:B------:R-:W-:Y:S01]  /*17f0*/  F2F.F16.F32 R27, R27 ;  /* 0x0000001b001b7304 */ /* 0x000fe20000200800 */
[----:B---3--:R-:W-:-:S07]  /*1800*/  FMUL.FTZ R9, R19, R16 ;  /* 0x0000001013097220 */ /* 0x008fce0000410000 */
[----:B------:R-:W0:Y:S08]  /*1810*/  MUFU.RCP R8, R8 ;  /* 0x0000000800087308 */ /* 0x000e300000001000 */
[----:B------:R-:W2:Y:S01]  /*1820*/  MUFU.SQRT R28, R28 ;  /* 0x0000001c001c7308 */ /* 0x000ea20000002000 */
[----:B0-----:R-:W-:Y:S01]  /*1830*/  FMUL.FTZ R9, R9, R8 ;  /* 0x0000000809097220 */ /* 0x001fe20000410000 */
[----:B------:R-:W-:-:S03]  /*1840*/  HADD2.F32 R8, -RZ, R17.H0_H0 ;  /* 0x20000011ff087230 */ /* 0x000fc60000004100 */
[----:B------:R-:W-:Y:S01]  /*1850*/  FMUL.FTZ R24, R9, UR35 ;  /* 0x0000002309187c20 */ /* 0x000fe20008410000 */
[----:B--2---:R-:W-:-:S04]  /*1860*/  FADD.FTZ R28, R28, UR34 ;  /* 0x000000221c1c7e21 */ /* 0x004fc80008010000 */
[----:B------:R-:W-:Y:S01]  /*1870*/  F2FP.F16.F32.PACK_AB R24, RZ, R24 ;  /* 0x00000018ff18723e */ /* 0x000fe200000000ff */
[----:B------:R-:W0:Y:S04]  /*1880*/  MUFU.RCP R9, R28 ;  /* 0x0000001c00097308 */ /* 0x000e280000001000 */
[----:B------:R-:W-:Y:S02]  /*1890*/  HADD2.F32 R25, -RZ, R24.H0_H0 ;  /* 0x20000018ff197230 */ /* 0x000fe40000004100 */
[----:B------:R-:W-:-:S03]  /*18a0*/  FMUL.FTZ R24, R29, R16 ;  /* 0x000000101d187220 */ /* 0x000fc60000410000 */
[----:B------:R-:W-:Y:S01]  /*18b0*/  FADD.FTZ R26, R26, -R25 ;  /* 0x800000191a1a7221 */ /* 0x000fe20000010000 */
[----:B------:R-:W-:Y:S08]  /*18c0*/  F2F.F16.F32 R29, R29 ;  /* 0x0000001d001d7304 */ /* 0x000ff00000200800 */
[----:B------:R-:W-:Y:S01]  /*18d0*/  F2F.F16.F32 R26, R26 ;  /* 0x0000001a001a7304 */ /* 0x000fe20000200800 */
[----:B0-----:R-:W-:Y:S01]  /*18e0*/  FMUL.FTZ R17, R24, R9 ;  /* 0x0000000918117220 */ /* 0x001fe20000410000 */
[----:B------:R-:W-:-:S03]  /*18f0*/  FMUL.FTZ R9, R8, UR28 ;  /* 0x0000001c08097c20 */ /* 0x000fc60008410000 */
[----:B------:R-:W-:Y:S01]  /*1900*/  FMUL.FTZ R17, R17, UR35 ;  /* 0x0000002311117c20 */ /* 0x000fe20008410000 */
[----:B------:R-:W-:-:S04]  /*1910*/  FFMA.FTZ R9, R4, R10, R9 ;  /* 0x0000000a04097223 */ /* 0x000fc80000010009 */
[C---:B------:R-:W-:Y:S01]  /*1920*/  FMUL.FTZ R10, R9.reuse, R9 ;  /* 0x00000009090a7220 */ /* 0x040fe20000410000 */
[----:B------:R-:W-:Y:S01]  /*1930*/  FFMA.FTZ R25, R9, -UR30, R9 ;  /* 0x8000001e09197c23 */ /* 0x000fe20008010009 */
[----:B------:R-:W-:Y:S01]  /*1940*/  HADD2.F32 R9, -RZ, R21.H0_H0 ;  /* 0x20000015ff097230 */ /* 0x000fe20000004100 */
[----:B------:R-:W-:Y:S01]  /*1950*/  F2FP.F16.F32.PACK_AB R17, RZ, R17 ;  /* 0x00000011ff11723e */ /* 0x000fe200000000ff */
[----:B------:R-:W-:Y:S01]  /*1960*/  FFMA.FTZ R10, R10, -UR31, R10 ;  /* 0x8000001f0a0a7c23 */ /* 0x000fe2000801000a */
[----:B------:R-:W-:Y:S02]  /*1970*/  FFMA.FTZ R25, R22, UR30, R25 ;  /* 0x0000001e16197c23 */ /* 0x000fe40008010019 */
[----:B------:R-:W-:Y:S01]  /*1980*/  F2F.F16.F32 R22, R19 ;  /* 0x0000001300167304 */ /* 0x000fe20000200800 */
[----:B------:R-:W-:Y:S01]  /*1990*/  FFMA.FTZ R23, R23, UR31, R10 ;  /* 0x0000001f17177c23 */ /* 0x000fe2000801000a */
[----:B------:R-:W-:Y:S01]  /*19a0*/  FMUL.FTZ R21, R25, R16 ;  /* 0x0000001019157220 */ /* 0x000fe20000410000 */
[----:B------:R-:W-:-:S02]  /*19b0*/  HADD2.F32 R17, -RZ, R17.H0_H0 ;  /* 0x20000011ff117230 */ /* 0x000fc40000004100 */
[----:B------:R-:W-:-:S03]  /*19c0*/  FMUL.FTZ R24, R23, R20 ;  /* 0x0000001417187220 */ /* 0x000fc60000410000 */
[----:B------:R-:W-:Y:S01]  /*19d0*/  FADD.FTZ R17, R2, -R17 ;  /* 0x8000001102117221 */ /* 0x000fe20000010000 */
[----:B------:R-:W-:Y:S08]  /*19e0*/  F2F.F16.F32 R25, R25 ;  /* 0x0000001900197304 */ /* 0x000ff00000200800 */
[----:B------:R-:W0:Y:S08]  /*19f0*/  MUFU.SQRT R24, R24 ;  /* 0x0000001800187308 */ /* 0x000e300000002000 */
[----:B------:R-:W-:Y:S01]  /*1a00*/  F2F.F16.F32 R23, R23 ;  /* 0x0000001700177304 */ /* 0x000fe20000200800 */
[----:B0-----:R-:W-:-:S07]  /*1a10*/  FADD.FTZ R28, R24, UR34 ;  /* 0x00000022181c7e21 */ /* 0x001fce0008010000 */
[----:B------:R-:W0:Y:S02]  /*1a20*/  MUFU.RCP R10, R28 ;  /* 0x0000001c000a7308 */ /* 0x000e240000001000 */
[----:B0-----:R-:W-:Y:S01]  /*1a30*/  FMUL.FTZ R10, R21, R10 ;  /* 0x0000000a150a7220 */ /* 0x001fe20000410000 */
[----:B------:R-:W-:-:S03]  /*1a40*/  FMUL.FTZ R21, R9, UR28 ;  /* 0x0000001c09157c20 */ /* 0x000fc60008410000 */
[----:B------:R-:W-:Y:S01]  /*1a50*/  FMUL.FTZ R10, R10, UR35 ;  /* 0x000000230a0a7c20 */ /* 0x000fe20008410000 */
[----:B------:R-:W-:-:S04]  /*1a60*/  FFMA.FTZ R11, R4, R11, R21 ;  /* 0x0000000b040b7223 */ /* 0x000fc80000010015 */
[----:B------:R-:W-:Y:S01]  /*1a70*/  FMUL.FTZ R21, R11, R11 ;  /* 0x0000000b0b157220 */ /* 0x000fe20000410000 */
[----:B------:R-:W-:-:S03]  /*1a80*/  F2FP.F16.F32.PACK_AB R10, RZ, R10 ;  /* 0x0000000aff0a723e */ /* 0x000fc600000000ff */
[----:B------:R-:W-:-:S04]  /*1a90*/  FFMA.FTZ R21, R21, -UR31, R21 ;  /* 0x8000001f15157c23 */ /* 0x000fc80008010015 */
[----:B------:R-:W-:-:S04]  /*1aa0*/  FFMA.FTZ R21, R18, UR31, R21 ;  /* 0x0000001f12157c23 */ /* 0x000fc80008010015 */
[----:B------:R-:W-:Y:S02]  /*1ab0*/  FMUL.FTZ R20, R21, R20 ;  /* 0x0000001415147220 */ /* 0x000fe40000410000 */
[----:B------:R-:W-:Y:S08]  /*1ac0*/  F2F.F16.F32 R21, R21 ;  /* 0x0000001500157304 */ /* 0x000ff00000200800 */
[----:B------:R-:W0:Y:S02]  /*1ad0*/  MUFU.SQRT R18, R20 ;  /* 0x0000001400127308 */ /* 0x000e240000002000 */
[----:B0-----:R-:W-:Y:S01]  /*1ae0*/  FADD.FTZ R24, R18, UR34 ;  /* 0x0000002212187e21 */ /* 0x001fe20008010000 */
[----:B------:R-:W-:-:S05]  /*1af0*/  FFMA.FTZ R18, R11, -UR30, R11 ;  /* 0x8000001e0b127c23 */ /* 0x000fca000801000b */
[----:B------:R-:W0:Y:S01]  /*1b00*/  MUFU.RCP R11, R24 ;  /* 0x00000018000b7308 */ /* 0x000e220000001000 */
[----:B------:R-:W-:-:S04]  /*1b10*/  FFMA.FTZ R18, R5, UR30, R18 ;  /* 0x0000001e05127c23 */ /* 0x000fc80008010012 */
[----:B------:R-:W-:-:S03]  /*1b20*/  FMUL.FTZ R16, R18, R16 ;  /* 0x0000001012107220 */ /* 0x000fc60000410000 */
[----:B------:R-:W2:Y:S08]  /*1b30*/  F2F.F16.F32 R24, R17 ;  /* 0x0000001100187304 */ /* 0x000eb00000200800 */
[----:B------:R-:W-:Y:S01]  /*1b40*/  F2F.F16.F32 R5, R18 ;  /* 0x0000001200057304 */ /* 0x000fe20000200800 */
[----:B0-----:R-:W-:-:S04]  /*1b50*/  FMUL.FTZ R11, R16, R11 ;  /* 0x0000000b100b7220 */ /* 0x001fc80000410000 */
[----:B------:R-:W-:Y:S01]  /*1b60*/  FMUL.FTZ R16, R11, UR35 ;  /* 0x000000230b107c20 */ /* 0x000fe20008410000 */
[----:B------:R-:W-:-:S04]  /*1b70*/  HADD2.F32 R11, -RZ, R10.H0_H0 ;  /* 0x2000000aff0b7230 */ /* 0x000fc80000004100 */
[----:B------:R-:W-:Y:S01]  /*1b80*/  F2FP.F16.F32.PACK_AB R16, RZ, R16 ;  /* 0x00000010ff10723e */ /* 0x000fe200000000ff */
[----:B------:R-:W-:Y:S01]  /*1b90*/  FADD.FTZ R2, R8, -R11 ;  /* 0x8000000b08027221 */ /* 0x000fe20000010000 */
[----:B------:R-:W-:-:S03]  /*1ba0*/  HADD2.F32 R8, -RZ, R26.H0_H0 ;  /* 0x2000001aff087230 */ /* 0x000fc60000004100 */
[----:B------:R-:W-:Y:S02]  /*1bb0*/  HADD2.F32 R16, -RZ, R16.H0_H0 ;  /* 0x20000010ff107230 */ /* 0x000fe40000004100 */
[----:B------:R-:W0:Y:S03]  /*1bc0*/  F2F.F16.F32 R2, R2 ;  /* 0x0000000200027304 */ /* 0x000e260000200800 */
[----:B------:R-:W-:Y:S01]  /*1bd0*/  FADD.FTZ R16, R9, -R16 ;  /* 0x8000001009107221 */ /* 0x000fe20000010000 */
[----:B--2---:R-:W-:-:S04]  /*1be0*/  HADD2.F32 R9, -RZ, R24.H0_H0 ;  /* 0x20000018ff097230 */ /* 0x004fc80000004100 */
        /* <DEDUP_REMOVED lines=9> */
[----:B------:R-:W-:Y:S02]  /*1c80*/  MOV R16, 0x4 ;  /* 0x0000000400107802 */ /* 0x000fe40000000f00 */
[----:B------:R-:W-:-:S02]  /*1c90*/  ISETP.GE.AND P1, PT, R17, UR15, PT ;  /* 0x0000000f11007c0c */ /* 0x000fc4000bf26270 */
[----:B------:R-:W-:Y:S01]  /*1ca0*/  MOV R28, 0x4 ;  /* 0x00000004001c7802 */ /* 0x000fe20000000f00 */
        /* <DEDUP_REMOVED lines=18> */
[----:B------:R-:W-:Y:S01]  /*1dd0*/  MOV R8, 0x4 ;  /* 0x0000000400087802 */ /* 0x000fe20000000f00 */
[----:B------:R2:W-:Y:S04]  /*1de0*/  STG.E.U16 desc[UR16][R14.64+0x6], R20 ;  /* 0x000006140e007986 */ /* 0x0005e8000c101510 */
[----:B---3--:R-:W-:Y:S01]  /*1df0*/  IMAD.WIDE R8, R3, R8, UR12 ;  /* 0x0000000c03087e25 */ /* 0x008fe2000f8e0208 */
[----:B------:R2:W-:Y:S04]  /*1e00*/  STG.E.U16 desc[UR16][R12.64+0x6], R5 ;  /* 0x000006050c007986 */ /* 0x0005e8000c101510 */
[----:B------:R2:W-:Y:S04]  /*1e10*/  STG.E.U16 desc[UR16][R6.64+0x6], R21 ;  /* 0x0000061506007986 */ /* 0x0005e8000c101510 */
[----:B------:R2:W-:Y:S01]  /*1e20*/  STG.E desc[UR16][R8.64+0xc], R11 ;  /* 0x00000c0b08007986 */ /* 0x0005e2000c101910 */
[----:B------:R-:W-:Y:S05]  /*1e30*/  BRA `(.L_x_922) ;  /* 0x0000000000487947 */ /* 0x000fea0003800000 */
.L_x_921:
[----:B------:R-:W-:Y:S01]  /*1e40*/  IMAD.WIDE.U32 R16, R24, 0x10000, RZ ;  /* 0x0001000018107825 */ /* 0x000fe200078e00ff */
[----:B------:R-:W-:Y:S02]  /*1e50*/  SHF.L.U32 R19, R20, 0x10, RZ ;  /* 0x0000001014137819 */ /* 0x000fe400000006ff */
[----:B------:R-:W-:Y:S02]  /*1e60*/  SHF.L.U32 R5, R5, 0x10, RZ ;  /* 0x0000001005057819 */ /* 0x000fe400000006ff */
[----:B------:R-:W-:Y:S01]  /*1e70*/  LOP3.LUT R17, R17, R19, R2, 0xfe, !PT ;  /* 0x0000001311117212 */ /* 0x000fe200078efe02 */
[----:B------:R-:W-:Y:S01]  /*1e80*/  IMAD.WIDE.U32 R18, R29, 0x10000, RZ ;  /* 0x000100001d127825 */ /* 0x000fe200078e00ff */
[----:B------:R-:W-:Y:S02]  /*1e90*/  LOP3.LUT R16, R16, R26, RZ, 0xfc, !PT ;  /* 0x0000001a10107212 */ /* 0x000fe400078efcff */
[----:B------:R-:W-:Y:S01]  /*1ea0*/  SHF.L.U32 R21, R21, 0x10, RZ ;  /* 0x0000001015157819 */ /* 0x000fe200000006ff */
[----:B------:R-:W-:Y:S01]  /*1eb0*/  IMAD.WIDE.U32 R26, R27, 0x10000, RZ ;  /* 0x000100001b1a7825 */ /* 0x000fe200078e00ff */
[----:B------:R-:W-:-:S03]  /*1ec0*/  LOP3.LUT R18, R18, R22, RZ, 0xfc, !PT ;  /* 0x0000001612127212 */ /* 0x000fc600078efcff */
[----:B------:R-:W-:Y:S01]  /*1ed0*/  HFMA2 R22, -RZ, RZ, 0, 2.384185791015625e-07 ;  /* 0x00000004ff167431 */ /* 0x000fe200000001ff */
[----:B------:R-:W-:Y:S01]  /*1ee0*/  LOP3.LUT R19, R19, R5, R25, 0xfe, !PT ;  /* 0x0000000513137212 */ /* 0x000fe200078efe19 */
[----:B------:R0:W-:Y:S01]  /*1ef0*/  STG.E.64 desc[UR16][R14.64], R16 ;  /* 0x000000100e007986 */ /* 0x0001e2000c101b10 */
[----:B------:R-:W-:Y:S02]  /*1f00*/  LOP3.LUT R21, R27, R21, R23, 0xfe, !PT ;  /* 0x000000151b157212 */ /* 0x000fe400078efe17 */
[----:B------:R-:W-:Y:S01]  /*1f10*/  LOP3.LUT R20, R26, R0, RZ, 0xfc, !PT ;  /* 0x000000001a147212 */ /* 0x000fe200078efcff */
[----:B------:R-:W-:Y:S01]  /*1f20*/  IMAD.WIDE R22, R3, R22, UR12 ;  /* 0x0000000c03167e25 */ /* 0x000fe2000f8e0216 */
[----:B------:R0:W-:Y:S04]  /*1f30*/  STG.E.64 desc[UR16][R12.64], R18 ;  /* 0x000000120c007986 */ /* 0x0001e8000c101b10 */
[----:B------:R0:W-:Y:S04]  /*1f40*/  STG.E.64 desc[UR16][R6.64], R20 ;  /* 0x0000001406007986 */ /* 0x0001e8000c101b10 */
[----:B------:R0:W-:Y:S02]  /*1f50*/  STG.E.128 desc[UR16][R22.64], R8 ;  /* 0x0000000816007986 */ /* 0x0001e4000c101d10 */
.L_x_922:
[----:B-1----:R-:W-:Y:S05]  /*1f60*/  BSYNC.RECONVERGENT B1 ;  /* 0x0000000000017941 */ /* 0x002fea0003800200 */
.L_x_920:
[----:B------:R-:W-:-:S04]  /*1f70*/  MOV R0, UR18 ;  /* 0x0000001200007c02 */ /* 0x000fc80008000f00 */
[----:B------:R-:W-:-:S04]  /*1f80*/  LEA R3, R0, R3, 0x2 ;  /* 0x0000000300037211 */ /* 0x000fc800078e10ff */
[----:B------:R-:W-:-:S13]  /*1f90*/  ISETP.GE.AND P0, PT, R3, UR15, PT ;  /* 0x0000000f03007c0c */ /* 0x000fda000bf06270 */
[----:B------:R-:W-:Y:S05]  /*1fa0*/  @!P0 BRA `(.L_x_923) ;  /* 0xfffffff000848947 */ /* 0x000fea000383ffff */
[----:B------:R-:W-:Y:S05]  /*1fb0*/  BSYNC.RECONVERGENT B0 ;  /* 0x0000000000007941 */ /* 0x000fea0003800200 */
.L_x_917:
[----:B------:R-:W-:Y:S05]  /*1fc0*/  EXIT ;  /* 0x000000000000794d */ /* 0x000fea0003800000 */
.L_x_924:
        /* <DEDUP_REMOVED lines=11> */
.L_x_1134:


//--------------------- .text._Z25multi_tensor_apply_kernelI18TensorListMetadataILi5EE15DistAdamFunctorIfN3c108BFloat16ES4_EJPfffffff10adamMode_tfEEvlPViT_T0_DpT1_ --------------------------
	.section	.text._Z25multi_tensor_apply_kernelI18TensorListMetadataILi5EE15DistAdamFunctorIfN3c108BFloat16ES4_EJPfffffff10adamMode_tfEEvlPViT_T0_DpT1_,"ax",@progbits
	.align	128
        .global         _Z25multi_tensor_apply_kernelI18TensorListMetadataILi5EE15DistAdamFunctorIfN3c108BFloat16ES4_EJPfffffff10adamMode_tfEEvlPViT_T0_DpT1_
        .type           _Z25multi_tensor_apply_kernelI18TensorListMetadataILi5EE15DistAdamFunctorIfN3c108BFloat16ES4_EJPfffffff10adamMode_tfEEvlPViT_T0_DpT1_,@function
        .size           _Z25multi_tensor_apply_kernelI18TensorListMetadataILi5EE15DistAdamFunctorIfN3c108BFloat16ES4_EJPfffffff10adamMode_tfEEvlPViT_T0_DpT1_,(.L_x_1135 - _Z25multi_tensor_apply_kernelI18TensorListMetadataILi5EE15DistAdamFunctorIfN3c108BFloat16ES4_EJPfffffff10adamMode_tfEEvlPViT_T0_DpT1_)
        .other          _Z25multi_tensor_apply_kernelI18TensorListMetadataILi5EE15DistAdamFunctorIfN3c108BFloat16ES4_EJPfffffff10adamMode_tfEEvlPViT_T0_DpT1_,@"STO_CUDA_ENTRY STV_DEFAULT"
_Z25multi_tensor_apply_kernelI18TensorListMetadataILi5EE15DistAdamFunctorIfN3c108BFloat16ES4_EJPfffffff10adamMode_tfEEvlPViT_T0_DpT1_:
.text._Z25multi_tensor_apply_kernelI18TensorListMetadataILi5EE15DistAdamFunctorIfN3c108BFloat16ES4_EJPfffffff10adamMode_tfEEvlPViT_T0_DpT1_:
        /* <DEDUP_REMOVED lines=53> */
.L_x_931:
[----:B-1--4-:R-:W-:Y:S01]  /*0350*/  HFMA2 R20, -RZ, RZ, 0, 2.384185791015625e-07 ;  /* 0x00000004ff147431 */ /* 0x012fe200000001ff */
[----:B------:R-:W-:Y:S01]  /*0360*/  MOV R18, 0x4 ;  /* 0x0000000400127802 */ /* 0x000fe20000000f00 */
[----:B------:R-:W-:-:S03]  /*0370*/  HFMA2 R16, -RZ, RZ, 0, 2.384185791015625e-07 ;  /* 0x00000004ff107431 */ /* 0x000fc600000001ff */
[----:B------:R-:W-:-:S04]  /*0380*/  IMAD.WIDE R20, R3, R20, UR4 ;  /* 0x0000000403147e25 */ /* 0x000fc8000f8e0214 */
[----:B------:R-:W-:-:S04]  /*0390*/  IMAD.WIDE R18, R3, R18, UR6 ;  /* 0x0000000603127e25 */ /* 0x000fc8000f8e0212 */
[----:B------:R-:W-:Y:S01]  /*03a0*/  IMAD.WIDE R16, R3, R16, UR8 ;  /* 0x0000000803107e25 */ /* 0x000fe2000f8e0210 */
[----:B0-----:R-:W-:Y:S06]  /*03b0*/  BRA.U !UP1, `(.L_x_927) ;  /* 0x0000000109347547 */ /* 0x001fec000b800000 */
[----:B------:R-:W-:Y:S01]  /*03c0*/  MOV R26, 0x2 ;  /* 0x00000002001a7802 */ /* 0x000fe20000000f00 */
[----:B------:R0:W5:Y:S04]  /*03d0*/  LDG.E.128 R4, desc[UR16][R20.64] ;  /* 0x0000001014047981 */ /* 0x000168000c1e1d00 */
[----:B------:R-:W-:Y:S01]  /*03e0*/  IMAD.WIDE R26, R3, R26, UR10 ;  /* 0x0000000a031a7e25 */ /* 0x000fe2000f8e021a */
[----:B------:R0:W5:Y:S04]  /*03f0*/  LDG.E.128 R8, desc[UR16][R18.64] ;  /* 0x0000001012087981 */ /* 0x000168000c1e1d00 */
[----:B------:R-:W2:Y:S04]  /*0400*/  LDG.E.64 R22, desc[UR16][R26.64] ;  /* 0x000000101a167981 */ /* 0x000ea8000c1e1b00 */
[----:B------:R0:W5:Y:S01]  /*0410*/  LDG.E.128 R12, desc[UR16][R16.64] ;  /* 0x00000010100c7981 */ /* 0x000162000c1e1d00 */
[----:B--2---:R-:W-:-:S02]  /*0420*/  SHF.R.U64 R28, R22, 0x10, R23 ;  /* 0x00000010161c7819 */ /* 0x004fc40000001217 */
[--C-:B------:R-:W-:Y:S02]  /*0430*/  SHF.R.U32.HI R25, RZ, 0x10, R23.reuse ;  /* 0x00000010ff197819 */ /* 0x100fe40000011617 */
[----:B------:R-:W-:Y:S02]  /*0440*/  PRMT R0, R22, 0x7610, R0 ;  /* 0x0000761016007816 */ /* 0x000fe40000000000 */
[----:B------:R-:W-:Y:S02]  /*0450*/  PRMT R24, R23, 0x7610, R24 ;  /* 0x0000761017187816 */ /* 0x000fe40000000018 */
[----:B------:R-:W-:Y:S02]  /*0460*/  PRMT R23, R28, 0x7610, R23 ;  /* 0x000076101c177816 */ /* 0x000fe40000000017 */
[----:B------:R-:W-:Y:S01]  /*0470*/  PRMT R22, R25, 0x7610, R22 ;  /* 0x0000761019167816 */ /* 0x000fe20000000016 */
[----:B0-----:R-:W-:Y:S06]  /*0480*/  BRA `(.L_x_928) ;  /* 0x0000000000bc7947 */ /* 0x001fec0003800000 */
.L_x_927:
        /* <DEDUP_REMOVED lines=8> */
[----:B------:R-:W5:Y:S01]  /*0510*/  @!P0 LDG.E R4, desc[UR16][R20.64] ;  /* 0x0000001014048981 */ /* 0x000f62000c1e1900 */
[----:B------:R-:W-:Y:S02]  /*0520*/  MOV R14, 0x2 ;  /* 0x00000002000e7802 */ /* 0x000fe40000000f00 */
[----:B------:R-:W-:Y:S01]  /*0530*/  @P1 PRMT R23, RZ, 0x7610, R23 ;  /* 0x00007610ff171816 */ /* 0x000fe20000000017 */
[C---:B------:R-:W-:Y:S01]  /*0540*/  @!P0 IMAD.WIDE R10, R3.reuse, R10, UR10 ;  /* 0x0000000a030a8e25 */ /* 0x040fe2000f8e020a */
[----:B------:R-:W-:Y:S01]  /*0550*/  MOV R26, 0x2 ;  /* 0x00000002001a7802 */ /* 0x000fe20000000f00 */
[----:B------:R-:W5:Y:S01]  /*0560*/  @!P0 LDG.E R8, desc[UR16][R18.64] ;  /* 0x0000001012088981 */ /* 0x000f62000c1e1900 */
[----:B------:R-:W-:Y:S01]  /*0570*/  MOV R28, 0x2 ;  /* 0x00000002001c7802 */ /* 0x000fe20000000f00 */
[C---:B------:R-:W-:Y:S01]  /*0580*/  @!P1 IMAD.WIDE R14, R3.reuse, R14, UR10 ;  /* 0x0000000a030e9e25 */ /* 0x040fe2000f8e020e */
[----:B------:R-:W-:Y:S01]  /*0590*/  @P2 PRMT R24, RZ, 0x7610, R24 ;  /* 0x00007610ff182816 */ /* 0x000fe20000000018 */
[----:B------:R0:W5:Y:S01]  /*05a0*/  @!P0 LDG.E.U16 R0, desc[UR16][R10.64] ;  /* 0x000000100a008981 */ /* 0x000162000c1e1500 */
[----:B------:R-:W-:Y:S01]  /*05b0*/  @P3 PRMT R22, RZ, 0x7610, R22 ;  /* 0x00007610ff163816 */ /* 0x000fe20000000016 */
[C---:B------:R-:W-:Y:S01]  /*05c0*/  @!P2 IMAD.WIDE R26, R3.reuse, R26, UR10 ;  /* 0x0000000a031aae25 */ /* 0x040fe2000f8e021a */
[----:B------:R-:W-:Y:S01]  /*05d0*/  @P1 MOV R5, RZ ;  /* 0x000000ff00051202 */ /* 0x000fe20000000f00 */
[----:B------:R1:W5:Y:S01]  /*05e0*/  @!P1 LDG.E.U16 R23, desc[UR16][R14.64+0x2] ;  /* 0x000002100e179981 */ /* 0x000362000c1e1500 */
[----:B------:R-:W-:Y:S01]  /*05f0*/  @P1 MOV R9, RZ ;  /* 0x000000ff00091202 */ /* 0x000fe20000000f00 */
[----:B------:R-:W-:Y:S01]  /*0600*/  @!P3 IMAD.WIDE R28, R3, R28, UR10 ;  /* 0x0000000a031cbe25 */ /* 0x000fe2000f8e021c */
[----:B------:R-:W-:Y:S01]  /*0610*/  @P1 MOV R13, RZ ;  /* 0x000000ff000d1202 */ /* 0x000fe20000000f00 */
[----:B------:R2:W5:Y:S01]  /*0620*/  @!P0 LDG.E R12, desc[UR16][R16.64] ;  /* 0x00000010100c8981 */ /* 0x000562000c1e1900 */
[----:B------:R-:W-:-:S02]  /*0630*/  @P2 MOV R6, RZ ;  /* 0x000000ff00062202 */ /* 0x000fc40000000f00 */
[----:B0-----:R-:W-:Y:S01]  /*0640*/  @P2 MOV R10, RZ ;  /* 0x000000ff000a2202 */ /* 0x001fe20000000f00 */
[----:B------:R2:W5:Y:S01]  /*0650*/  @!P2 LDG.E.U16 R24, desc[UR16][R26.64+0x4] ;  /* 0x000004101a18a981 */ /* 0x000562000c1e1500 */
[----:B------:R-:W-:Y:S02]  /*0660*/  @P3 MOV R7, RZ ;  /* 0x000000ff00073202 */ /* 0x000fe40000000f00 */
[----:B-1----:R-:W-:Y:S01]  /*0670*/  @P2 MOV R14, RZ ;  /* 0x000000ff000e2202 */ /* 0x002fe20000000f00 */
[----:B------:R2:W5:Y:S01]  /*0680*/  @!P3 LDG.E.U16 R22, desc[UR16][R28.64+0x6] ;  /* 0x000006101c16b981 */ /* 0x000562000c1e1500 */
[----:B------:R-:W-:Y:S02]  /*0690*/  @P3 MOV R11, RZ ;  /* 0x000000ff000b3202 */ /* 0x000fe40000000f00 */
[----:B------:R-:W-:Y:S01]  /*06a0*/  @P3 MOV R15, RZ ;  /* 0x000000ff000f3202 */ /* 0x000fe20000000f00 */
        /* <DEDUP_REMOVED lines=9> */
[----:B------:R-:W-:-:S02]  /*0740*/  @P0 MOV R4, RZ ;  /* 0x000000ff00040202 */ /* 0x000fc40000000f00 */
[----:B------:R-:W-:Y:S02]  /*0750*/  @P0 MOV R8, RZ ;  /* 0x000000ff00080202 */ /* 0x000fe40000000f00 */
[----:B------:R-:W-:Y:S02]  /*0760*/  @P0 PRMT R0, RZ, 0x7610, R0 ;  /* 0x00007610ff000816 */ /* 0x000fe40000000000 */
[----:B--2---:R-:W-:-:S07]  /*0770*/  @P0 MOV R12, RZ ;  /* 0x000000ff000c0202 */ /* 0x004fce0000000f00 */
.L_x_928:
[----:B-----5:R-:W-:Y:S02]  /*0780*/  SHF.L.U32 R25, R0, 0x10, RZ ;  /* 0x0000001000197819 */ /* 0x020fe400000006ff */
[----:B------:R-:W0:Y:S01]  /*0790*/  MUFU.RCP R0, UR25 ;  /* 0x0000001900007d08 */ /* 0x000e220008001000 */
[----:B------:R-:W-:Y:S02]  /*07a0*/  SHF.L.U32 R29, R23, 0x10, RZ ;  /* 0x00000010171d7819 */ /* 0x000fe400000006ff */
[----:B------:R-:W-:Y:S01]  /*07b0*/  FMUL.FTZ R26, R2, R25 ;  /* 0x00000019021a7220 */ /* 0x000fe20000410000 */
[----:B------:R-:W-:-:S03]  /*07c0*/  SHF.L.U32 R24, R24, 0x10, RZ ;  /* 0x0000001018187819 */ /* 0x000fc600000006ff */
[C---:B------:R-:W-:Y:S01]  /*07d0*/  FMUL.FTZ R25, R26.reuse, R26 ;  /* 0x0000001a1a197220 */ /* 0x040fe20000410000 */
[----:B------:R-:W-:Y:S01]  /*07e0*/  FFMA.FTZ R23, R26, -UR20, R26 ;  /* 0x800000141a177c23 */ /* 0x000fe2000801001a */
[----:B------:R-:W-:Y:S02]  /*07f0*/  FMUL.FTZ R26, R2, R29 ;  /* 0x0000001d021a7220 */ /* 0x000fe40000410000 */
[----:B------:R-:W-:Y:S01]  /*0800*/  FFMA.FTZ R25, R25, -UR21, R25 ;  /* 0x8000001519197c23 */ /* 0x000fe20008010019 */
[----:B------:R-:W-:Y:S01]  /*0810*/  FFMA.FTZ R8, R8, UR20, R23 ;  /* 0x0000001408087c23 */ /* 0x000fe20008010017 */
[----:B------:R-:W-:Y:S01]  /*0820*/  FFMA.FTZ R28, R26, -UR20, R26 ;  /* 0x800000141a1c7c23 */ /* 0x000fe2000801001a */
[----:B------:R-:W1:Y:S01]  /*0830*/  MUFU.RCP R23, UR24 ;  /* 0x0000001800177d08 */ /* 0x000e620008001000 */
[----:B------:R-:W-:Y:S01]  /*0840*/  FFMA.FTZ R12, R12, UR21, R25 ;  /* 0x000000150c0c7c23 */ /* 0x000fe20008010019 */
[----:B------:R-:W-:Y:S01]  /*0850*/  FMUL.FTZ R26, R26, R26 ;  /* 0x0000001a1a1a7220 */ /* 0x000fe20000410000 */
[----:B------:R-:W-:-:S02]  /*0860*/  FFMA.FTZ R9, R9, UR20, R28 ;  /* 0x0000001409097c23 */ /* 0x000fc4000801001c */
[----:B0-----:R-:W-:Y:S01]  /*0870*/  FMUL.FTZ R27, R12, R0 ;  /* 0x000000000c1b7220 */ /* 0x001fe20000410000 */
[----:B------:R-:W-:-:S03]  /*0880*/  FFMA.FTZ R26, R26, -UR21, R26 ;  /* 0x800000151a1a7c23 */ /* 0x000fc6000801001a */
[----:B------:R-:W0:Y:S01]  /*0890*/  MUFU.SQRT R25, R27 ;  /* 0x0000001b00197308 */ /* 0x000e220000002000 */
[----:B------:R-:W-:-:S04]  /*08a0*/  FFMA.FTZ R13, R13, UR21, R26 ;  /* 0x000000150d0d7c23 */ /* 0x000fc8000801001a */
[----:B------:R-:W-:Y:S01]  /*08b0*/  FMUL.FTZ R29, R13, R0 ;  /* 0x000000000d1d7220 */ /* 0x000fe20000410000 */
[----:B-1----:R-:W-:-:S05]  /*08c0*/  FMUL.FTZ R26, R8, R23 ;  /* 0x00000017081a7220 */ /* 0x002fca0000410000 */
[----:B------:R-:W-:Y:S01]  /*08d0*/  MUFU.SQRT R29, R29 ;  /* 0x0000001d001d7308 */ /* 0x000fe20000002000 */
[----:B0-----:R-:W-:-:S07]  /*08e0*/  FADD.FTZ R28, R25, UR26 ;  /* 0x0000001a191c7e21 */ /* 0x001fce0008010000 */
[----:B------:R-:W0:Y:S02]  /*08f0*/  MUFU.RCP R25, R28 ;  /* 0x0000001c00197308 */ /* 0x000e240000001000 */
[----:B0-----:R-:W-:Y:S01]  /*0900*/  FMUL.FTZ R27, R26, R25 ;  /* 0x000000191a1b7220 */ /* 0x001fe20000410000 */
[----:B------:R-:W-:Y:S01]  /*0910*/  FMUL.FTZ R26, R2, R24 ;  /* 0x00000018021a7220 */ /* 0x000fe20000410000 */
[----:B------:R-:W-:Y:S01]  /*0920*/  FADD.FTZ R25, R29, UR26 ;  /* 0x0000001a1d197e21 */ /* 0x000fe20008010000 */
[----:B------:R-:W-:Y:S01]  /*0930*/  FMUL.FTZ R24, R9, R23 ;  /* 0x0000001709187220 */ /* 0x000fe20000410000 */
[----:B------:R-:W-:-:S04]  /*0940*/  FFMA.FTZ R27, R4, UR22, R27 ;  /* 0x00000016041b7c23 */ /* 0x000fc8000801001b */
[----:B------:R-:W-:Y:S01]  /*0950*/  FFMA.FTZ R4, -R27, UR27, R4 ;  /* 0x0000001b1b047c23 */ /* 0x000fe20008010104 */
[----:B------:R-:W-:Y:S01]  /*0960*/  FMUL.FTZ R27, R26, R26 ;  /* 0x0000001a1a1b7220 */ /* 0x000fe20000410000 */
[----:B------:R-:W0:Y:S03]  /*0970*/  MUFU.RCP R25, R25 ;  /* 0x0000001900197308 */ /* 0x000e260000001000 */
[----:B------:R-:W-:-:S04]  /*0980*/  FFMA.FTZ R27, R27, -UR21, R27 ;  /* 0x800000151b1b7c23 */ /* 0x000fc8000801001b */
[----:B------:R-:W-:Y:S01]  /*0990*/  FFMA.FTZ R14, R14, UR21, R27 ;  /* 0x000000150e0e7c23 */ /* 0x000fe2000801001b */
[----:B------:R-:W-:-:S03]  /*09a0*/  FFMA.FTZ R27, R26, -UR20, R26 ;  /* 0x800000141a1b7c23 */ /* 0x000fc6000801001a */
[----:B------:R-:W-:Y:S01]  /*09b0*/  FMUL.FTZ R28, R14, R0 ;  /* 0x000000000e1c7220 */ /* 0x000fe20000410000 */
[----:B------:R-:W-:Y:S01]  /*09c0*/  FFMA.FTZ R10, R10, UR20, R27 ;  /* 0x000000140a0a7c23 */ /* 0x000fe2000801001b */
[----:B------:R-:W-:-:S03]  /*09d0*/  SHF.L.U32 R27, R22, 0x10, RZ ;  /* 0x00000010161b7819 */ /* 0x000fc600000006ff */
[----:B------:R-:W-:Y:S01]  /*09e0*/  FMUL.FTZ R22, R10, R23 ;  /* 0x000000170a167220 */ /* 0x000fe20000410000 */
[----:B------:R-:W1:Y:S01]  /*09f0*/  MUFU.SQRT R28, R28 ;  /* 0x0000001c001c7308 */ /* 0x000e620000002000 */
[----:B0-----:R-:W-:Y:S01]  /*0a00*/  FMUL.FTZ R24, R24, R25 ;  /* 0x0000001918187220 */ /* 0x001fe20000410000 */
[----:B------:R-:W-:-:S03]  /*0a10*/  FMUL.FTZ R26, R2, R27 ;  /* 0x0000001b021a7220 */ /* 0x000fc60000410000 */
[----:B------:R-:W-:-:S04]  /*0a20*/  FFMA.FTZ R24, R5, UR22, R24 ;  /* 0x0000001605187c23 */ /* 0x000fc80008010018 */
[----:B------:R-:W-:Y:S01]  /*0a30*/  FFMA.FTZ R5, -R24, UR27, R5 ;  /* 0x0000001b18057c23 */ /* 0x000fe20008010105 */
[----:B-1----:R-:W-:-:S04]  /*0a40*/  FADD.FTZ R29, R28, UR26 ;  /* 0x0000001a1c1d7e21 */ /* 0x002fc80008010000 */
[----:B------:R-:W0:Y:S02]  /*0a50*/  MUFU.RCP R25, R29 ;  /* 0x0000001d00197308 */ /* 0x000e240000001000 */
[----:B0-----:R-:W-:Y:S01]  /*0a60*/  FMUL.FTZ R25, R22, R25 ;  /* 0x0000001916197220 */ /* 0x001fe20000410000 */
[C---:B------:R-:W-:Y:S01]  /*0a70*/  FMUL.FTZ R22, R26.reuse, R26 ;  /* 0x0000001a1a167220 */ /* 0x040fe20000410000 */
[----:B------:R-:W-:Y:S02]  /*0a80*/  FFMA.FTZ R26, R26, -UR20, R26 ;  /* 0x800000141a1a7c23 */ /* 0x000fe4000801001a */
[----:B------:R-:W-:Y:S01]  /*0a90*/  FFMA.FTZ R25, R6, UR22, R25 ;  /* 0x0000001606197c23 */ /* 0x000fe20008010019 */
[----:B------:R-:W-:Y:S01]  /*0aa0*/  FFMA.FTZ R22, R22, -UR21, R22 ;  /* 0x8000001516167c23 */ /* 0x000fe20008010016 */
[----:B------:R-:W-:Y:S02]  /*0ab0*/  FFMA.FTZ R11, R11, UR20, R26 ;  /* 0x000000140b0b7c23 */ /* 0x000fe4000801001a */
[----:B------:R-:W-:Y:S01]  /*0ac0*/  FFMA.FTZ R6, -R25, UR27, R6 ;  /* 0x0000001b19067c23 */ /* 0x000fe20008010106 */
[----:B------:R-:W-:Y:S01]  /*0ad0*/  FFMA.FTZ R15, R15, UR21, R22 ;  /* 0x000000150f0f7c23 */ /* 0x000fe20008010016 */
[----:B------:R-:W-:Y:S01]  /*0ae0*/  FMUL.FTZ R23, R11, R23 ;  /* 0x000000170b177220 */ /* 0x000fe20000410000 */
[----:B------:R-:W-:Y:S02]  /*0af0*/  F2F.BF16.F32 R26, R5 ;  /* 0x00000005001a7304 */ /* 0x000fe40000202000 */
[----:B------:R-:W-:-:S06]  /*0b00*/  FMUL.FTZ R27, R15, R0 ;  /* 0x000000000f1b7220 */ /* 0x000fcc0000410000 */
[----:B------:R-:W0:Y:S08]  /*0b10*/  MUFU.SQRT R27, R27 ;  /* 0x0000001b001b7308 */ /* 0x000e300000002000 */
[----:B------:R-:W-:Y:S08]  /*0b20*/  F2F.BF16.F32 R0, R4 ;  /* 0x0000000400007304 */ /* 0x000ff00000202000 */
[----:B------:R-:W-:Y:S01]  /*0b30*/  F2F.BF16.F32 R25, R6 ;  /* 0x0000000600197304 */ /* 0x000fe20000202000 */
[----:B0-----:R-:W-:-:S07]  /*0b40*/  FADD.FTZ R22, R27, UR26 ;  /* 0x0000001a1b167e21 */ /* 0x001fce0008010000 */
[----:B------:R-:W0:Y:S02]  /*0b50*/  MUFU.RCP R22, R22 ;  /* 0x0000001600167308 */ /* 0x000e240000001000 */
[----:B0-----:R-:W-:-:S04]  /*0b60*/  FMUL.FTZ R24, R23, R22 ;  /* 0x0000001617187220 */ /* 0x001fc80000410000 */
[----:B------:R-:W-:-:S04]  /*0b70*/  FFMA.FTZ R24, R7, UR22, R24 ;  /* 0x0000001607187c23 */ /* 0x000fc80008010018 */
[----:B------:R-:W-:-:S04]  /*0b80*/  FFMA.FTZ R7, -R24, UR27, R7 ;  /* 0x0000001b18077c23 */ /* 0x000fc80008010107 */
[----:B------:R0:W1:Y:S01]  /*0b90*/  F2F.BF16.F32 R24, R7 ;  /* 0x0000000700187304 */ /* 0x0000620000202000 */
[----:B------:R-:W-:Y:S05]  /*0ba0*/  BRA.U !UP1, `(.L_x_929) ;  /* 0x00000001092c7547 */ /* 0x000fea000b800000 */
[----:B------:R-:W-:Y:S01]  /*0bb0*/  IMAD.WIDE.U32 R22, R26, 0x10000, RZ ;  /* 0x000100001a167825 */ /* 0x000fe200078e00ff */
[----:B-1----:R-:W-:Y:S01]  /*0bc0*/  SHF.L.U32 R24, R24, 0x10, RZ ;  /* 0x0000001018187819 */ /* 0x002fe200000006ff */
[----:B------:R1:W-:Y:S01]  /*0bd0*/  STG.E.128 desc[UR16][R20.64], R4 ;  /* 0x0000000414007986 */ /* 0x0003e2000c101d10 */
[----:B------:R-:W-:Y:S02]  /*0be0*/  MOV R26, 0x2 ;  /* 0x00000002001a7802 */ /* 0x000fe40000000f00 */
[----:B------:R-:W-:Y:S01]  /*0bf0*/  LOP3.LUT R23, R23, R24, R25, 0xfe, !PT ;  /* 0x0000001817177212 */ /* 0x000fe200078efe19 */
[----:B------:R1:W-:Y:S01]  /*0c00*/  STG.E.128 desc[UR16][R18.64], R8 ;  /* 0x0000000812007986 */ /* 0x0003e2000c101d10 */
[----:B------:R-:W-:Y:S01]  /*0c10*/  LOP3.LUT R22, R22, R0, RZ, 0xfc, !PT ;  /* 0x0000000016167212 */ /* 0x000fe200078efcff */
[----:B------:R-:W-:Y:S02]  /*0c20*/  IMAD.WIDE R24, R3, R26, UR12 ;  /* 0x0000000c03187e25 */ /* 0x000fe4000f8e021a */
[----:B------:R1:W-:Y:S04]  /*0c30*/  STG.E.128 desc[UR16][R16.64], R12 ;  /* 0x0000000c10007986 */ /* 0x0003e8000c101d10 */
[----:B------:R1:W-:Y:S01]  /*0c40*/  STG.E.64 desc[UR16][R24.64], R22 ;  /* 0x0000001618007986 */ /* 0x0003e2000c101b10 */
[----:B------:R-:W-:Y:S05]  /*0c50*/  BRA `(.L_x_930) ;  /* 0x0000000000787947 */ /* 0x000fea0003800000 */
.L_x_929:
[C---:B------:R-:W-:Y:S01]  /*0c60*/  IADD3 R22, PT, PT, R3.reuse, 0x1, RZ ;  /* 0x0000000103167810 */ /* 0x040fe20007ffe0ff */
[----:B------:R-:W-:Y:S01]  /*0c70*/  HFMA2 R28, -RZ, RZ, 0, 1.1920928955078125e-07 ;  /* 0x00000002ff1c7431 */ /* 0x000fe200000001ff */
[C---:B------:R-:W-:Y:S01]  /*0c80*/  ISETP.GE.AND P3, PT, R3.reuse, UR15, PT ;  /* 0x0000000f03007c0c */ /* 0x040fe2000bf66270 */
[----:B------:R-:W-:Y:S01]  /*0c90*/  HFMA2 R27, -RZ, RZ, 0, 1.1920928955078125e-07 ;  /* 0x00000002ff1b7431 */ /* 0x000fe200000001ff */
[----:B------:R-:W-:Y:S02]  /*0ca0*/  ISETP.GE.AND P0, PT, R22, UR15, PT ;  /* 0x0000000f16007c0c */ /* 0x000fe4000bf06270 */
[C---:B------:R-:W-:Y:S02]  /*0cb0*/  IADD3 R22, PT, PT, R3.reuse, 0x2, RZ ;  /* 0x0000000203167810 */ /* 0x040fe40007ffe0ff */
[----:B------:R-:W-:Y:S02]  /*0cc0*/  IADD3 R23, PT, PT, R3, 0x3, RZ ;  /* 0x0000000303177810 */ /* 0x000fe40007ffe0ff */
[----:B------:R-:W-:-:S02]  /*0cd0*/  ISETP.GE.AND P1, PT, R22, UR15, PT ;  /* 0x0000000f16007c0c */ /* 0x000fc4000bf26270 */
[----:B------:R-:W-:-:S03]  /*0ce0*/  ISETP.GE.AND P2, PT, R23, UR15, PT ;  /* 0x0000000f17007c0c */ /* 0x000fc6000bf46270 */
[CC--:B------:R-:W-:Y:S01]  /*0cf0*/  @!P3 IMAD.WIDE R22, R3.reuse, R28.reuse, UR12 ;  /* 0x0000000c0316be25 */ /* 0x0c0fe2000f8e021c */
[----:B------:R2:W-:Y:S03]  /*0d00*/  @!P3 STG.E desc[UR16][R20.64], R4 ;  /* 0x000000041400b986 */ /* 0x0005e6000c101910 */
[----:B------:R-:W-:Y:S01]  /*0d10*/  @!P0 IMAD.WIDE R28, R3, R28, UR12 ;  /* 0x0000000c031c8e25 */ /* 0x000fe2000f8e021c */
[----:B------:R-:W-:Y:S04]  /*0d20*/  @!P3 STG.E desc[UR16][R18.64], R8 ;  /* 0x000000081200b986 */ /* 0x000fe8000c101910 */
[----:B------:R-:W-:Y:S01]  /*0d30*/  @!P3 STG.E desc[UR16][R16.64], R12 ;  /* 0x0000000c1000b986 */ /* 0x000fe2000c101910 */
[----:B--2---:R-:W-:-:S03]  /*0d40*/  MOV R4, 0x2 ;  /* 0x0000000200047802 */ /* 0x004fc60000000f00 */
[----:B------:R-:W-:Y:S04]  /*0d50*/  @!P3 STG.E.U16 desc[UR16][R22.64], R0 ;  /* 0x000000001600b986 */ /* 0x000fe8000c101510 */
[----:B------:R2:W-:Y:S04]  /*0d60*/  @!P0 STG.E desc[UR16][R20.64+0x4], R5 ;  /* 0x0000040514008986 */ /* 0x0005e8000c101910 */
[----:B------:R3:W-:Y:S04]  /*0d70*/  @!P0 STG.E desc[UR16][R18.64+0x4], R9 ;  /* 0x0000040912008986 */ /* 0x0007e8000c101910 */
[----:B------:R4:W-:Y:S01]  /*0d80*/  @!P0 STG.E desc[UR16][R16.64+0x4], R13 ;  /* 0x0000040d10008986 */ /* 0x0009e2000c101910 */
[----:B--2---:R-:W-:-:S03]  /*0d90*/  @!P1 IMAD.WIDE R4, R3, R4, UR12 ;  /* 0x0000000c03049e25 */ /* 0x004fc6000f8e0204 */
[----:B------:R4:W-:Y:S01]  /*0da0*/  @!P0 STG.E.U16 desc[UR16][R28.64+0x2], R26 ;  /* 0x0000021a1c008986 */ /* 0x0009e2000c101510 */
[----:B---3--:R-:W-:-:S03]  /*0db0*/  @!P2 IMAD.WIDE R8, R3, R27, UR12 ;  /* 0x0000000c0308ae25 */ /* 0x008fc6000f8e021b */
[----:B------:R4:W-:Y:S04]  /*0dc0*/  @!P1 STG.E desc[UR16][R20.64+0x8], R6 ;  /* 0x0000080614009986 */ /* 0x0009e8000c101910 */
[----:B------:R4:W-:Y:S04]  /*0dd0*/  @!P1 STG.E desc[UR16][R18.64+0x8], R10 ;  /* 0x0000080a12009986 */ /* 0x0009e8000c101910 */
[----:B------:R4:W-:Y:S04]  /*0de0*/  @!P1 STG.E desc[UR16][R16.64+0x8], R14 ;  /* 0x0000080e10009986 */ /* 0x0009e8000c101910 */
[----:B------:R4:W-:Y:S04]  /*0df0*/  @!P1 STG.E.U16 desc[UR16][R4.64+0x4], R25 ;  /* 0x0000041904009986 */ /* 0x0009e8000c101510 */
[----:B------:R4:W-:Y:S04]  /*0e00*/  @!P2 STG.E desc[UR16][R20.64+0xc], R7 ;  /* 0x00000c071400a986 */ /* 0x0009e8000c101910 */
[----:B------:R4:W-:Y:S04]  /*0e10*/  @!P2 STG.E desc[UR16][R18.64+0xc], R11 ;  /* 0x00000c0b1200a986 */ /* 0x0009e8000c101910 */
[----:B------:R4:W-:Y:S04]  /*0e20*/  @!P2 STG.E desc[UR16][R16.64+0xc], R15 ;  /* 0x00000c0f1000a986 */ /* 0x0009e8000c101910 */
[----:B-1----:R4:W-:Y:S02]  /*0e30*/  @!P2 STG.E.U16 desc[UR16][R8.64+0x6], R24 ;  /* 0x000006180800a986 */ /* 0x0029e4000c101510 */
.L_x_930:
[----:B------:R-:W2:Y:S02]  /*0e40*/  LDC R0, c[0x0][0x360] ;  /* 0x0000d800ff007b82 */ /* 0x000ea40000000800 */
[----:B--2---:R-:W-:-:S04]  /*0e50*/  LEA R3, R0, R3, 0x2 ;  /* 0x0000000300037211 */ /* 0x004fc800078e10ff */
[----:B------:R-:W-:-:S13]  /*0e60*/  ISETP.GE.AND P0, PT, R3, UR15, PT ;  /* 0x0000000f03007c0c */ /* 0x000fda000bf06270 */
[----:B------:R-:W-:Y:S05]  /*0e70*/  @!P0 BRA `(.L_x_931) ;  /* 0xfffffff400348947 */ /* 0x000fea000383ffff */
[----:B------:R-:W-:Y:S05]  /*0e80*/  BSYNC.RECONVERGENT B0 ;  /* 0x0000000000007941 */ /* 0x000fea0003800200 */
.L_x_926:
[----:B------:R-:W-:Y:S05]  /*0e90*/  EXIT ;  /* 0x000000000000794d */ /* 0x000fea0003800000 */
.L_x_925:
[----:B------:R-:W0:Y:S01]  /*0ea0*/  LDC R0, c[0x0][0x360] ;  /* 0x0000d800ff007b82 */ /* 0x000e220000000800 */
[----:B------:R-:W-:Y:S01]  /*0eb0*/  BSSY.RECONVERGENT B0, `(.L_x_932) ;  /* 0x00000b3000007945 */ /* 0x000fe20003800200 */
[----:B------:R-:W1:Y:S01]  /*0ec0*/  LDCU UR14, c[0x0][0xfa4] ;  /* 0x0001f480ff0e77ac */ /* 0x000e620008000800 */
[----:B------:R-:W2:Y:S01]  /*0ed0*/  LDCU.64 UR18, c[0x0][0xf88] ;  /* 0x0001f100ff1277ac */ /* 0x000ea20008000a00 */
[----:B------:R-:W3:Y:S02]  /*0ee0*/  LDCU.128 UR20, c[0x0][0xf90] ;  /* 0x0001f200ff1477ac */ /* 0x000ee40008000c00 */
.L_x_938:
[----:B--234-:R-:W-:Y:S01]  /*0ef0*/  MOV R24, 0x4 ;  /* 0x0000000400187802 */ /* 0x01cfe20000000f00 */
[----:B------:R-:W-:Y:S01]  /*0f00*/  HFMA2 R18, -RZ, RZ, 0, 2.384185791015625e-07 ;  /* 0x00000004ff127431 */ /* 0x000fe200000001ff */
[----:B------:R-:W-:-:S03]  /*0f10*/  MOV R16, 0x4 ;  /* 0x0000000400107802 */ /* 0x000fc60000000f00 */
[----:B------:R-:W-:-:S04]  /*0f20*/  IMAD.WIDE R24, R3, R24, UR4 ;  /* 0x0000000403187e25 */ /* 0x000fc8000f8e0218 */
[----:B------:R-:W-:-:S04]  /*0f30*/  IMAD.WIDE R18, R3, R18, UR6 ;  /* 0x0000000603127e25 */ /* 0x000fc8000f8e0212 */
[----:B------:R-:W-:Y:S01]  /*0f40*/  IMAD.WIDE R16, R3, R16, UR8 ;  /* 0x0000000803107e25 */ /* 0x000fe2000f8e0210 */
[----:B-1----:R-:W-:Y:S06]  /*0f50*/  BRA.U UP1, `(.L_x_933) ;  /* 0x0000000101a87547 */ /* 0x002fec000b800000 */
        /* <DEDUP_REMOVED lines=10> */
[----:B------:R-:W-:Y:S02]  /*1000*/  @P0 MOV R4, RZ ;  /* 0x000000ff00040202 */ /* 0x000fe40000000f00 */
[----:B------:R-:W-:Y:S02]  /*1010*/  @P0 MOV R8, RZ ;  /* 0x000000ff00080202 */ /* 0x000fe40000000f00 */
[----:B------:R-:W-:Y:S01]  /*1020*/  @P1 PRMT R21, RZ, 0x7610, R21 ;  /* 0x00007610ff151816 */ /* 0x000fe20000000015 */
[----:B------:R4:W5:Y:S01]  /*1030*/  @!P0 LDG.E.U16 R23, desc[UR16][R26.64] ;  /* 0x000000101a178981 */ /* 0x000962000c1e1500 */
[----:B------:R-:W-:Y:S02]  /*1040*/  @P2 PRMT R22, RZ, 0x7610, R22 ;  /* 0x00007610ff162816 */ /* 0x000fe40000000016 */
[----:B------:R-:W-:Y:S01]  /*1050*/  @P3 PRMT R20, RZ, 0x7610, R20 ;  /* 0x00007610ff143816 */ /* 0x000fe20000000014 */
[----:B------:R4:W5:Y:S01]  /*1060*/  @!P0 LDG.E R4, desc[UR16][R24.64] ;  /* 0x0000001018048981 */ /* 0x000962000c1e1900 */
[----:B------:R-:W-:-:S02]  /*1070*/  @P0 MOV R12, RZ ;  /* 0x000000ff000c0202 */ /* 0x000fc40000000f00 */
[----:B------:R-:W-:Y:S01]  /*1080*/  @P1 MOV R5, RZ ;  /* 0x000000ff00051202 */ /* 0x000fe20000000f00 */
[----:B------:R4:W5:Y:S01]  /*1090*/  @!P1 LDG.E.U16 R21, desc[UR16][R26.64+0x2] ;  /* 0x000002101a159981 */ /* 0x000962000c1e1500 */
[----:B------:R-:W-:Y:S02]  /*10a0*/  @P1 MOV R9, RZ ;  /* 0x000000ff00091202 */ /* 0x000fe40000000f00 */
[----:B------:R-:W-:Y:S01]  /*10b0*/  @P1 MOV R13, RZ ;  /* 0x000000ff000d1202 */ /* 0x000fe20000000f00 */
[----:B------:R4:W5:Y:S01]  /*10c0*/  @!P2 LDG.E.U16 R22, desc[UR16][R26.64+0x4] ;  /* 0x000004101a16a981 */ /* 0x000962000c1e1500 */
[----:B------:R-:W-:Y:S02]  /*10d0*/  @P2 MOV R6, RZ ;  /* 0x000000ff00062202 */ /* 0x000fe40000000f00 */
[----:B------:R-:W-:Y:S01]  /*10e0*/  @P2 MOV R10, RZ ;  /* 0x000000ff000a2202 */ /* 0x000fe20000000f00 */
[----:B------:R4:W5:Y:S01]  /*10f0*/  @!P3 LDG.E.U16 R20, desc[UR16][R26.64+0x6] ;  /* 0x000006101a14b981 */ /* 0x000962000c1e1500 */
[----:B------:R-:W-:-:S02]  /*1100*/  @P2 MOV R14, RZ ;  /* 0x000000ff000e2202 */ /* 0x000fc40000000f00 */
[----:B------:R-:W-:Y:S01]  /*1110*/  @P3 MOV R7, RZ ;  /* 0x000000ff00073202 */ /* 0x000fe20000000f00 */
[----:B------:R4:W5:Y:S01]  /*1120*/  @!P0 LDG.E R8, desc[UR16][R18.64] ;  /* 0x0000001012088981 */ /* 0x000962000c1e1900 */
        /* <DEDUP_REMOVED lines=12> */
[----:B------:R-:W-:Y:S05]  /*11f0*/  BRA `(.L_x_934) ;  /* 0x0000000000307947 */ /* 0x000fea0003800000 */
.L_x_933:
[----:B------:R-:W-:Y:S01]  /*1200*/  MOV R26, 0x2 ;  /* 0x00000002001a7802 */ /* 0x000fe20000000f00 */
[----:B------:R4:W5:Y:S04]  /*1210*/  LDG.E.128 R4, desc[UR16][R24.64] ;  /* 0x0000001018047981 */ /* 0x000968000c1e1d00 */
[----:B------:R-:W-:Y:S01]  /*1220*/  IMAD.WIDE R26, R3, R26, UR10 ;  /* 0x0000000a031a7e25 */ /* 0x000fe2000f8e021a */
[----:B------:R4:W5:Y:S04]  /*1230*/  LDG.E.128 R8, desc[UR16][R18.64] ;  /* 0x0000001012087981 */ /* 0x000968000c1e1d00 */
[----:B------:R-:W2:Y:S04]  /*1240*/  LDG.E.64 R20, desc[UR16][R26.64] ;  /* 0x000000101a147981 */ /* 0x000ea8000c1e1b00 */
[----:B------:R4:W5:Y:S01]  /*1250*/  LDG.E.128 R12, desc[UR16][R16.64] ;  /* 0x00000010100c7981 */ /* 0x000962000c1e1d00 */
[----:B--2---:R-:W-:-:S02]  /*1260*/  SHF.R.U64 R29, R20, 0x10, R21 ;  /* 0x00000010141d7819 */ /* 0x004fc40000001215 */
[----:B------:R-:W-:Y:S02]  /*1270*/  SHF.R.U32.HI R28, RZ, 0x10, R21 ;  /* 0x00000010ff1c7819 */ /* 0x000fe40000011615 */
[----:B------:R-:W-:Y:S02]  /*1280*/  PRMT R23, R20, 0x7610, R23 ;  /* 0x0000761014177816 */ /* 0x000fe40000000017 */
[----:B------:R-:W-:Y:S02]  /*1290*/  PRMT R22, R21, 0x7610, R22 ;  /* 0x0000761015167816 */ /* 0x000fe40000000016 */
[----:B------:R-:W-:Y:S02]  /*12a0*/  PRMT R21, R29, 0x7610, R21 ;  /* 0x000076101d157816 */ /* 0x000fe40000000015 */
[----:B----4-:R-:W-:-:S07]  /*12b0*/  PRMT R20, R28, 0x7610, R20 ;  /* 0x000076101c147816 */ /* 0x010fce0000000014 */
.L_x_934:
[----:B-----5:R-:W-:Y:S01]  /*12c0*/  SHF.L.U32 R23, R23, 0x10, RZ ;  /* 0x0000001017177819 */ /* 0x020fe200000006ff */
[----:B-1--4-:R-:W-:Y:S01]  /*12d0*/  FMUL.FTZ R27, R4, UR14 ;  /* 0x0000000e041b7c20 */ /* 0x012fe20008410000 */
[----:B------:R-:W-:Y:S01]  /*12e0*/  SHF.L.U32 R21, R21, 0x10, RZ ;  /* 0x0000001015157819 */ /* 0x000fe200000006ff */
[----:B------:R-:W-:Y:S01]  /*12f0*/  BSSY.RECONVERGENT B1, `(.L_x_935) ;  /* 0x000006b000017945 */ /* 0x000fe20003800200 */
[----:B------:R-:W-:Y:S01]  /*1300*/  SHF.L.U32 R22, R22, 0x10, RZ ;  /* 0x0000001016167819 */ /* 0x000fe200000006ff */
[----:B------:R-:W-:-:S04]  /*1310*/  FFMA.FTZ R26, R2, R23, R27 ;  /* 0x00000017021a7223 */ /* 0x000fc8000001001b */
[C---:B--2---:R-:W-:Y:S01]  /*1320*/  FFMA.FTZ R23, R26.reuse, -UR18, R26 ;  /* 0x800000121a177c23 */ /* 0x044fe2000801001a */
[----:B------:R-:W-:-:S03]  /*1330*/  FMUL.FTZ R26, R26, R26 ;  /* 0x0000001a1a1a7220 */ /* 0x000fc60000410000 */
[----:B------:R-:W-:Y:S01]  /*1340*/  FFMA.FTZ R8, R8, UR18, R23 ;  /* 0x0000001208087c23 */ /* 0x000fe20008010017 */
[----:B------:R-:W-:Y:S01]  /*1350*/  FMUL.FTZ R23, R5, UR14 ;  /* 0x0000000e05177c20 */ /* 0x000fe20008410000 */
[----:B------:R-:W-:-:S03]  /*1360*/  FFMA.FTZ R27, R26, -UR19, R26 ;  /* 0x800000131a1b7c23 */ /* 0x000fc6000801001a */
[----:B------:R-:W-:Y:S01]  /*1370*/  FFMA.FTZ R23, R2, R21, R23 ;  /* 0x0000001502177223 */ /* 0x000fe20000010017 */
[----:B------:R-:W-:Y:S01]  /*1380*/  FFMA.FTZ R12, R12, UR19, R27 ;  /* 0x000000130c0c7c23 */ /* 0x000fe2000801001b */
[----:B---3--:R-:W1:Y:S02]  /*1390*/  MUFU.RCP R21, UR21 ;  /* 0x0000001500157d08 */ /* 0x008e640008001000 */
[C---:B------:R-:W-:Y:S01]  /*13a0*/  FFMA.FTZ R26, R23.reuse, -UR18, R23 ;  /* 0x80000012171a7c23 */ /* 0x040fe20008010017 */
[----:B------:R-:W-:-:S03]  /*13b0*/  FMUL.FTZ R23, R23, R23 ;  /* 0x0000001717177220 */ /* 0x000fc60000410000 */
[----:B------:R-:W-:Y:S01]  /*13c0*/  FFMA.FTZ R9, R9, UR18, R26 ;  /* 0x0000001209097c23 */ /* 0x000fe2000801001a */
[----:B------:R-:W-:Y:S02]  /*13d0*/  FFMA.FTZ R28, R23, -UR19, R23 ;  /* 0x80000013171c7c23 */ /* 0x000fe40008010017 */
[----:B------:R-:W-:Y:S02]  /*13e0*/  MUFU.RCP R23, UR20 ;  /* 0x0000001400177d08 */ /* 0x000fe40008001000 */
[----:B------:R-:W-:Y:S01]  /*13f0*/  FFMA.FTZ R13, R13, UR19, R28 ;  /* 0x000000130d0d7c23 */ /* 0x000fe2000801001c */
[----:B-1----:R-:W-:-:S05]  /*1400*/  FMUL.FTZ R27, R12, R21 ;  /* 0x000000150c1b7220 */ /* 0x002fca0000410000 */
[----:B------:R-:W1:Y:S02]  /*1410*/  MUFU.SQRT R26, R27 ;  /* 0x0000001b001a7308 */ /* 0x000e640000002000 */
[----:B-1----:R-:W-:Y:S01]  /*1420*/  FADD.FTZ R28, R26, UR22 ;  /* 0x000000161a1c7e21 */ /* 0x002fe20008010000 */
[----:B------:R-:W-:-:S05]  /*1430*/  FMUL.FTZ R26, R8, R23 ;  /* 0x00000017081a7220 */ /* 0x000fca0000410000 */
[----:B------:R-:W1:Y:S02]  /*1440*/  MUFU.RCP R29, R28 ;  /* 0x0000001c001d7308 */ /* 0x000e640000001000 */
[----:B-1----:R-:W-:Y:S01]  /*1450*/  FMUL.FTZ R29, R26, R29 ;  /* 0x0000001d1a1d7220 */ /* 0x002fe20000410000 */
[----:B------:R-:W-:-:S03]  /*1460*/  FMUL.FTZ R26, R9, R23 ;  /* 0x00000017091a7220 */ /* 0x000fc60000410000 */
[----:B------:R-:W-:Y:S01]  /*1470*/  FFMA.FTZ R4, -R29, UR23, R4 ;  /* 0x000000171d047c23 */ /* 0x000fe20008010104 */
[----:B------:R-:W-:-:S06]  /*1480*/  FMUL.FTZ R29, R13, R21 ;  /* 0x000000150d1d7220 */ /* 0x000fcc0000410000 */
[----:B------:R-:W1:Y:S02]  /*1490*/  MUFU.SQRT R29, R29 ;  /* 0x0000001d001d7308 */ /* 0x000e640000002000 */
[----:B-1----:R-:W-:-:S06]  /*14a0*/  FADD.FTZ R27, R29, UR22 ;  /* 0x000000161d1b7e21 */ /* 0x002fcc0008010000 */
[----:B------:R-:W1:Y:S02]  /*14b0*/  MUFU.RCP R27, R27 ;  /* 0x0000001b001b7308 */ /* 0x000e640000001000 */
[----:B-1----:R-:W-:-:S04]  /*14c0*/  FMUL.FTZ R26, R26, R27 ;  /* 0x0000001b1a1a7220 */ /* 0x002fc80000410000 */
[----:B------:R-:W-:Y:S01]  /*14d0*/  FFMA.FTZ R5, -R26, UR23, R5 ;  /* 0x000000171a057c23 */ /* 0x000fe20008010105 */
[----:B------:R-:W-:-:S04]  /*14e0*/  FMUL.FTZ R26, R6, UR14 ;  /* 0x0000000e061a7c20 */ /* 0x000fc80008410000 */
[----:B------:R-:W-:-:S04]  /*14f0*/  FFMA.FTZ R22, R2, R22, R26 ;  /* 0x0000001602167223 */ /* 0x000fc8000001001a */
[C---:B------:R-:W-:Y:S01]  /*1500*/  FMUL.FTZ R26, R22.reuse, R22 ;  /* 0x00000016161a7220 */ /* 0x040fe20000410000 */
[----:B------:R-:W-:-:S03]  /*1510*/  FFMA.FTZ R27, R22, -UR18, R22 ;  /* 0x80000012161b7c23 */ /* 0x000fc60008010016 */
[----:B------:R-:W-:Y:S01]  /*1520*/  FFMA.FTZ R26, R26, -UR19, R26 ;  /* 0x800000131a1a7c23 */ /* 0x000fe2000801001a */
[----:B------:R-:W-:Y:S01]  /*1530*/  FFMA.FTZ R10, R10, UR18, R27 ;  /* 0x000000120a0a7c23 */ /* 0x000fe2000801001b */
[----:B------:R-:W-:Y:S02]  /*1540*/  SHF.L.U32 R27, R20, 0x10, RZ ;  /* 0x00000010141b7819 */ /* 0x000fe400000006ff */
[----:B------:R-:W-:Y:S01]  /*1550*/  FFMA.FTZ R14, R14, UR19, R26 ;  /* 0x000000130e0e7c23 */ /* 0x000fe2000801001a */
[----:B------:R-:W-:Y:S01]  /*1560*/  FMUL.FTZ R26, R7, UR14 ;  /* 0x0000000e071a7c20 */ /* 0x000fe20008410000 */
[----:B------:R-:W-:Y:S02]  /*1570*/  FMUL.FTZ R22, R10, R23 ;  /* 0x000000170a167220 */ /* 0x000fe40000410000 */
[----:B------:R-:W-:Y:S01]  /*1580*/  FMUL.FTZ R28, R14, R21 ;  /* 0x000000150e1c7220 */ /* 0x000fe20000410000 */
[----:B------:R-:W-:Y:S02]  /*1590*/  FFMA.FTZ R26, R2, R27, R26 ;  /* 0x0000001b021a7223 */ /* 0x000fe4000001001a */
[----:B------:R-:W-:Y:S02]  /*15a0*/  F2F.BF16.F32 R27, R5 ;  /* 0x00000005001b7304 */ /* 0x000fe40000202000 */
[C---:B------:R-:W-:Y:S01]  /*15b0*/  FMUL.FTZ R20, R26.reuse, R26 ;  /* 0x0000001a1a147220 */ /* 0x040fe20000410000 */
[----:B------:R-:W-:-:S03]  /*15c0*/  FFMA.FTZ R26, R26, -UR18, R26 ;  /* 0x800000121a1a7c23 */ /* 0x000fc6000801001a */
[----:B------:R-:W-:Y:S01]  /*15d0*/  FFMA.FTZ R20, R20, -UR19, R20 ;  /* 0x8000001314147c23 */ /* 0x000fe20008010014 */
[----:B------:R-:W-:Y:S01]  /*15e0*/  FFMA.FTZ R11, R11, UR18, R26 ;  /* 0x000000120b0b7c23 */ /* 0x000fe2000801001a */
[----:B------:R-:W1:Y:S02]  /*15f0*/  MUFU.SQRT R28, R28 ;  /* 0x0000001c001c7308 */ /* 0x000e640000002000 */
[----:B------:R-:W-:Y:S01]  /*1600*/  FFMA.FTZ R15, R15, UR19, R20 ;  /* 0x000000130f0f7c23 */ /* 0x000fe20008010014 */
[----:B------:R-:W-:-:S03]  /*1610*/  FMUL.FTZ R23, R11, R23 ;  /* 0x000000170b177220 */ /* 0x000fc60000410000 */
[----:B------:R-:W-:-:S06]  /*1620*/  FMUL.FTZ R21, R15, R21 ;  /* 0x000000150f157220 */ /* 0x000fcc0000410000 */
[----:B------:R-:W2:Y:S01]  /*1630*/  MUFU.SQRT R21, R21 ;  /* 0x0000001500157308 */ /* 0x000ea20000002000 */
[----:B-1----:R-:W-:-:S07]  /*1640*/  FADD.FTZ R29, R28, UR22 ;  /* 0x000000161c1d7e21 */ /* 0x002fce0008010000 */
[----:B------:R-:W1:Y:S01]  /*1650*/  MUFU.RCP R29, R29 ;  /* 0x0000001d001d7308 */ /* 0x000e620000001000 */
[----:B--2---:R-:W-:-:S07]  /*1660*/  FADD.FTZ R20, R21, UR22 ;  /* 0x0000001615147e21 */ /* 0x004fce0008010000 */
[----:B------:R-:W2:Y:S01]  /*1670*/  MUFU.RCP R20, R20 ;  /* 0x0000001400147308 */ /* 0x000ea20000001000 */
[----:B-1----:R-:W-:-:S07]  /*1680*/  FMUL.FTZ R22, R22, R29 ;  /* 0x0000001d16167220 */ /* 0x002fce0000410000 */
[----:B------:R1:W3:Y:S01]  /*1690*/  F2F.BF16.F32 R29, R4 ;  /* 0x00000004001d7304 */ /* 0x0002e20000202000 */
[----:B------:R-:W-:-:S07]  /*16a0*/  FFMA.FTZ R6, -R22, UR23, R6 ;  /* 0x0000001716067c23 */ /* 0x000fce0008010106 */
[----:B------:R1:W4:Y:S01]  /*16b0*/  F2F.BF16.F32 R26, R6 ;  /* 0x00000006001a7304 */ /* 0x0003220000202000 */
[----:B--2---:R-:W-:-:S04]  /*16c0*/  FMUL.FTZ R22, R23, R20 ;  /* 0x0000001417167220 */ /* 0x004fc80000410000 */
[----:B------:R-:W-:-:S04]  /*16d0*/  FFMA.FTZ R7, -R22, UR23, R7 ;  /* 0x0000001716077c23 */ /* 0x000fc80008010107 */
[----:B------:R1:W2:Y:S01]  /*16e0*/  F2F.BF16.F32 R28, R7 ;  /* 0x00000007001c7304 */ /* 0x0002a20000202000 */
[----:B---3--:R-:W-:Y:S05]  /*16f0*/  BRA.U UP1, `(.L_x_936) ;  /* 0x0000000101807547 */ /* 0x008fea000b800000 */
[C---:B------:R-:W-:Y:S01]  /*1700*/  ISETP.GE.AND P2, PT, R3.reuse, UR15, PT ;  /* 0x0000000f03007c0c */ /* 0x040fe2000bf46270 */
[----:B------:R-:W-:Y:S01]  /*1710*/  HFMA2 R22, -RZ, RZ, 0, 1.1920928955078125e-07 ;  /* 0x00000002ff167431 */ /* 0x000fe200000001ff */
[C---:B------:R-:W-:Y:S02]  /*1720*/  IADD3 R20, PT, PT, R3.reuse, 0x1, RZ ;  /* 0x0000000103147810 */ /* 0x040fe40007ffe0ff */
[----:B------:R-:W-:Y:S02]  /*1730*/  IADD3 R21, PT, PT, R3, 0x2, RZ ;  /* 0x0000000203157810 */ /* 0x000fe40007ffe0ff */
[----:B------:R-:W-:Y:S02]  /*1740*/  ISETP.GE.AND P0, PT, R20, UR15, PT ;  /* 0x0000000f14007c0c */ /* 0x000fe4000bf06270 */
[----:B------:R-:W-:-:S05]  /*1750*/  ISETP.GE.AND P1, PT, R21, UR15, PT ;  /* 0x0000000f15007c0c */ /* 0x000fca000bf26270 */
[CC--:B------:R-:W-:Y:S01]  /*1760*/  @!P2 IMAD.WIDE R20, R3.reuse, R22.reuse, UR12 ;  /* 0x0000000c0314ae25 */ /* 0x0c0fe2000f8e0216 */
[----:B------:R1:W-:Y:S04]  /*1770*/  @!P2 STG.E desc[UR16][R24.64], R4 ;  /* 0x000000041800a986 */ /* 0x0003e8000c101910 */
[----:B------:R3:W-:Y:S01]  /*1780*/  @!P2 STG.E desc[UR16][R18.64], R8 ;  /* 0x000000081200a986 */ /* 0x0007e2000c101910 */
[----:B------:R-:W-:-:S03]  /*1790*/  @!P0 IMAD.WIDE R22, R3, R22, UR12 ;  /* 0x0000000c03168e25 */ /* 0x000fc6000f8e0216 */
[----:B------:R-:W-:Y:S01]  /*17a0*/  @!P2 STG.E desc[UR16][R16.64], R12 ;  /* 0x0000000c1000a986 */ /* 0x000fe2000c101910 */
[----:B-1----:R-:W-:-:S03]  /*17b0*/  MOV R4, 0x2 ;  /* 0x0000000200047802 */ /* 0x002fc60000000f00 */
[----:B------:R-:W-:Y:S01]  /*17c0*/  @!P2 STG.E.U16 desc[UR16][R20.64], R29 ;  /* 0x0000001d1400a986 */ /* 0x000fe2000c101510 */
[----:B---3--:R-:W-:-:S03]  /*17d0*/  IADD3 R8, PT, PT, R3, 0x3, RZ ;  /* 0x0000000303087810 */ /* 0x008fc60007ffe0ff */
[----:B------:R1:W-:Y:S04]  /*17e0*/  @!P0 STG.E desc[UR16][R24.64+0x4], R5 ;  /* 0x0000040518008986 */ /* 0x0003e8000c101910 */
[----:B------:R3:W-:Y:S04]  /*17f0*/  @!P0 STG.E desc[UR16][R18.64+0x4], R9 ;  /* 0x0000040912008986 */ /* 0x0007e8000c101910 */
[----:B------:R3:W-:Y:S01]  /*1800*/  @!P0 STG.E desc[UR16][R16.64+0x4], R13 ;  /* 0x0000040d10008986 */ /* 0x0007e2000c101910 */
[----:B-1----:R-:W-:-:S03]  /*1810*/  @!P1 IMAD.WIDE R4, R3, R4, UR12 ;  /* 0x0000000c03049e25 */ /* 0x002fc6000f8e0204 */
[----:B------:R3:W-:Y:S01]  /*1820*/  @!P0 STG.E.U16 desc[UR16][R22.64+0x2], R27 ;  /* 0x0000021b16008986 */ /* 0x0007e2000c101510 */
[----:B------:R-:W-:-:S03]  /*1830*/  ISETP.GE.AND P0, PT, R8, UR15, PT ;  /* 0x0000000f08007c0c */ /* 0x000fc6000bf06270 */
[----:B------:R3:W-:Y:S04]  /*1840*/  @!P1 STG.E desc[UR16][R24.64+0x8], R6 ;  /* 0x0000080618009986 */ /* 0x0007e8000c101910 */
[----:B------:R3:W-:Y:S04]  /*1850*/  @!P1 STG.E desc[UR16][R18.64+0x8], R10 ;  /* 0x0000080a12009986 */ /* 0x0007e8000c101910 */
[----:B------:R3:W-:Y:S04]  /*1860*/  @!P1 STG.E desc[UR16][R16.64+0x8], R14 ;  /* 0x0000080e10009986 */ /* 0x0007e8000c101910 */
[----:B----4-:R3:W-:Y:S01]  /*1870*/  @!P1 STG.E.U16 desc[UR16][R4.64+0x4], R26 ;  /* 0x0000041a04009986 */ /* 0x0107e2000c101510 */
[----:B------:R-:W-:Y:S05]  /*1880*/  @P0 BRA `(.L_x_937) ;  /* 0x0000000000440947 */ /* 0x000fea0003800000 */
[----:B---3--:R-:W-:Y:S01]  /*1890*/  MOV R4, 0x2 ;  /* 0x0000000200047802 */ /* 0x008fe20000000f00 */
[----:B------:R4:W-:Y:S04]  /*18a0*/  STG.E desc[UR16][R24.64+0xc], R7 ;  /* 0x00000c0718007986 */ /* 0x0009e8000c101910 */
[----:B------:R-:W-:Y:S01]  /*18b0*/  IMAD.WIDE R4, R3, R4, UR12 ;  /* 0x0000000c03047e25 */ /* 0x000fe2000f8e0204 */
[----:B------:R4:W-:Y:S04]  /*18c0*/  STG.E desc[UR16][R18.64+0xc], R11 ;  /* 0x00000c0b12007986 */ /* 0x0009e8000c101910 */
[----:B------:R4:W-:Y:S04]  /*18d0*/  STG.E desc[UR16][R16.64+0xc], R15 ;  /* 0x00000c0f10007986 */ /* 0x0009e8000c101910 */
[----:B--2---:R4:W-:Y:S01]  /*18e0*/  STG.E.U16 desc[UR16][R4.64+0x6], R28 ;  /* 0x0000061c04007986 */ /* 0x0049e2000c101510 */
[----:B------:R-:W-:Y:S05]  /*18f0*/  BRA `(.L_x_937) ;  /* 0x0000000000287947 */ /* 0x000fea0003800000 */
.L_x_936:
[----:B------:R-:W-:Y:S01]  /*1900*/  IMAD.WIDE.U32 R20, R27, 0x10000, RZ ;  /* 0x000100001b147825 */ /* 0x000fe200078e00ff */
[----:B--2---:R-:W-:-:S03]  /*1910*/  SHF.L.U32 R27, R28, 0x10, RZ ;  /* 0x000000101c1b7819 */ /* 0x004fc600000006ff */
[----:B------:R-:W-:Y:S01]  /*1920*/  HFMA2 R22, -RZ, RZ, 0, 1.1920928955078125e-07 ;  /* 0x00000002ff167431 */ /* 0x000fe200000001ff */
[----:B------:R2:W-:Y:S01]  /*1930*/  STG.E.128 desc[UR16][R24.64], R4 ;  /* 0x0000000418007986 */ /* 0x0005e2000c101d10 */
[----:B----4-:R-:W-:Y:S02]  /*1940*/  LOP3.LUT R27, R21, R27, R26, 0xfe, !PT ;  /* 0x0000001b151b7212 */ /* 0x010fe400078efe1a */
[----:B------:R-:W-:Y:S01]  /*1950*/  LOP3.LUT R26, R20, R29, RZ, 0xfc, !PT ;  /* 0x0000001d141a7212 */ /* 0x000fe200078efcff */
[----:B------:R-:W-:Y:S01]  /*1960*/  IMAD.WIDE R20, R3, R22, UR12 ;  /* 0x0000000c03147e25 */ /* 0x000fe2000f8e0216 */
[----:B------:R2:W-:Y:S04]  /*1970*/  STG.E.128 desc[UR16][R18.64], R8 ;  /* 0x0000000812007986 */ /* 0x0005e8000c101d10 */
[----:B------:R2:W-:Y:S04]  /*1980*/  STG.E.128 desc[UR16][R16.64], R12 ;  /* 0x0000000c10007986 */ /* 0x0005e8000c101d10 */
[----:B------:R2:W-:Y:S02]  /*1990*/  STG.E.64 desc[UR16][R20.64], R26 ;  /* 0x0000001a14007986 */ /* 0x0005e4000c101b10 */
.L_x_937:
[----:B------:R-:W-:Y:S05]  /*19a0*/  BSYNC.RECONVERGENT B1 ;  /* 0x0000000000017941 */ /* 0x000fea0003800200 */
.L_x_935:
[----:B0-----:R-:W-:-:S04]  /*19b0*/  LEA R3, R0, R3, 0x2 ;  /* 0x0000000300037211 */ /* 0x001fc800078e10ff */
[----:B------:R-:W-:-:S13]  /*19c0*/  ISETP.GE.AND P0, PT, R3, UR15, PT ;  /* 0x0000000f03007c0c */ /* 0x000fda000bf06270 */
[----:B------:R-:W-:Y:S05]  /*19d0*/  @!P0 BRA `(.L_x_938) ;  /* 0xfffffff400448947 */ /* 0x000fea000383ffff */
[----:B------:R-:W-:Y:S05]  /*19e0*/  BSYNC.RECONVERGENT B0 ;  /* 0x0000000000007941 */ /* 0x000fea0003800200 */
.L_x_932:
[----:B------:R-:W-:Y:S05]  /*19f0*/  EXIT ;  /* 0x000000000000794d */ /* 0x000fea0003800000 */
.L_x_939:
        /* <DEDUP_REMOVED lines=16> */
.L_x_1135:


//--------------------- .text._Z25multi_tensor_apply_kernelI18TensorListMetadataILi5EE15DistAdamFunctorIfN3c108BFloat16ENS3_4HalfEEJPfffffff10adamMode_tfEEvlPViT_T0_DpT1_ --------------------------
	.section	.text._Z25multi_tensor_apply_kernelI18TensorListMetadataILi5EE15DistAdamFunctorIfN3c108BFloat16ENS3_4HalfEEJPfffffff10adamMode_tfEEvlPViT_T0_DpT1_,"ax",@progbits
	.align	128
        .global         _Z25multi_tensor_apply_kernelI18TensorListMetadataILi5EE15DistAdamFunctorIfN3c108BFloat16ENS3_4HalfEEJPfffffff10adamMode_tfEEvlPViT_T0_DpT1_
        .type           _Z25multi_tensor_apply_kernelI18TensorListMetadataILi5EE15DistAdamFunctorIfN3c108BFloat16ENS3_4HalfEEJPfffffff10adamMode_tfEEvlPViT_T0_DpT1_,@function
        .size           _Z25multi_tensor_apply_kernelI18TensorListMetadataILi5EE15DistAdamFunctorIfN3c108BFloat16ENS3_4HalfEEJPfffffff10adamMode_tfEEvlPViT_T0_DpT1_,(.L_x_1136 - _Z25multi_tensor_apply_kernelI18TensorListMetadataILi5EE15DistAdamFunctorIfN3c108BFloat16ENS3_4HalfEEJPfffffff10adamMode_tfEEvlPViT_T0_DpT1_)
        .other          _Z25multi_tensor_apply_kernelI18TensorListMetadataILi5EE15DistAdamFunctorIfN3c108BFloat16ENS3_4HalfEEJPfffffff10adamMode_tfEEvlPViT_T0_DpT1_,@"STO_CUDA_ENTRY STV_DEFAULT"
_Z25multi_tensor_apply_kernelI18TensorListMetadataILi5EE15DistAdamFunctorIfN3c108BFloat16ENS3_4HalfEEJPfffffff10adamMode_tfEEvlPViT_T0_DpT1_:
.text._Z25multi_tensor_apply_kernelI18TensorListMetadataILi5EE15DistAdamFunctorIfN3c108BFloat16ENS3_4HalfEEJPfffffff10adamMode_tfEEvlPViT_T0_DpT1_:
        /* <DEDUP_REMOVED lines=53> */
.L_x_946:
        /* <DEDUP_REMOVED lines=20> */
.L_x_942:
        /* <DEDUP_REMOVED lines=47> */
.L_x_943:
        /* <DEDUP_REMOVED lines=55> */
[----:B------:R-:W-:Y:S02]  /*0af0*/  F2F.F16.F32 R26, R5 ;  /* 0x00000005001a7304 */ /* 0x000fe40000200800 */
[----:B------:R-:W-:-:S06]  /*0b00*/  FMUL.FTZ R27, R15, R0 ;  /* 0x000000000f1b7220 */ /* 0x000fcc0000410000 */
[----:B------:R-:W0:Y:S08]  /*0b10*/  MUFU.SQRT R27, R27 ;  /* 0x0000001b001b7308 */ /* 0x000e300000002000 */
[----:B------:R-:W-:Y:S08]  /*0b20*/  F2F.F16.F32 R0, R4 ;  /* 0x0000000400007304 */ /* 0x000ff00000200800 */
[----:B------:R-:W-:Y:S01]  /*0b30*/  F2F.F16.F32 R25, R6 ;  /* 0x0000000600197304 */ /* 0x000fe20000200800 */
[----:B0-----:R-:W-:-:S07]  /*0b40*/  FADD.FTZ R22, R27, UR26 ;  /* 0x0000001a1b167e21 */ /* 0x001fce0008010000 */
[----:B------:R-:W0:Y:S02]  /*0b50*/  MUFU.RCP R22, R22 ;  /* 0x0000001600167308 */ /* 0x000e240000001000 */
[----:B0-----:R-:W-:-:S04]  /*0b60*/  FMUL.FTZ R24, R23, R22 ;  /* 0x0000001617187220 */ /* 0x001fc80000410000 */
[----:B------:R-:W-:-:S04]  /*0b70*/  FFMA.FTZ R24, R7, UR22, R24 ;  /* 0x0000001607187c23 */ /* 0x000fc80008010018 */
[----:B------:R-:W-:-:S04]  /*0b80*/  FFMA.FTZ R7, -R24, UR27, R7 ;  /* 0x0000001b18077c23 */ /* 0x000fc80008010107 */
[----:B------:R0:W1:Y:S01]  /*0b90*/  F2F.F16.F32 R24, R7 ;  /* 0x0000000700187304 */ /* 0x0000620000200800 */
        /* <DEDUP_REMOVED lines=12> */
.L_x_944:
        /* <DEDUP_REMOVED lines=30> */
.L_x_945:
[----:B------:R-:W2:Y:S02]  /*0e40*/  LDC R0, c[0x0][0x360] ;  /* 0x0000d800ff007b82 */ /* 0x000ea40000000800 */
[----:B--2---:R-:W-:-:S04]  /*0e50*/  LEA R3, R0, R3, 0x2 ;  /* 0x0000000300037211 */ /* 0x004fc800078e10ff */
[----:B------:R-:W-:-:S13]  /*0e60*/  ISETP.GE.AND P0, PT, R3, UR15, PT ;  /* 0x0000000f03007c0c */ /* 0x000fda000bf06270 */
[----:B------:R-:W-:Y:S05]  /*0e70*/  @!P0 BRA `(.L_x_946) ;  /* 0xfffffff400348947 */ /* 0x000fea000383ffff */
[----:B------:R-:W-:Y:S05]  /*0e80*/  BSYNC.RECONVERGENT B0 ;  /* 0x0000000000007941 */ /* 0x000fea0003800200 */
.L_x_941:
[----:B------:R-:W-:Y:S05]  /*0e90*/  EXIT ;  /* 0x000000000000794d */ /* 0x000fea0003800000 */
.L_x_940:
[----:B------:R-:W0:Y:S01]  /*0ea0*/  LDC R0, c[0x0][0x360] ;  /* 0x0000d800ff007b82 */ /* 0x000e220000000800 */
[----:B------:R-:W-:Y:S01]  /*0eb0*/  BSSY.RECONVERGENT B0, `(.L_x_947) ;  /* 0x00000b3000007945 */ /* 0x000fe20003800200 */
[----:B------:R-:W1:Y:S01]  /*0ec0*/  LDCU UR14, c[0x0][0xfa4] ;  /* 0x0001f480ff0e77ac */ /* 0x000e620008000800 */
[----:B------:R-:W2:Y:S01]  /*0ed0*/  LDCU.64 UR18, c[0x0][0xf88] ;  /* 0x0001f100ff1277ac */ /* 0x000ea20008000a00 */
[----:B------:R-:W3:Y:S02]  /*0ee0*/  LDCU.128 UR20, c[0x0][0xf90] ;  /* 0x0001f200ff1477ac */ /* 0x000ee40008000c00 */
.L_x_953:
        /* <DEDUP_REMOVED lines=49> */
.L_x_948:
        /* <DEDUP_REMOVED lines=12> */
.L_x_949:
        /* <DEDUP_REMOVED lines=46> */
[----:B------:R-:W-:Y:S02]  /*15a0*/  F2F.F16.F32 R27, R5 ;  /* 0x00000005001b7304 */ /* 0x000fe40000200800 */
        /* <DEDUP_REMOVED lines=14> */
[----:B------:R1:W3:Y:S01]  /*1690*/  F2F.F16.F32 R29, R4 ;  /* 0x00000004001d7304 */ /* 0x0002e20000200800 */
[----:B------:R-:W-:-:S07]  /*16a0*/  FFMA.FTZ R6, -R22, UR23, R6 ;  /* 0x0000001716067c23 */ /* 0x000fce0008010106 */
[----:B------:R1:W4:Y:S01]  /*16b0*/  F2F.F16.F32 R26, R6 ;  /* 0x00000006001a7304 */ /* 0x0003220000200800 */
[----:B--2---:R-:W-:-:S04]  /*16c0*/  FMUL.FTZ R22, R23, R20 ;  /* 0x0000001417167220 */ /* 0x004fc80000410000 */
[----:B------:R-:W-:-:S04]  /*16d0*/  FFMA.FTZ R7, -R22, UR23, R7 ;  /* 0x0000001716077c23 */ /* 0x000fc80008010107 */
[----:B------:R1:W2:Y:S01]  /*16e0*/  F2F.F16.F32 R28, R7 ;  /* 0x00000007001c7304 */ /* 0x0002a20000200800 */
        /* <DEDUP_REMOVED lines=33> */
.L_x_951:
        /* <DEDUP_REMOVED lines=10> */
.L_x_952:
[----:B------:R-:W-:Y:S05]  /*19a0*/  BSYNC.RECONVERGENT B1 ;  /* 0x0000000000017941 */ /* 0x000fea0003800200 */
.L_x_950:
[----:B0-----:R-:W-:-:S04]  /*19b0*/  LEA R3, R0, R3, 0x2 ;  /* 0x0000000300037211 */ /* 0x001fc800078e10ff */
[----:B------:R-:W-:-:S13]  /*19c0*/  ISETP.GE.AND P0, PT, R3, UR15, PT ;  /* 0x0000000f03007c0c */ /* 0x000fda000bf06270 */
[----:B------:R-:W-:Y:S05]  /*19d0*/  @!P0 BRA `(.L_x_953) ;  /* 0xfffffff400448947 */ /* 0x000fea000383ffff */
[----:B------:R-:W-:Y:S05]  /*19e0*/  BSYNC.RECONVERGENT B0 ;  /* 0x0000000000007941 */ /* 0x000fea0003800200 */
.L_x_947:
[----:B------:R-:W-:Y:S05]  /*19f0*/  EXIT ;  /* 0x000000000000794d */ /* 0x000fea0003800000 */
.L_x_954:
        /* <DEDUP_REMOVED lines=16> */
.L_x_1136:


//--------------------- .text._Z25multi_tensor_apply_kernelI18TensorListMetadataILi5EE15DistAdamFunctorIfN3c108BFloat16EfEJPfffffff10adamMode_tfEEvlPViT_T0_DpT1_ --------------------------
	.section	.text._Z25multi_tensor_apply_kernelI18TensorListMetadataILi5EE15DistAdamFunctorIfN3c108BFloat16EfEJPfffffff10adamMode_tfEEvlPViT_T0_DpT1_,"ax",@progbits
	.align	128
        .global         _Z25multi_tensor_apply_kernelI18TensorListMetadataILi5EE15DistAdamFunctorIfN3c108BFloat16EfEJPfffffff10adamMode_tfEEvlPViT_T0_DpT1_
        .type           _Z25multi_tensor_apply_kernelI18TensorListMetadataILi5EE15DistAdamFunctorIfN3c108BFloat16EfEJPfffffff10adamMode_tfEEvlPViT_T0_DpT1_,@function
        .size           _Z25multi_tensor_apply_kernelI18TensorListMetadataILi5EE15DistAdamFunctorIfN3c108BFloat16EfEJPfffffff10adamMode_tfEEvlPViT_T0_DpT1_,(.L_x_1137 - _Z25multi_tensor_apply_kernelI18TensorListMetadataILi5EE15DistAdamFunctorIfN3c108BFloat16EfEJPfffffff10adamMode_tfEEvlPViT_T0_DpT1_)
        .other          _Z25multi_tensor_apply_kernelI18TensorListMetadataILi5EE15DistAdamFunctorIfN3c108BFloat16EfEJPfffffff10adamMode_tfEEvlPViT_T0_DpT1_,@"STO_CUDA_ENTRY STV_DEFAULT"
_Z25multi_tensor_apply_kernelI18TensorListMetadataILi5EE15DistAdamFunctorIfN3c108BFloat16EfEJPfffffff10adamMode_tfEEvlPViT_T0_DpT1_:
.text._Z25multi_tensor_apply_kernelI18TensorListMetadataILi5EE15DistAdamFunctorIfN3c108BFloat16EfEJPfffffff10adamMode_tfEEvlPViT_T0_DpT1_:
        /* <DEDUP_REMOVED lines=53> */
.L_x_960:
[----:B01----:R-:W-:Y:S01]  /*0350*/  HFMA2 R20, -RZ, RZ, 0, 2.384185791015625e-07 ;  /* 0x00000004ff147431 */ /* 0x003fe200000001ff */
[----:B------:R-:W-:Y:S01]  /*0360*/  MOV R18, 0x4 ;  /* 0x0000000400127802 */ /* 0x000fe20000000f00 */
[----:B------:R-:W-:-:S03]  /*0370*/  HFMA2 R16, -RZ, RZ, 0, 2.384185791015625e-07 ;  /* 0x00000004ff107431 */ /* 0x000fc600000001ff */
[----:B------:R-:W-:-:S04]  /*0380*/  IMAD.WIDE R20, R3, R20, UR4 ;  /* 0x0000000403147e25 */ /* 0x000fc8000f8e0214 */
[----:B------:R-:W-:-:S04]  /*0390*/  IMAD.WIDE R18, R3, R18, UR6 ;  /* 0x0000000603127e25 */ /* 0x000fc8000f8e0212 */
[----:B------:R-:W-:Y:S01]  /*03a0*/  IMAD.WIDE R16, R3, R16, UR8 ;  /* 0x0000000803107e25 */ /* 0x000fe2000f8e0210 */
[----:B------:R-:W-:Y:S06]  /*03b0*/  BRA.U !UP1, `(.L_x_957) ;  /* 0x0000000109287547 */ /* 0x000fec000b800000 */
        /* <DEDUP_REMOVED lines=8> */
[----:B------:R-:W-:Y:S01]  /*0440*/  PRMT R0, R25, 0x7610, R0 ;  /* 0x0000761019007816 */ /* 0x000fe20000000000 */
[----:B0-----:R-:W-:Y:S06]  /*0450*/  BRA `(.L_x_958) ;  /* 0x0000000000bc7947 */ /* 0x001fec0003800000 */
.L_x_957:
        /* <DEDUP_REMOVED lines=27> */
[----:B------:R-:W-:Y:S01]  /*0610*/  @P2 MOV R10, RZ ;  /* 0x000000ff000a2202 */ /* 0x000fe20000000f00 */
[----:B------:R1:W5:Y:S01]  /*0620*/  @!P2 LDG.E.U16 R0, desc[UR16][R26.64+0x4] ;  /* 0x000004101a00a981 */ /* 0x000362000c1e1500 */
[----:B0-----:R-:W-:Y:S02]  /*0630*/  @P2 MOV R14, RZ ;  /* 0x000000ff000e2202 */ /* 0x001fe40000000f00 */
[----:B------:R-:W-:Y:S01]  /*0640*/  @P3 MOV R7, RZ ;  /* 0x000000ff00073202 */ /* 0x000fe20000000f00 */
        /* <DEDUP_REMOVED lines=15> */
[----:B-1----:R-:W-:-:S07]  /*0740*/  @P0 MOV R12, RZ ;  /* 0x000000ff000c0202 */ /* 0x002fce0000000f00 */
.L_x_958:
[----:B-----5:R-:W-:Y:S02]  /*0750*/  SHF.L.U32 R25, R24, 0x10, RZ ;  /* 0x0000001018197819 */ /* 0x020fe400000006ff */
[----:B------:R-:W-:Y:S02]  /*0760*/  SHF.L.U32 R27, R23, 0x10, RZ ;  /* 0x00000010171b7819 */ /* 0x000fe400000006ff */
[----:B------:R-:W-:Y:S01]  /*0770*/  PLOP3.LUT P0, PT, PT, PT, UP1, 0x80, 0x8 ;  /* 0x000000000008781c */ /* 0x000fe20003f0f018 */
[C---:B------:R-:W-:Y:S02]  /*0780*/  FMUL.FTZ R23, R2.reuse, R25 ;  /* 0x0000001902177220 */ /* 0x040fe40000410000 */
[----:B------:R-:W-:Y:S01]  /*0790*/  FMUL.FTZ R24, R2, R27 ;  /* 0x0000001b02187220 */ /* 0x000fe20000410000 */
[----:B------:R-:W-:Y:S01]  /*07a0*/  SHF.L.U32 R27, R0, 0x10, RZ ;  /* 0x00000010001b7819 */ /* 0x000fe200000006ff */
[C---:B------:R-:W-:Y:S01]  /*07b0*/  FFMA.FTZ R25, R23.reuse, -UR20, R23 ;  /* 0x8000001417197c23 */ /* 0x040fe20008010017 */
[----:B------:R-:W-:Y:S01]  /*07c0*/  FMUL.FTZ R0, R23, R23 ;  /* 0x0000001717007220 */ /* 0x000fe20000410000 */
[----:B------:R-:W-:Y:S01]  /*07d0*/  FFMA.FTZ R26, R24, -UR20, R24 ;  /* 0x80000014181a7c23 */ /* 0x000fe20008010018 */
[----:B------:R-:W0:Y:S01]  /*07e0*/  MUFU.RCP R23, UR25 ;  /* 0x0000001900177d08 */ /* 0x000e220008001000 */
[----:B------:R-:W-:Y:S01]  /*07f0*/  FFMA.FTZ R8, R8, UR20, R25 ;  /* 0x0000001408087c23 */ /* 0x000fe20008010019 */
[----:B------:R-:W-:Y:S01]  /*0800*/  FFMA.FTZ R25, R0, -UR21, R0 ;  /* 0x8000001500197c23 */ /* 0x000fe20008010000 */
[----:B------:R-:W-:Y:S01]  /*0810*/  FMUL.FTZ R0, R2, R27 ;  /* 0x0000001b02007220 */ /* 0x000fe20000410000 */
[----:B------:R-:W-:Y:S01]  /*0820*/  FMUL.FTZ R24, R24, R24 ;  /* 0x0000001818187220 */ /* 0x000fe20000410000 */
[----:B------:R-:W-:Y:S01]  /*0830*/  SHF.L.U32 R27, R22, 0x10, RZ ;  /* 0x00000010161b7819 */ /* 0x000fe200000006ff */
[----:B------:R-:W-:Y:S01]  /*0840*/  FFMA.FTZ R12, R12, UR21, R25 ;  /* 0x000000150c0c7c23 */ /* 0x000fe20008010019 */
[----:B------:R-:W-:Y:S01]  /*0850*/  FMUL.FTZ R25, R0, R0 ;  /* 0x0000000000197220 */ /* 0x000fe20000410000 */
[----:B------:R-:W-:Y:S01]  /*0860*/  FFMA.FTZ R24, R24, -UR21, R24 ;  /* 0x8000001518187c23 */ /* 0x000fe20008010018 */
[----:B------:R-:W-:Y:S01]  /*0870*/  FFMA.FTZ R9, R9, UR20, R26 ;  /* 0x0000001409097c23 */ /* 0x000fe2000801001a */
[----:B------:R-:W-:Y:S01]  /*0880*/  FMUL.FTZ R22, R2, R27 ;  /* 0x0000001b02167220 */ /* 0x000fe20000410000 */
[----:B------:R-:W-:Y:S01]  /*0890*/  FFMA.FTZ R25, R25, -UR21, R25 ;  /* 0x8000001519197c23 */ /* 0x000fe20008010019 */
[----:B------:R-:W-:-:S02]  /*08a0*/  FFMA.FTZ R13, R13, UR21, R24 ;  /* 0x000000150d0d7c23 */ /* 0x000fc40008010018 */
[----:B------:R-:W-:Y:S01]  /*08b0*/  FMUL.FTZ R24, R22, R22 ;  /* 0x0000001616187220 */ /* 0x000fe20000410000 */
[----:B------:R-:W-:Y:S01]  /*08c0*/  FFMA.FTZ R14, R14, UR21, R25 ;  /* 0x000000150e0e7c23 */ /* 0x000fe20008010019 */
[----:B------:R-:W-:Y:S02]  /*08d0*/  FFMA.FTZ R22, R22, -UR20, R22 ;  /* 0x8000001416167c23 */ /* 0x000fe40008010016 */
[----:B------:R-:W-:Y:S01]  /*08e0*/  FFMA.FTZ R26, R24, -UR21, R24 ;  /* 0x80000015181a7c23 */ /* 0x000fe20008010018 */
[-C--:B0-----:R-:W-:Y:S01]  /*08f0*/  FMUL.FTZ R27, R12, R23.reuse ;  /* 0x000000170c1b7220 */ /* 0x081fe20000410000 */
[-C--:B------:R-:W-:Y:S01]  /*0900*/  FMUL.FTZ R24, R13, R23.reuse ;  /* 0x000000170d187220 */ /* 0x080fe20000410000 */
[-C--:B------:R-:W-:Y:S01]  /*0910*/  FMUL.FTZ R25, R14, R23.reuse ;  /* 0x000000170e197220 */ /* 0x080fe20000410000 */
[----:B------:R-:W-:Y:S01]  /*0920*/  FFMA.FTZ R15, R15, UR21, R26 ;  /* 0x000000150f0f7c23 */ /* 0x000fe2000801001a */
[----:B------:R-:W-:Y:S02]  /*0930*/  FFMA.FTZ R11, R11, UR20, R22 ;  /* 0x000000140b0b7c23 */ /* 0x000fe40008010016 */
[----:B------:R-:W0:Y:S01]  /*0940*/  MUFU.SQRT R27, R27 ;  /* 0x0000001b001b7308 */ /* 0x000e220000002000 */
[----:B------:R-:W-:-:S07]  /*0950*/  FMUL.FTZ R26, R15, R23 ;  /* 0x000000170f1a7220 */ /* 0x000fce0000410000 */
[----:B------:R-:W1:Y:S08]  /*0960*/  MUFU.SQRT R24, R24 ;  /* 0x0000001800187308 */ /* 0x000e700000002000 */
[----:B------:R-:W2:Y:S01]  /*0970*/  MUFU.SQRT R25, R25 ;  /* 0x0000001900197308 */ /* 0x000ea20000002000 */
[----:B0-----:R-:W-:Y:S01]  /*0980*/  FADD.FTZ R23, R27, UR26 ;  /* 0x0000001a1b177e21 */ /* 0x001fe20008010000 */
[----:B------:R-:W-:-:S04]  /*0990*/  FFMA.FTZ R27, R0, -UR20, R0 ;  /* 0x80000014001b7c23 */ /* 0x000fc80008010000 */
[----:B------:R-:W-:Y:S02]  /*09a0*/  FFMA.FTZ R10, R10, UR20, R27 ;  /* 0x000000140a0a7c23 */ /* 0x000fe4000801001b */
[----:B------:R-:W-:Y:S01]  /*09b0*/  MUFU.SQRT R26, R26 ;  /* 0x0000001a001a7308 */ /* 0x000fe20000002000 */
[----:B-1----:R-:W-:-:S07]  /*09c0*/  FADD.FTZ R28, R24, UR26 ;  /* 0x0000001a181c7e21 */ /* 0x002fce0008010000 */
[----:B------:R-:W0:Y:S01]  /*09d0*/  MUFU.RCP R0, UR24 ;  /* 0x0000001800007d08 */ /* 0x000e220008001000 */
[----:B--2---:R-:W-:-:S07]  /*09e0*/  FADD.FTZ R29, R25, UR26 ;  /* 0x0000001a191d7e21 */ /* 0x004fce0008010000 */
[----:B------:R-:W1:Y:S08]  /*09f0*/  MUFU.RCP R23, R23 ;  /* 0x0000001700177308 */ /* 0x000e700000001000 */
[----:B------:R2:W3:Y:S01]  /*0a00*/  MUFU.RCP R24, R28 ;  /* 0x0000001c00187308 */ /* 0x0004e20000001000 */
[----:B0-----:R-:W-:-:S07]  /*0a10*/  FMUL.FTZ R27, R9, R0 ;  /* 0x00000000091b7220 */ /* 0x001fce0000410000 */
[----:B------:R-:W0:Y:S01]  /*0a20*/  MUFU.RCP R25, R29 ;  /* 0x0000001d00197308 */ /* 0x000e220000001000 */
[----:B--2---:R-:W-:Y:S01]  /*0a30*/  FADD.FTZ R28, R26, UR26 ;  /* 0x0000001a1a1c7e21 */ /* 0x004fe20008010000 */
[----:B------:R-:W-:-:S04]  /*0a40*/  FMUL.FTZ R26, R8, R0 ;  /* 0x00000000081a7220 */ /* 0x000fc80000410000 */
[----:B-1----:R-:W-:Y:S01]  /*0a50*/  FMUL.FTZ R23, R26, R23 ;  /* 0x000000171a177220 */ /* 0x002fe20000410000 */
[----:B------:R-:W-:Y:S01]  /*0a60*/  FMUL.FTZ R26, R10, R0 ;  /* 0x000000000a1a7220 */ /* 0x000fe20000410000 */
[----:B------:R-:W1:Y:S01]  /*0a70*/  MUFU.RCP R22, R28 ;  /* 0x0000001c00167308 */ /* 0x000e620000001000 */
[----:B---3--:R-:W-:Y:S01]  /*0a80*/  FMUL.FTZ R24, R27, R24 ;  /* 0x000000181b187220 */ /* 0x008fe20000410000 */
[----:B------:R-:W-:Y:S01]  /*0a90*/  FMUL.FTZ R27, R11, R0 ;  /* 0x000000000b1b7220 */ /* 0x000fe20000410000 */
[----:B------:R-:W-:Y:S01]  /*0aa0*/  FFMA.FTZ R23, R4, UR22, R23 ;  /* 0x0000001604177c23 */ /* 0x000fe20008010017 */
[----:B------:R-:W-:Y:S01]  /*0ab0*/  MOV R0, 0x4 ;  /* 0x0000000400007802 */ /* 0x000fe20000000f00 */
[----:B------:R-:W-:Y:S02]  /*0ac0*/  FFMA.FTZ R24, R5, UR22, R24 ;  /* 0x0000001605187c23 */ /* 0x000fe40008010018 */
[----:B------:R-:W-:Y:S01]  /*0ad0*/  FFMA.FTZ R4, -R23, UR27, R4 ;  /* 0x0000001b17047c23 */ /* 0x000fe20008010104 */
[----:B0-----:R-:W-:Y:S01]  /*0ae0*/  FMUL.FTZ R25, R26, R25 ;  /* 0x000000191a197220 */ /* 0x001fe20000410000 */
[----:B------:R-:W-:-:S03]  /*0af0*/  FFMA.FTZ R5, -R24, UR27, R5 ;  /* 0x0000001b18057c23 */ /* 0x000fc60008010105 */
[----:B------:R-:W-:Y:S01]  /*0b00*/  FFMA.FTZ R25, R6, UR22, R25 ;  /* 0x0000001606197c23 */ /* 0x000fe20008010019 */
[----:B-1----:R-:W-:-:S03]  /*0b10*/  FMUL.FTZ R22, R27, R22 ;  /* 0x000000161b167220 */ /* 0x002fc60000410000 */
[----:B------:R-:W-:Y:S01]  /*0b20*/  FFMA.FTZ R6, -R25, UR27, R6 ;  /* 0x0000001b19067c23 */ /* 0x000fe20008010106 */
[----:B------:R-:W-:-:S04]  /*0b30*/  FFMA.FTZ R22, R7, UR22, R22 ;  /* 0x0000001607167c23 */ /* 0x000fc80008010016 */
[----:B------:R-:W-:Y:S01]  /*0b40*/  FFMA.FTZ R7, -R22, UR27, R7 ;  /* 0x0000001b16077c23 */ /* 0x000fe20008010107 */
[----:B------:R-:W-:-:S04]  /*0b50*/  @P0 IMAD.WIDE R22, R3, R0, UR12 ;  /* 0x0000000c03160e25 */ /* 0x000fc8000f8e0200 */
[----:B------:R0:W-:Y:S04]  /*0b60*/  @P0 STG.E.128 desc[UR16][R20.64], R4 ;  /* 0x0000000414000986 */ /* 0x0001e8000c101d10 */
[----:B------:R0:W-:Y:S04]  /*0b70*/  @P0 STG.E.128 desc[UR16][R18.64], R8 ;  /* 0x0000000812000986 */ /* 0x0001e8000c101d10 */
[----:B------:R0:W-:Y:S04]  /*0b80*/  @P0 STG.E.128 desc[UR16][R16.64], R12 ;  /* 0x0000000c10000986 */ /* 0x0001e8000c101d10 */
[----:B------:R0:W-:Y:S01]  /*0b90*/  @P0 STG.E.128 desc[UR16][R22.64], R4 ;  /* 0x0000000416000986 */ /* 0x0001e2000c101d10 */
[----:B------:R-:W-:Y:S05]  /*0ba0*/  BRA.U UP1, `(.L_x_959) ;  /* 0x00000001017c7547 */ /* 0x000fea000b800000 */
[C---:B------:R-:W-:Y:S01]  /*0bb0*/  IADD3 R0, PT, PT, R3.reuse, 0x1, RZ ;  /* 0x0000000103007810 */ /* 0x040fe20007ffe0ff */
[----:B------:R-:W-:Y:S01]  /*0bc0*/  HFMA2 R24, -RZ, RZ, 0, 2.384185791015625e-07 ;  /* 0x00000004ff187431 */ /* 0x000fe200000001ff */
[C---:B------:R-:W-:Y:S01]  /*0bd0*/  ISETP.GE.AND P3, PT, R3.reuse, UR15, PT ;  /* 0x0000000f03007c0c */ /* 0x040fe2000bf66270 */
[----:B------:R-:W-:Y:S01]  /*0be0*/  HFMA2 R26, -RZ, RZ, 0, 2.384185791015625e-07 ;  /* 0x00000004ff1a7431 */ /* 0x000fe200000001ff */
[----:B------:R-:W-:Y:S02]  /*0bf0*/  ISETP.GE.AND P0, PT, R0, UR15, PT ;  /* 0x0000000f00007c0c */ /* 0x000fe4000bf06270 */
[C---:B------:R-:W-:Y:S02]  /*0c00*/  IADD3 R0, PT, PT, R3.reuse, 0x2, RZ ;  /* 0x0000000203007810 */ /* 0x040fe40007ffe0ff */
[----:B0-----:R-:W-:Y:S02]  /*0c10*/  IADD3 R22, PT, PT, R3, 0x3, RZ ;  /* 0x0000000303167810 */ /* 0x001fe40007ffe0ff */
[----:B------:R-:W-:-:S02]  /*0c20*/  ISETP.GE.AND P1, PT, R0, UR15, PT ;  /* 0x0000000f00007c0c */ /* 0x000fc4000bf26270 */
[----:B------:R-:W-:Y:S02]  /*0c30*/  ISETP.GE.AND P2, PT, R22, UR15, PT ;  /* 0x0000000f16007c0c */ /* 0x000fe4000bf46270 */
[----:B------:R-:W-:Y:S01]  /*0c40*/  MOV R22, 0x4 ;  /* 0x0000000400167802 */ /* 0x000fe20000000f00 */
[C---:B------:R-:W-:Y:S01]  /*0c50*/  @!P3 IMAD.WIDE R24, R3.reuse, R24, UR12 ;  /* 0x0000000c0318be25 */ /* 0x040fe2000f8e0218 */
[----:B------:R1:W-:Y:S01]  /*0c60*/  @!P3 STG.E desc[UR16][R20.64], R4 ;  /* 0x000000041400b986 */ /* 0x0003e2000c101910 */
[----:B------:R-:W-:Y:S02]  /*0c70*/  MOV R28, 0x4 ;  /* 0x00000004001c7802 */ /* 0x000fe40000000f00 */
[C---:B------:R-:W-:Y:S01]  /*0c80*/  @!P0 IMAD.WIDE R22, R3.reuse, R22, UR12 ;  /* 0x0000000c03168e25 */ /* 0x040fe2000f8e0216 */
[----:B------:R1:W-:Y:S03]  /*0c90*/  @!P3 STG.E desc[UR16][R18.64], R8 ;  /* 0x000000081200b986 */ /* 0x0003e6000c101910 */
[C---:B------:R-:W-:Y:S01]  /*0ca0*/  @!P1 IMAD.WIDE R26, R3.reuse, R26, UR12 ;  /* 0x0000000c031a9e25 */ /* 0x040fe2000f8e021a */
[----:B------:R1:W-:Y:S03]  /*0cb0*/  @!P3 STG.E desc[UR16][R16.64], R12 ;  /* 0x0000000c1000b986 */ /* 0x0003e6000c101910 */
[----:B------:R-:W-:Y:S01]  /*0cc0*/  @!P2 IMAD.WIDE R28, R3, R28, UR12 ;  /* 0x0000000c031cae25 */ /* 0x000fe2000f8e021c */
[----:B------:R1:W-:Y:S04]  /*0cd0*/  @!P3 STG.E desc[UR16][R24.64], R4 ;  /* 0x000000041800b986 */ /* 0x0003e8000c101910 */
        /* <DEDUP_REMOVED lines=11> */
[----:B------:R1:W-:Y:S02]  /*0d90*/  @!P2 STG.E desc[UR16][R28.64+0xc], R7 ;  /* 0x00000c071c00a986 */ /* 0x0003e4000c101910 */
.L_x_959:
[----:B------:R-:W2:Y:S02]  /*0da0*/  LDC R0, c[0x0][0x360] ;  /* 0x0000d800ff007b82 */ /* 0x000ea40000000800 */
[----:B--2---:R-:W-:-:S04]  /*0db0*/  LEA R3, R0, R3, 0x2 ;  /* 0x0000000300037211 */ /* 0x004fc800078e10ff */
[----:B------:R-:W-:-:S13]  /*0dc0*/  ISETP.GE.AND P0, PT, R3, UR15, PT ;  /* 0x0000000f03007c0c */ /* 0x000fda000bf06270 */
[----:B------:R-:W-:Y:S05]  /*0dd0*/  @!P0 BRA `(.L_x_960) ;  /* 0xfffffff4005c8947 */ /* 0x000fea000383ffff */
[----:B------:R-:W-:Y:S05]  /*0de0*/  BSYNC.RECONVERGENT B0 ;  /* 0x0000000000007941 */ /* 0x000fea0003800200 */
.L_x_956:
[----:B------:R-:W-:Y:S05]  /*0df0*/  EXIT ;  /* 0x000000000000794d */ /* 0x000fea0003800000 */
.L_x_955:
[----:B------:R-:W0:Y:S01]  /*0e00*/  LDC R0, c[0x0][0x360] ;  /* 0x0000d800ff007b82 */ /* 0x000e220000000800 */
[----:B------:R-:W-:Y:S01]  /*0e10*/  BSSY.RECONVERGENT B0, `(.L_x_961) ;  /* 0x00000ac000007945 */ /* 0x000fe20003800200 */
[----:B------:R-:W1:Y:S01]  /*0e20*/  LDCU UR14, c[0x0][0xfa4] ;  /* 0x0001f480ff0e77ac */ /* 0x000e620008000800 */
[----:B------:R-:W2:Y:S01]  /*0e30*/  LDCU.64 UR18, c[0x0][0xf88] ;  /* 0x0001f100ff1277ac */ /* 0x000ea20008000a00 */
[----:B------:R-:W3:Y:S02]  /*0e40*/  LDCU.128 UR20, c[0x0][0xf90] ;  /* 0x0001f200ff1477ac */ /* 0x000ee40008000c00 */
.L_x_967:
[----:B-123--:R-:W-:Y:S01]  /*0e50*/  HFMA2 R20, -RZ, RZ, 0, 2.384185791015625e-07 ;  /* 0x00000004ff147431 */ /* 0x00efe200000001ff */
[----:B------:R-:W-:Y:S01]  /*0e60*/  MOV R6, 0x4 ;  /* 0x0000000400067802 */ /* 0x000fe20000000f00 */
[----:B------:R-:W-:-:S03]  /*0e70*/  HFMA2 R4, -RZ, RZ, 0, 2.384185791015625e-07 ;  /* 0x00000004ff047431 */ /* 0x000fc600000001ff */
        /* <DEDUP_REMOVED lines=46> */
.L_x_962:
        /* <DEDUP_REMOVED lines=12> */
.L_x_963:
[----:B-----5:R-:W-:Y:S01]  /*1220*/  SHF.L.U32 R25, R25, 0x10, RZ ;  /* 0x0000001019197819 */ /* 0x020fe200000006ff */
[----:B-1--4-:R-:W-:Y:S01]  /*1230*/  FMUL.FTZ R27, R12, UR14 ;  /* 0x0000000e0c1b7c20 */ /* 0x012fe20008410000 */
[----:B------:R-:W-:Y:S01]  /*1240*/  FMUL.FTZ R29, R13, UR14 ;  /* 0x0000000e0d1d7c20 */ /* 0x000fe20008410000 */
[----:B------:R-:W-:Y:S01]  /*1250*/  SHF.L.U32 R23, R23, 0x10, RZ ;  /* 0x0000001017177819 */ /* 0x000fe200000006ff */
[----:B------:R-:W-:Y:S01]  /*1260*/  BSSY.RECONVERGENT B1, `(.L_x_964) ;  /* 0x0000063000017945 */ /* 0x000fe20003800200 */
[----:B------:R-:W-:-:S04]  /*1270*/  FFMA.FTZ R25, R2, R25, R27 ;  /* 0x0000001902197223 */ /* 0x000fc8000001001b */
[C---:B--2---:R-:W-:Y:S01]  /*1280*/  FFMA.FTZ R27, R25.reuse, -UR18, R25 ;  /* 0x80000012191b7c23 */ /* 0x044fe20008010019 */
[----:B------:R-:W-:-:S03]  /*1290*/  FMUL.FTZ R25, R25, R25 ;  /* 0x0000001919197220 */ /* 0x000fc60000410000 */
[----:B------:R-:W-:Y:S01]  /*12a0*/  FFMA.FTZ R8, R8, UR18, R27 ;  /* 0x0000001208087c23 */ /* 0x000fe2000801001b */
[----:B------:R-:W-:Y:S01]  /*12b0*/  SHF.L.U32 R27, R22, 0x10, RZ ;  /* 0x00000010161b7819 */ /* 0x000fe200000006ff */
[----:B------:R-:W-:-:S04]  /*12c0*/  FFMA.FTZ R25, R25, -UR19, R25 ;  /* 0x8000001319197c23 */ /* 0x000fc80008010019 */
[----:B------:R-:W-:Y:S01]  /*12d0*/  FFMA.FTZ R27, R2, R27, R29 ;  /* 0x0000001b021b7223 */ /* 0x000fe2000001001d */
[----:B------:R-:W-:Y:S01]  /*12e0*/  FFMA.FTZ R16, R16, UR19, R25 ;  /* 0x0000001310107c23 */ /* 0x000fe20008010019 */
[----:B------:R-:W-:Y:S02]  /*12f0*/  SHF.L.U32 R25, R24, 0x10, RZ ;  /* 0x0000001018197819 */ /* 0x000fe400000006ff */
[C---:B------:R-:W-:Y:S01]  /*1300*/  FFMA.FTZ R22, R27.reuse, -UR18, R27 ;  /* 0x800000121b167c23 */ /* 0x040fe2000801001b */
[----:B------:R-:W-:-:S03]  /*1310*/  FMUL.FTZ R27, R27, R27 ;  /* 0x0000001b1b1b7220 */ /* 0x000fc60000410000 */
[----:B------:R-:W-:Y:S01]  /*1320*/  FFMA.FTZ R9, R9, UR18, R22 ;  /* 0x0000001209097c23 */ /* 0x000fe20008010016 */
[----:B------:R-:W-:Y:S01]  /*1330*/  FFMA.FTZ R26, R27, -UR19, R27 ;  /* 0x800000131b1a7c23 */ /* 0x000fe2000801001b */
[----:B---3--:R-:W1:Y:S01]  /*1340*/  MUFU.RCP R22, UR21 ;  /* 0x0000001500167d08 */ /* 0x008e620008001000 */
[----:B------:R-:W-:Y:S02]  /*1350*/  FMUL.FTZ R27, R14, UR14 ;  /* 0x0000000e0e1b7c20 */ /* 0x000fe40008410000 */
[----:B------:R-:W-:Y:S02]  /*1360*/  FFMA.FTZ R17, R17, UR19, R26 ;  /* 0x0000001311117c23 */ /* 0x000fe4000801001a */
[----:B------:R-:W-:Y:S01]  /*1370*/  FFMA.FTZ R24, R2, R25, R27 ;  /* 0x0000001902187223 */ /* 0x000fe2000001001b */
[----:B------:R-:W-:-:S04]  /*1380*/  FMUL.FTZ R25, R15, UR14 ;  /* 0x0000000e0f197c20 */ /* 0x000fc80008410000 */
[----:B------:R-:W-:Y:S01]  /*1390*/  FFMA.FTZ R25, R2, R23, R25 ;  /* 0x0000001702197223 */ /* 0x000fe20000010019 */
[C---:B------:R-:W-:Y:S01]  /*13a0*/  FFMA.FTZ R23, R24.reuse, -UR18, R24 ;  /* 0x8000001218177c23 */ /* 0x040fe20008010018 */
[----:B------:R-:W-:Y:S02]  /*13b0*/  FMUL.FTZ R24, R24, R24 ;  /* 0x0000001818187220 */ /* 0x000fe40000410000 */
[----:B------:R-:W-:Y:S01]  /*13c0*/  FFMA.FTZ R28, R25, -UR18, R25 ;  /* 0x80000012191c7c23 */ /* 0x000fe20008010019 */
[----:B------:R-:W-:Y:S01]  /*13d0*/  FFMA.FTZ R10, R10, UR18, R23 ;  /* 0x000000120a0a7c23 */ /* 0x000fe20008010017 */
[----:B------:R-:W-:Y:S01]  /*13e0*/  FFMA.FTZ R27, R24, -UR19, R24 ;  /* 0x80000013181b7c23 */ /* 0x000fe20008010018 */
[----:B------:R-:W-:Y:S01]  /*13f0*/  MUFU.RCP R23, UR20 ;  /* 0x0000001400177d08 */ /* 0x000fe20008001000 */
[-C--:B-1----:R-:W-:Y:S01]  /*1400*/  FMUL.FTZ R26, R16, R22.reuse ;  /* 0x00000016101a7220 */ /* 0x082fe20000410000 */
[----:B------:R-:W-:Y:S01]  /*1410*/  FFMA.FTZ R11, R11, UR18, R28 ;  /* 0x000000120b0b7c23 */ /* 0x000fe2000801001c */
[----:B------:R-:W-:Y:S01]  /*1420*/  FFMA.FTZ R18, R18, UR19, R27 ;  /* 0x0000001312127c23 */ /* 0x000fe2000801001b */
[----:B------:R-:W-:-:S03]  /*1430*/  FMUL.FTZ R29, R17, R22 ;  /* 0x00000016111d7220 */ /* 0x000fc60000410000 */
[----:B------:R-:W-:Y:S01]  /*1440*/  FMUL.FTZ R27, R18, R22 ;  /* 0x00000016121b7220 */ /* 0x000fe20000410000 */
[----:B------:R-:W1:Y:S08]  /*1450*/  MUFU.SQRT R26, R26 ;  /* 0x0000001a001a7308 */ /* 0x000e700000002000 */
[----:B------:R-:W-:Y:S08]  /*1460*/  MUFU.SQRT R24, R29 ;  /* 0x0000001d00187308 */ /* 0x000ff00000002000 */
[----:B------:R-:W-:Y:S01]  /*1470*/  MUFU.SQRT R27, R27 ;  /* 0x0000001b001b7308 */ /* 0x000fe20000002000 */
[----:B-1----:R-:W-:Y:S01]  /*1480*/  FADD.FTZ R28, R26, UR22 ;  /* 0x000000161a1c7e21 */ /* 0x002fe20008010000 */
[----:B------:R-:W-:-:S04]  /*1490*/  FMUL.FTZ R26, R25, R25 ;  /* 0x00000019191a7220 */ /* 0x000fc80000410000 */
[----:B------:R-:W-:Y:S02]  /*14a0*/  FFMA.FTZ R26, R26, -UR19, R26 ;  /* 0x800000131a1a7c23 */ /* 0x000fe4000801001a */
[----:B------:R-:W1:Y:S02]  /*14b0*/  MUFU.RCP R25, R28 ;  /* 0x0000001c00197308 */ /* 0x000e640000001000 */
[----:B------:R-:W-:Y:S01]  /*14c0*/  FFMA.FTZ R19, R19, UR19, R26 ;  /* 0x0000001313137c23 */ /* 0x000fe2000801001a */
[----:B------:R-:W-:-:S04]  /*14d0*/  FMUL.FTZ R26, R8, R23 ;  /* 0x00000017081a7220 */ /* 0x000fc80000410000 */
[----:B-1----:R-:W-:Y:S01]  /*14e0*/  FMUL.FTZ R25, R26, R25 ;  /* 0x000000191a197220 */ /* 0x002fe20000410000 */
[----:B------:R-:W-:Y:S01]  /*14f0*/  FMUL.FTZ R26, R19, R22 ;  /* 0x00000016131a7220 */ /* 0x000fe20000410000 */
[----:B------:R-:W-:Y:S01]  /*1500*/  FADD.FTZ R22, R24, UR22 ;  /* 0x0000001618167e21 */ /* 0x000fe20008010000 */
[----:B------:R-:W-:Y:S01]  /*1510*/  FADD.FTZ R24, R27, UR22 ;  /* 0x000000161b187e21 */ /* 0x000fe20008010000 */
[----:B------:R-:W-:Y:S01]  /*1520*/  FFMA.FTZ R12, -R25, UR23, R12 ;  /* 0x00000017190c7c23 */ /* 0x000fe2000801010c */
[----:B------:R-:W-:Y:S02]  /*1530*/  FMUL.FTZ R25, R9, R23 ;  /* 0x0000001709197220 */ /* 0x000fe40000410000 */
[----:B------:R-:W1:Y:S08]  /*1540*/  MUFU.SQRT R26, R26 ;  /* 0x0000001a001a7308 */ /* 0x000e700000002000 */
[----:B------:R-:W2:Y:S08]  /*1550*/  MUFU.RCP R22, R22 ;  /* 0x0000001600167308 */ /* 0x000eb00000001000 */
[----:B------:R-:W3:Y:S01]  /*1560*/  MUFU.RCP R24, R24 ;  /* 0x0000001800187308 */ /* 0x000ee20000001000 */
[----:B-1----:R-:W-:-:S07]  /*1570*/  FADD.FTZ R29, R26, UR22 ;  /* 0x000000161a1d7e21 */ /* 0x002fce0008010000 */
[----:B------:R-:W1:Y:S01]  /*1580*/  MUFU.RCP R26, R29 ;  /* 0x0000001d001a7308 */ /* 0x000e620000001000 */
[----:B--2---:R-:W-:Y:S01]  /*1590*/  FMUL.FTZ R28, R25, R22 ;  /* 0x00000016191c7220 */ /* 0x004fe20000410000 */
[-C--:B------:R-:W-:Y:S01]  /*15a0*/  FMUL.FTZ R25, R10, R23.reuse ;  /* 0x000000170a197220 */ /* 0x080fe20000410000 */
[----:B------:R-:W-:Y:S02]  /*15b0*/  FMUL.FTZ R23, R11, R23 ;  /* 0x000000170b177220 */ /* 0x000fe40000410000 */
[----:B------:R-:W-:Y:S01]  /*15c0*/  FFMA.FTZ R13, -R28, UR23, R13 ;  /* 0x000000171c0d7c23 */ /* 0x000fe2000801010d */
[----:B---3--:R-:W-:-:S04]  /*15d0*/  FMUL.FTZ R25, R25, R24 ;  /* 0x0000001819197220 */ /* 0x008fc80000410000 */
[----:B------:R-:W-:Y:S01]  /*15e0*/  FFMA.FTZ R14, -R25, UR23, R14 ;  /* 0x00000017190e7c23 */ /* 0x000fe2000801010e */
[----:B-1----:R-:W-:-:S04]  /*15f0*/  FMUL.FTZ R26, R23, R26 ;  /* 0x0000001a171a7220 */ /* 0x002fc80000410000 */
[----:B------:R-:W-:Y:S01]  /*1600*/  FFMA.FTZ R15, -R26, UR23, R15 ;  /* 0x000000171a0f7c23 */ /* 0x000fe2000801010f */
        /* <DEDUP_REMOVED lines=9> */
[----:B------:R-:W-:Y:S02]  /*16a0*/  @!P2 STG.E desc[UR16][R20.64], R12 ;  /* 0x0000000c1400a986 */ /* 0x000fe4000c101910 */
[C---:B------:R-:W-:Y:S02]  /*16b0*/  @!P2 IMAD.WIDE R22, R3.reuse, R22, UR12 ;  /* 0x0000000c0316ae25 */ /* 0x040fe4000f8e0216 */
[----:B------:R1:W-:Y:S02]  /*16c0*/  @!P2 STG.E desc[UR16][R6.64], R8 ;  /* 0x000000080600a986 */ /* 0x0003e4000c101910 */
[C---:B------:R-:W-:Y:S02]  /*16d0*/  @!P0 IMAD.WIDE R24, R3.reuse, R24, UR12 ;  /* 0x0000000c03188e25 */ /* 0x040fe4000f8e0218 */
[----:B------:R2:W-:Y:S02]  /*16e0*/  @!P2 STG.E desc[UR16][R4.64], R16 ;  /* 0x000000100400a986 */ /* 0x0005e4000c101910 */
[----:B------:R-:W-:-:S02]  /*16f0*/  @!P1 IMAD.WIDE R26, R3, R26, UR12 ;  /* 0x0000000c031a9e25 */ /* 0x000fc4000f8e021a */
[----:B------:R2:W-:Y:S04]  /*1700*/  @!P2 STG.E desc[UR16][R22.64], R12 ;  /* 0x0000000c1600a986 */ /* 0x0005e8000c101910 */
[----:B------:R2:W-:Y:S01]  /*1710*/  @!P0 STG.E desc[UR16][R20.64+0x4], R13 ;  /* 0x0000040d14008986 */ /* 0x0005e2000c101910 */
[----:B-1----:R-:W-:-:S03]  /*1720*/  IADD3 R8, PT, PT, R3, 0x3, RZ ;  /* 0x0000000303087810 */ /* 0x002fc60007ffe0ff */
[----:B------:R2:W-:Y:S04]  /*1730*/  @!P0 STG.E desc[UR16][R6.64+0x4], R9 ;  /* 0x0000040906008986 */ /* 0x0005e8000c101910 */
[----:B------:R2:W-:Y:S04]  /*1740*/  @!P0 STG.E desc[UR16][R4.64+0x4], R17 ;  /* 0x0000041104008986 */ /* 0x0005e8000c101910 */
[----:B------:R2:W-:Y:S01]  /*1750*/  @!P0 STG.E desc[UR16][R24.64+0x4], R13 ;  /* 0x0000040d18008986 */ /* 0x0005e2000c101910 */
[----:B------:R-:W-:-:S03]  /*1760*/  ISETP.GE.AND P0, PT, R8, UR15, PT ;  /* 0x0000000f08007c0c */ /* 0x000fc6000bf06270 */
[----:B------:R2:W-:Y:S04]  /*1770*/  @!P1 STG.E desc[UR16][R20.64+0x8], R14 ;  /* 0x0000080e14009986 */ /* 0x0005e8000c101910 */
[----:B------:R2:W-:Y:S04]  /*1780*/  @!P1 STG.E desc[UR16][R6.64+0x8], R10 ;  /* 0x0000080a06009986 */ /* 0x0005e8000c101910 */
[----:B------:R2:W-:Y:S04]  /*1790*/  @!P1 STG.E desc[UR16][R4.64+0x8], R18 ;  /* 0x0000081204009986 */ /* 0x0005e8000c101910 */
[----:B------:R2:W-:Y:S01]  /*17a0*/  @!P1 STG.E desc[UR16][R26.64+0x8], R14 ;  /* 0x0000080e1a009986 */ /* 0x0005e2000c101910 */
[----:B------:R-:W-:Y:S05]  /*17b0*/  @P0 BRA `(.L_x_966) ;  /* 0x0000000000340947 */ /* 0x000fea0003800000 */
[----:B------:R-:W-:Y:S01]  /*17c0*/  MOV R8, 0x4 ;  /* 0x0000000400087802 */ /* 0x000fe20000000f00 */
[----:B------:R3:W-:Y:S04]  /*17d0*/  STG.E desc[UR16][R20.64+0xc], R15 ;  /* 0x00000c0f14007986 */ /* 0x0007e8000c101910 */
[----:B--2---:R-:W-:Y:S01]  /*17e0*/  IMAD.WIDE R8, R3, R8, UR12 ;  /* 0x0000000c03087e25 */ /* 0x004fe2000f8e0208 */
[----:B------:R3:W-:Y:S04]  /*17f0*/  STG.E desc[UR16][R6.64+0xc], R11 ;  /* 0x00000c0b06007986 */ /* 0x0007e8000c101910 */
[----:B------:R3:W-:Y:S04]  /*1800*/  STG.E desc[UR16][R4.64+0xc], R19 ;  /* 0x00000c1304007986 */ /* 0x0007e8000c101910 */
[----:B------:R3:W-:Y:S01]  /*1810*/  STG.E desc[UR16][R8.64+0xc], R15 ;  /* 0x00000c0f08007986 */ /* 0x0007e2000c101910 */
[----:B------:R-:W-:Y:S05]  /*1820*/  BRA `(.L_x_966) ;  /* 0x0000000000187947 */ /* 0x000fea0003800000 */
.L_x_965:
[----:B------:R-:W-:Y:S01]  /*1830*/  HFMA2 R22, -RZ, RZ, 0, 2.384185791015625e-07 ;  /* 0x00000004ff167431 */ /* 0x000fe200000001ff */
[----:B------:R1:W-:Y:S04]  /*1840*/  STG.E.128 desc[UR16][R20.64], R12 ;  /* 0x0000000c14007986 */ /* 0x0003e8000c101d10 */
[----:B------:R-:W-:Y:S01]  /*1850*/  IMAD.WIDE R22, R3, R22, UR12 ;  /* 0x0000000c03167e25 */ /* 0x000fe2000f8e0216 */
[----:B------:R1:W-:Y:S04]  /*1860*/  STG.E.128 desc[UR16][R6.64], R8 ;  /* 0x0000000806007986 */ /* 0x0003e8000c101d10 */
[----:B------:R1:W-:Y:S04]  /*1870*/  STG.E.128 desc[UR16][R4.64], R16 ;  /* 0x0000001004007986 */ /* 0x0003e8000c101d10 */
[----:B------:R1:W-:Y:S02]  /*1880*/  STG.E.128 desc[UR16][R22.64], R12 ;  /* 0x0000000c16007986 */ /* 0x0003e4000c101d10 */
.L_x_966:
[----:B------:R-:W-:Y:S05]  /*1890*/  BSYNC.RECONVERGENT B1 ;  /* 0x0000000000017941 */ /* 0x000fea0003800200 */
.L_x_964:
[----:B0-----:R-:W-:-:S04]  /*18a0*/  LEA R3, R0, R3, 0x2 ;  /* 0x0000000300037211 */ /* 0x001fc800078e10ff */
[----:B------:R-:W-:-:S13]  /*18b0*/  ISETP.GE.AND P0, PT, R3, UR15, PT ;  /* 0x0000000f03007c0c */ /* 0x000fda000bf06270 */
[----:B------:R-:W-:Y:S05]  /*18c0*/  @!P0 BRA `(.L_x_967) ;  /* 0xfffffff400608947 */ /* 0x000fea000383ffff */
[----:B------:R-:W-:Y:S05]  /*18d0*/  BSYNC.RECONVERGENT B0 ;  /* 0x0000000000007941 */ /* 0x000fea0003800200 */
.L_x_961:
[----:B------:R-:W-:Y:S05]  /*18e0*/  EXIT ;  /* 0x000000000000794d */ /* 0x000fea0003800000 */
.L_x_968:
        /* <DEDUP_REMOVED lines=9> */
.L_x_1137:


//--------------------- .text._Z25multi_tensor_apply_kernelI18TensorListMetadataILi5EE15DistAdamFunctorIfN3c104HalfENS3_8BFloat16EEJPfffffff10adamMode_tfEEvlPViT_T0_DpT1_ --------------------------
	.section	.text._Z25multi_tensor_apply_kernelI18TensorListMetadataILi5EE15DistAdamFunctorIfN3c104HalfENS3_8BFloat16EEJPfffffff10adamMode_tfEEvlPViT_T0_DpT1_,"ax",@progbits
	.align	128
        .global         _Z25multi_tensor_apply_kernelI18TensorListMetadataILi5EE15DistAdamFunctorIfN3c104HalfENS3_8BFloat16EEJPfffffff10adamMode_tfEEvlPViT_T0_DpT1_
        .type           _Z25multi_tensor_apply_kernelI18TensorListMetadataILi5EE15DistAdamFunctorIfN3c104HalfENS3_8BFloat16EEJPfffffff10adamMode_tfEEvlPViT_T0_DpT1_,@function
        .size           _Z25multi_tensor_apply_kernelI18TensorListMetadataILi5EE15DistAdamFunctorIfN3c104HalfENS3_8BFloat16EEJPfffffff10adamMode_tfEEvlPViT_T0_DpT1_,(.L_x_1138 - _Z25multi_tensor_apply_kernelI18TensorListMetadataILi5EE15DistAdamFunctorIfN3c104HalfENS3_8BFloat16EEJPfffffff10adamMode_tfEEvlPViT_T0_DpT1_)
        .other          _Z25multi_tensor_apply_kernelI18TensorListMetadataILi5EE15DistAdamFunctorIfN3c104HalfENS3_8BFloat16EEJPfffffff10adamMode_tfEEvlPViT_T0_DpT1_,@"STO_CUDA_ENTRY STV_DEFAULT"
_Z25multi_tensor_apply_kernelI18TensorListMetadataILi5EE15DistAdamFunctorIfN3c104HalfENS3_8BFloat16EEJPfffffff10adamMode_tfEEvlPViT_T0_DpT1_:
.text._Z25multi_tensor_apply_kernelI18TensorListMetadataILi5EE15DistAdamFunctorIfN3c104HalfENS3_8BFloat16EEJPfffffff10adamMode_tfEEvlPViT_T0_DpT1_:
        /* <DEDUP_REMOVED lines=53> */
.L_x_975:
        /* <DEDUP_REMOVED lines=20> */
.L_x_971:
        /* <DEDUP_REMOVED lines=47> */
.L_x_972:
[----:B-----5:R-:W-:Y:S02]  /*0780*/  HADD2.F32 R25, -RZ, R0.H0_H0 ;  /* 0x20000000ff197230 */ /* 0x020fe40000004100 */
[----:B------:R-:W0:Y:S01]  /*0790*/  MUFU.RCP R0, UR25 ;  /* 0x0000001900007d08 */ /* 0x000e220008001000 */
[----:B------:R-:W-:Y:S02]  /*07a0*/  HADD2.F32 R29, -RZ, R23.H0_H0 ;  /* 0x20000017ff1d7230 */ /* 0x000fe40000004100 */
[----:B------:R-:W-:Y:S01]  /*07b0*/  FMUL.FTZ R26, R2, R25 ;  /* 0x00000019021a7220 */ /* 0x000fe20000410000 */
[----:B------:R-:W-:-:S03]  /*07c0*/  HADD2.F32 R24, -RZ, R24.H0_H0 ;  /* 0x20000018ff187230 */ /* 0x000fc60000004100 */
        /* <DEDUP_REMOVED lines=32> */
[----:B------:R-:W-:-:S03]  /*09d0*/  HADD2.F32 R27, -RZ, R22.H0_H0 ;  /* 0x20000016ff1b7230 */ /* 0x000fc60000004100 */
        /* <DEDUP_REMOVED lines=40> */
.L_x_973:
        /* <DEDUP_REMOVED lines=30> */
.L_x_974:
[----:B------:R-:W2:Y:S02]  /*0e40*/  LDC R0, c[0x0][0x360] ;  /* 0x0000d800ff007b82 */ /* 0x000ea40000000800 */
[----:B--2---:R-:W-:-:S04]  /*0e50*/  LEA R3, R0, R3, 0x2 ;  /* 0x0000000300037211 */ /* 0x004fc800078e10ff */
[----:B------:R-:W-:-:S13]  /*0e60*/  ISETP.GE.AND P0, PT, R3, UR15, PT ;  /* 0x0000000f03007c0c */ /* 0x000fda000bf06270 */
[----:B------:R-:W-:Y:S05]  /*0e70*/  @!P0 BRA `(.L_x_975) ;  /* 0xfffffff400348947 */ /* 0x000fea000383ffff */
[----:B------:R-:W-:Y:S05]  /*0e80*/  BSYNC.RECONVERGENT B0 ;  /* 0x0000000000007941 */ /* 0x000fea0003800200 */
.L_x_970:
[----:B------:R-:W-:Y:S05]  /*0e90*/  EXIT ;  /* 0x000000000000794d */ /* 0x000fea0003800000 */
.L_x_969:
[----:B------:R-:W0:Y:S01]  /*0ea0*/  LDC R0, c[0x0][0x360] ;  /* 0x0000d800ff007b82 */ /* 0x000e220000000800 */
[----:B------:R-:W-:Y:S01]  /*0eb0*/  BSSY.RECONVERGENT B0, `(.L_x_976) ;  /* 0x00000b3000007945 */ /* 0x000fe20003800200 */
[----:B------:R-:W1:Y:S01]  /*0ec0*/  LDCU UR14, c[0x0][0xfa4] ;  /* 0x0001f480ff0e77ac */ /* 0x000e620008000800 */
[----:B------:R-:W2:Y:S01]  /*0ed0*/  LDCU.64 UR18, c[0x0][0xf88] ;  /* 0x0001f100ff1277ac */ /* 0x000ea20008000a00 */
[----:B------:R-:W3:Y:S02]  /*0ee0*/  LDCU.128 UR20, c[0x0][0xf90] ;  /* 0x0001f200ff1477ac */ /* 0x000ee40008000c00 */
.L_x_982:
        /* <DEDUP_REMOVED lines=49> */
.L_x_977:
        /* <DEDUP_REMOVED lines=12> */
.L_x_978:
[----:B-----5:R-:W-:Y:S02]  /*12c0*/  HADD2.F32 R23, -RZ, R23.H0_H0 ;  /* 0x20000017ff177230 */ /* 0x020fe40000004100 */
[----:B-1--4-:R-:W-:Y:S01]  /*12d0*/  FMUL.FTZ R27, R4, UR14 ;  /* 0x0000000e041b7c20 */ /* 0x012fe20008410000 */
[----:B------:R-:W-:Y:S01]  /*12e0*/  HADD2.F32 R21, -RZ, R21.H0_H0 ;  /* 0x20000015ff157230 */ /* 0x000fe20000004100 */
[----:B------:R-:W-:Y:S01]  /*12f0*/  BSSY.RECONVERGENT B1, `(.L_x_979) ;  /* 0x000006b000017945 */ /* 0x000fe20003800200 */
[----:B------:R-:W-:Y:S02]  /*1300*/  HADD2.F32 R22, -RZ, R22.H0_H0 ;  /* 0x20000016ff167230 */ /* 0x000fe40000004100 */
        /* <DEDUP_REMOVED lines=35> */
[----:B------:R-:W-:Y:S02]  /*1540*/  HADD2.F32 R27, -RZ, R20.H0_H0 ;  /* 0x20000014ff1b7230 */ /* 0x000fe40000004100 */
        /* <DEDUP_REMOVED lines=59> */
.L_x_980:
        /* <DEDUP_REMOVED lines=10> */
.L_x_981:
[----:B------:R-:W-:Y:S05]  /*19a0*/  BSYNC.RECONVERGENT B1 ;  /* 0x0000000000017941 */ /* 0x000fea0003800200 */
.L_x_979:
[----:B0-----:R-:W-:-:S04]  /*19b0*/  LEA R3, R0, R3, 0x2 ;  /* 0x0000000300037211 */ /* 0x001fc800078e10ff */
[----:B------:R-:W-:-:S13]  /*19c0*/  ISETP.GE.AND P0, PT, R3, UR15, PT ;  /* 0x0000000f03007c0c */ /* 0x000fda000bf06270 */
[----:B------:R-:W-:Y:S05]  /*19d0*/  @!P0 BRA `(.L_x_982) ;  /* 0xfffffff400448947 */ /* 0x000fea000383ffff */
[----:B------:R-:W-:Y:S05]  /*19e0*/  BSYNC.RECONVERGENT B0 ;  /* 0x0000000000007941 */ /* 0x000fea0003800200 */
.L_x_976:
[----:B------:R-:W-:Y:S05]  /*19f0*/  EXIT ;  /* 0x000000000000794d */ /* 0x000fea0003800000 */
.L_x_983:
        /* <DEDUP_REMOVED lines=16> */
.L_x_1138:


//--------------------- .text._Z25multi_tensor_apply_kernelI18TensorListMetadataILi5EE15DistAdamFunctorIfN3c104HalfES4_EJPfffffff10adamMode_tfEEvlPViT_T0_DpT1_ --------------------------
	.section	.text._Z25multi_tensor_apply_kernelI18TensorListMetadataILi5EE15DistAdamFunctorIfN3c104HalfES4_EJPfffffff10adamMode_tfEEvlPViT_T0_DpT1_,"ax",@progbits
	.align	128
        .global         _Z25multi_tensor_apply_kernelI18TensorListMetadataILi5EE15DistAdamFunctorIfN3c104HalfES4_EJPfffffff10adamMode_tfEEvlPViT_T0_DpT1_
        .type           _Z25multi_tensor_apply_kernelI18TensorListMetadataILi5EE15DistAdamFunctorIfN3c104HalfES4_EJPfffffff10adamMode_tfEEvlPViT_T0_DpT1_,@function
        .size           _Z25multi_tensor_apply_kernelI18TensorListMetadataILi5EE15DistAdamFunctorIfN3c104HalfES4_EJPfffffff10adamMode_tfEEvlPViT_T0_DpT1_,(.L_x_1139 - _Z25multi_tensor_apply_kernelI18TensorListMetadataILi5EE15DistAdamFunctorIfN3c104HalfES4_EJPfffffff10adamMode_tfEEvlPViT_T0_DpT1_)
        .other          _Z25multi_tensor_apply_kernelI18TensorListMetadataILi5EE15DistAdamFunctorIfN3c104HalfES4_EJPfffffff10adamMode_tfEEvlPViT_T0_DpT1_,@"STO_CUDA_ENTRY STV_DEFAULT"
_Z25multi_tensor_apply_kernelI18TensorListMetadataILi5EE15DistAdamFunctorIfN3c104HalfES4_EJPfffffff10adamMode_tfEEvlPViT_T0_DpT1_:
.text._Z25multi_tensor_apply_kernelI18TensorListMetadataILi5EE15DistAdamFunctorIfN3c104HalfES4_EJPfffffff10adamMode_tfEEvlPViT_T0_DpT1_:
        /* <DEDUP_REMOVED lines=53> */
.L_x_990:
        /* <DEDUP_REMOVED lines=20> */
.L_x_986:
        /* <DEDUP_REMOVED lines=47> */
.L_x_987:
        /* <DEDUP_REMOVED lines=78> */
.L_x_988:
        /* <DEDUP_REMOVED lines=30> */
.L_x_989:
[----:B------:R-:W2:Y:S02]  /*0e40*/  LDC R0, c[0x0][0x360] ;  /* 0x0000d800ff007b82 */ /* 0x000ea40000000800 */
[----:B--2---:R-:W-:-:S04]  /*0e50*/  LEA R3, R0, R3, 0x2 ;  /* 0x0000000300037211 */ /* 0x004fc800078e10ff */
[----:B------:R-:W-:-:S13]  /*0e60*/  ISETP.GE.AND P0, PT, R3, UR15, PT ;  /* 0x0000000f03007c0c */ /* 0x000fda000bf06270 */
[----:B------:R-:W-:Y:S05]  /*0e70*/  @!P0 BRA `(.L_x_990) ;  /* 0xfffffff400348947 */ /* 0x000fea000383ffff */
[----:B------:R-:W-:Y:S05]  /*0e80*/  BSYNC.RECONVERGENT B0 ;  /* 0x0000000000007941 */ /* 0x000fea0003800200 */
.L_x_985:
[----:B------:R-:W-:Y:S05]  /*0e90*/  EXIT ;  /* 0x000000000000794d */ /* 0x000fea0003800000 */
.L_x_984:
[----:B------:R-:W0:Y:S01]  /*0ea0*/  LDC R0, c[0x0][0x360] ;  /* 0x0000d800ff007b82 */ /* 0x000e220000000800 */
[----:B------:R-:W-:Y:S01]  /*0eb0*/  BSSY.RECONVERGENT B0, `(.L_x_991) ;  /* 0x00000b3000007945 */ /* 0x000fe20003800200 */
[----:B------:R-:W1:Y:S01]  /*0ec0*/  LDCU UR14, c[0x0][0xfa4] ;  /* 0x0001f480ff0e77ac */ /* 0x000e620008000800 */
[----:B------:R-:W2:Y:S01]  /*0ed0*/  LDCU.64 UR18, c[0x0][0xf88] ;  /* 0x0001f100ff1277ac */ /* 0x000ea20008000a00 */
[----:B------:R-:W3:Y:S02]  /*0ee0*/  LDCU.128 UR20, c[0x0][0xf90] ;  /* 0x0001f200ff1477ac */ /* 0x000ee40008000c00 */
.L_x_997:
        /* <DEDUP_REMOVED lines=49> */
.L_x_992:
        /* <DEDUP_REMOVED lines=12> */
.L_x_993:
        /* <DEDUP_REMOVED lines=100> */
.L_x_995:
        /* <DEDUP_REMOVED lines=10> */
.L_x_996:
[----:B------:R-:W-:Y:S05]  /*19a0*/  BSYNC.RECONVERGENT B1 ;  /* 0x0000000000017941 */ /* 0x000fea0003800200 */
.L_x_994:
[----:B0-----:R-:W-:-:S04]  /*19b0*/  LEA R3, R0, R3, 0x2 ;  /* 0x0000000300037211 */ /* 0x001fc800078e10ff */
[----:B------:R-:W-:-:S13]  /*19c0*/  ISETP.GE.AND P0, PT, R3, UR15, PT ;  /* 0x0000000f03007c0c */ /* 0x000fda000bf06270 */
[----:B------:R-:W-:Y:S05]  /*19d0*/  @!P0 BRA `(.L_x_997) ;  /* 0xfffffff400448947 */ /* 0x000fea000383ffff */
[----:B------:R-:W-:Y:S05]  /*19e0*/  BSYNC.RECONVERGENT B0 ;  /* 0x0000000000007941 */ /* 0x000fea0003800200 */
.L_x_991:
[----:B------:R-:W-:Y:S05]  /*19f0*/  EXIT ;  /* 0x000000000000794d */ /* 0x000fea0003800000 */
.L_x_998:
        /* <DEDUP_REMOVED lines=16> */
.L_x_1139:


//--------------------- .text._Z25multi_tensor_apply_kernelI18TensorListMetadataILi5EE15DistAdamFunctorIfN3c104HalfEfEJPfffffff10adamMode_tfEEvlPViT_T0_DpT1_ --------------------------
	.section	.text._Z25multi_tensor_apply_kernelI18TensorListMetadataILi5EE15DistAdamFunctorIfN3c104HalfEfEJPfffffff10adamMode_tfEEvlPViT_T0_DpT1_,"ax",@progbits
	.align	128
        .global         _Z25multi_tensor_apply_kernelI18TensorListMetadataILi5EE15DistAdamFunctorIfN3c104HalfEfEJPfffffff10adamMode_tfEEvlPViT_T0_DpT1_
        .type           _Z25multi_tensor_apply_kernelI18TensorListMetadataILi5EE15DistAdamFunctorIfN3c104HalfEfEJPfffffff10adamMode_tfEEvlPViT_T0_DpT1_,@function
        .size           _Z25multi_tensor_apply_kernelI18TensorListMetadataILi5EE15DistAdamFunctorIfN3c104HalfEfEJPfffffff10adamMode_tfEEvlPViT_T0_DpT1_,(.L_x_1140 - _Z25multi_tensor_apply_kernelI18TensorListMetadataILi5EE15DistAdamFunctorIfN3c104HalfEfEJPfffffff10adamMode_tfEEvlPViT_T0_DpT1_)
        .other          _Z25multi_tensor_apply_kernelI18TensorListMetadataILi5EE15DistAdamFunctorIfN3c104HalfEfEJPfffffff10adamMode_tfEEvlPViT_T0_DpT1_,@"STO_CUDA_ENTRY STV_DEFAULT"
_Z25multi_tensor_apply_kernelI18TensorListMetadataILi5EE15DistAdamFunctorIfN3c104HalfEfEJPfffffff10adamMode_tfEEvlPViT_T0_DpT1_:
.text._Z25multi_tensor_apply_kernelI18TensorListMetadataILi5EE15DistAdamFunctorIfN3c104HalfEfEJPfffffff10adamMode_tfEEvlPViT_T0_DpT1_:
        /* <DEDUP_REMOVED lines=53> */
.L_x_1004:
        /* <DEDUP_REMOVED lines=17> */
.L_x_1001:
        /* <DEDUP_REMOVED lines=47> */
.L_x_1002:
[----:B-----5:R-:W-:Y:S01]  /*0750*/  HADD2.F32 R25, -RZ, R24.H0_H0 ;  /* 0x20000018ff197230 */ /* 0x020fe20000004100 */
[----:B------:R-:W-:Y:S01]  /*0760*/  PLOP3.LUT P0, PT, PT, PT, UP1, 0x80, 0x8 ;  /* 0x000000000008781c */ /* 0x000fe20003f0f018 */
[----:B------:R-:W-:-:S03]  /*0770*/  HADD2.F32 R27, -RZ, R23.H0_H0 ;  /* 0x20000017ff1b7230 */ /* 0x000fc60000004100 */
[C---:B------:R-:W-:Y:S02]  /*0780*/  FMUL.FTZ R23, R2.reuse, R25 ;  /* 0x0000001902177220 */ /* 0x040fe40000410000 */
[----:B------:R-:W-:Y:S01]  /*0790*/  FMUL.FTZ R24, R2, R27 ;  /* 0x0000001b02187220 */ /* 0x000fe20000410000 */
[----:B------:R-:W-:Y:S02]  /*07a0*/  HADD2.F32 R27, -RZ, R0.H0_H0 ;  /* 0x20000000ff1b7230 */ /* 0x000fe40000004100 */
        /* <DEDUP_REMOVED lines=8> */
[----:B------:R-:W-:-:S02]  /*0830*/  HADD2.F32 R27, -RZ, R22.H0_H0 ;  /* 0x20000016ff1b7230 */ /* 0x000fc40000004100 */
[----:B------:R-:W-:Y:S01]  /*0840*/  FFMA.FTZ R12, R12, UR21, R25 ;  /* 0x000000150c0c7c23 */ /* 0x000fe20008010019 */
[----:B------:R-:W-:Y:S01]  /*0850*/  FMUL.FTZ R25, R0, R0 ;  /* 0x0000000000197220 */ /* 0x000fe20000410000 */
[----:B------:R-:W-:Y:S01]  /*0860*/  FFMA.FTZ R24, R24, -UR21, R24 ;  /* 0x8000001518187c23 */ /* 0x000fe20008010018 */
[----:B------:R-:W-:Y:S01]  /*0870*/  FFMA.FTZ R9, R9, UR20, R26 ;  /* 0x0000001409097c23 */ /* 0x000fe2000801001a */
[----:B------:R-:W-:Y:S01]  /*0880*/  FMUL.FTZ R22, R2, R27 ;  /* 0x0000001b02167220 */ /* 0x000fe20000410000 */
[----:B------:R-:W-:Y:S01]  /*0890*/  FFMA.FTZ R25, R25, -UR21, R25 ;  /* 0x8000001519197c23 */ /* 0x000fe20008010019 */
[----:B------:R-:W-:Y:S02]  /*08a0*/  FFMA.FTZ R13, R13, UR21, R24 ;  /* 0x000000150d0d7c23 */ /* 0x000fe40008010018 */
[----:B------:R-:W-:Y:S01]  /*08b0*/  FMUL.FTZ R24, R22, R22 ;  /* 0x0000001616187220 */ /* 0x000fe20000410000 */
[----:B------:R-:W-:Y:S01]  /*08c0*/  FFMA.FTZ R14, R14, UR21, R25 ;  /* 0x000000150e0e7c23 */ /* 0x000fe20008010019 */
[----:B------:R-:W-:-:S02]  /*08d0*/  FFMA.FTZ R22, R22, -UR20, R22 ;  /* 0x8000001416167c23 */ /* 0x000fc40008010016 */
        /* <DEDUP_REMOVED lines=76> */
.L_x_1003:
[----:B------:R-:W2:Y:S02]  /*0da0*/  LDC R0, c[0x0][0x360] ;  /* 0x0000d800ff007b82 */ /* 0x000ea40000000800 */
[----:B--2---:R-:W-:-:S04]  /*0db0*/  LEA R3, R0, R3, 0x2 ;  /* 0x0000000300037211 */ /* 0x004fc800078e10ff */
[----:B------:R-:W-:-:S13]  /*0dc0*/  ISETP.GE.AND P0, PT, R3, UR15, PT ;  /* 0x0000000f03007c0c */ /* 0x000fda000bf06270 */
[----:B------:R-:W-:Y:S05]  /*0dd0*/  @!P0 BRA `(.L_x_1004) ;  /* 0xfffffff4005c8947 */ /* 0x000fea000383ffff */
[----:B------:R-:W-:Y:S05]  /*0de0*/  BSYNC.RECONVERGENT B0 ;  /* 0x0000000000007941 */ /* 0x000fea0003800200 */
.L_x_1000:
[----:B------:R-:W-:Y:S05]  /*0df0*/  EXIT ;  /* 0x000000000000794d */ /* 0x000fea0003800000 */
.L_x_999:
[----:B------:R-:W0:Y:S01]  /*0e00*/  LDC R0, c[0x0][0x360] ;  /* 0x0000d800ff007b82 */ /* 0x000e220000000800 */
[----:B------:R-:W-:Y:S01]  /*0e10*/  BSSY.RECONVERGENT B0, `(.L_x_1005) ;  /* 0x00000ac000007945 */ /* 0x000fe20003800200 */
[----:B------:R-:W1:Y:S01]  /*0e20*/  LDCU UR14, c[0x0][0xfa4] ;  /* 0x0001f480ff0e77ac */ /* 0x000e620008000800 */
[----:B------:R-:W2:Y:S01]  /*0e30*/  LDCU.64 UR18, c[0x0][0xf88] ;  /* 0x0001f100ff1277ac */ /* 0x000ea20008000a00 */
[----:B------:R-:W3:Y:S02]  /*0e40*/  LDCU.128 UR20, c[0x0][0xf90] ;  /* 0x0001f200ff1477ac */ /* 0x000ee40008000c00 */
.L_x_1011:
        /* <DEDUP_REMOVED lines=49> */
.L_x_1006:
        /* <DEDUP_REMOVED lines=12> */
.L_x_1007:
[----:B-----5:R-:W-:Y:S02]  /*1220*/  HADD2.F32 R25, -RZ, R25.H0_H0 ;  /* 0x20000019ff197230 */ /* 0x020fe40000004100 */
[----:B-1--4-:R-:W-:Y:S01]  /*1230*/  FMUL.FTZ R27, R12, UR14 ;  /* 0x0000000e0c1b7c20 */ /* 0x012fe20008410000 */
[----:B------:R-:W-:Y:S01]  /*1240*/  FMUL.FTZ R29, R13, UR14 ;  /* 0x0000000e0d1d7c20 */ /* 0x000fe20008410000 */
[----:B------:R-:W-:Y:S01]  /*1250*/  HADD2.F32 R23, -RZ, R23.H0_H0 ;  /* 0x20000017ff177230 */ /* 0x000fe20000004100 */
[----:B------:R-:W-:Y:S01]  /*1260*/  BSSY.RECONVERGENT B1, `(.L_x_1008) ;  /* 0x0000063000017945 */ /* 0x000fe20003800200 */
[----:B------:R-:W-:-:S04]  /*1270*/  FFMA.FTZ R25, R2, R25, R27 ;  /* 0x0000001902197223 */ /* 0x000fc8000001001b */
[C---:B--2---:R-:W-:Y:S01]  /*1280*/  FFMA.FTZ R27, R25.reuse, -UR18, R25 ;  /* 0x80000012191b7c23 */ /* 0x044fe20008010019 */
[----:B------:R-:W-:-:S03]  /*1290*/  FMUL.FTZ R25, R25, R25 ;  /* 0x0000001919197220 */ /* 0x000fc60000410000 */
[----:B------:R-:W-:Y:S01]  /*12a0*/  FFMA.FTZ R8, R8, UR18, R27 ;  /* 0x0000001208087c23 */ /* 0x000fe2000801001b */
[----:B------:R-:W-:Y:S02]  /*12b0*/  HADD2.F32 R27, -RZ, R22.H0_H0 ;  /* 0x20000016ff1b7230 */ /* 0x000fe40000004100 */
[----:B------:R-:W-:-:S03]  /*12c0*/  FFMA.FTZ R25, R25, -UR19, R25 ;  /* 0x8000001319197c23 */ /* 0x000fc60008010019 */
[----:B------:R-:W-:Y:S01]  /*12d0*/  FFMA.FTZ R27, R2, R27, R29 ;  /* 0x0000001b021b7223 */ /* 0x000fe2000001001d */
[----:B------:R-:W-:Y:S01]  /*12e0*/  FFMA.FTZ R16, R16, UR19, R25 ;  /* 0x0000001310107c23 */ /* 0x000fe20008010019 */
[----:B------:R-:W-:Y:S02]  /*12f0*/  HADD2.F32 R25, -RZ, R24.H0_H0 ;  /* 0x20000018ff197230 */ /* 0x000fe40000004100 */
        /* <DEDUP_REMOVED lines=83> */
.L_x_1009:
[----:B------:R-:W-:Y:S01]  /*1830*/  HFMA2 R22, -RZ, RZ, 0, 2.384185791015625e-07 ;  /* 0x00000004ff167431 */ /* 0x000fe200000001ff */
[----:B------:R1:W-:Y:S04]  /*1840*/  STG.E.128 desc[UR16][R20.64], R12 ;  /* 0x0000000c14007986 */ /* 0x0003e8000c101d10 */
[----:B------:R-:W-:Y:S01]  /*1850*/  IMAD.WIDE R22, R3, R22, UR12 ;  /* 0x0000000c03167e25 */ /* 0x000fe2000f8e0216 */
[----:B------:R1:W-:Y:S04]  /*1860*/  STG.E.128 desc[UR16][R6.64], R8 ;  /* 0x0000000806007986 */ /* 0x0003e8000c101d10 */
[----:B------:R1:W-:Y:S04]  /*1870*/  STG.E.128 desc[UR16][R4.64], R16 ;  /* 0x0000001004007986 */ /* 0x0003e8000c101d10 */
[----:B------:R1:W-:Y:S02]  /*1880*/  STG.E.128 desc[UR16][R22.64], R12 ;  /* 0x0000000c16007986 */ /* 0x0003e4000c101d10 */
.L_x_1010:
[----:B------:R-:W-:Y:S05]  /*1890*/  BSYNC.RECONVERGENT B1 ;  /* 0x0000000000017941 */ /* 0x000fea0003800200 */
.L_x_1008:
[----:B0-----:R-:W-:-:S04]  /*18a0*/  LEA R3, R0, R3, 0x2 ;  /* 0x0000000300037211 */ /* 0x001fc800078e10ff */
[----:B------:R-:W-:-:S13]  /*18b0*/  ISETP.GE.AND P0, PT, R3, UR15, PT ;  /* 0x0000000f03007c0c */ /* 0x000fda000bf06270 */
[----:B------:R-:W-:Y:S05]  /*18c0*/  @!P0 BRA `(.L_x_1011) ;  /* 0xfffffff400608947 */ /* 0x000fea000383ffff */
[----:B------:R-:W-:Y:S05]  /*18d0*/  BSYNC.RECONVERGENT B0 ;  /* 0x0000000000007941 */ /* 0x000fea0003800200 */
.L_x_1005:
[----:B------:R-:W-:Y:S05]  /*18e0*/  EXIT ;  /* 0x000000000000794d */ /* 0x000fea0003800000 */
.L_x_1012:
        /* <DEDUP_REMOVED lines=9> */
.L_x_1140:


//--------------------- .text._Z25multi_tensor_apply_kernelI18TensorListMetadataILi5EE15DistAdamFunctorIffN3c108BFloat16EEJPfffffff10adamMode_tfEEvlPViT_T0_DpT1_ --------------------------
	.section	.text._Z25multi_tensor_apply_kernelI18TensorListMetadataILi5EE15DistAdamFunctorIffN3c108BFloat16EEJPfffffff10adamMode_tfEEvlPViT_T0_DpT1_,"ax",@progbits
	.align	128
        .global         _Z25multi_tensor_apply_kernelI18TensorListMetadataILi5EE15DistAdamFunctorIffN3c108BFloat16EEJPfffffff10adamMode_tfEEvlPViT_T0_DpT1_
        .type           _Z25multi_tensor_apply_kernelI18TensorListMetadataILi5EE15DistAdamFunctorIffN3c108BFloat16EEJPfffffff10adamMode_tfEEvlPViT_T0_DpT1_,@function
        .size           _Z25multi_tensor_apply_kernelI18TensorListMetadataILi5EE15DistAdamFunctorIffN3c108BFloat16EEJPfffffff10adamMode_tfEEvlPViT_T0_DpT1_,(.L_x_1141 - _Z25multi_tensor_apply_kernelI18TensorListMetadataILi5EE15DistAdamFunctorIffN3c108BFloat16EEJPfffffff10adamMode_tfEEvlPViT_T0_DpT1_)
        .other          _Z25multi_tensor_apply_kernelI18TensorListMetadataILi5EE15DistAdamFunctorIffN3c108BFloat16EEJPfffffff10adamMode_tfEEvlPViT_T0_DpT1_,@"STO_CUDA_ENTRY STV_DEFAULT"
_Z25multi_tensor_apply_kernelI18TensorListMetadataILi5EE15DistAdamFunctorIffN3c108BFloat16EEJPfffffff10adamMode_tfEEvlPViT_T0_DpT1_:
.text._Z25multi_tensor_apply_kernelI18TensorListMetadataILi5EE15DistAdamFunctorIffN3c108BFloat16EEJPfffffff10adamMode_tfEEvlPViT_T0_DpT1_:
[----:B------:R-:W-:Y:S01]  /*0000*/  LDC R1, c[0x0][0x37c] ;  /* 0x0000df00ff017b82 */ /* 0x000fe20000000800 */
[----:B------:R-:W0:Y:S01]  /*0010*/  S2R R2, SR_CTAID.X ;  /* 0x0000000000027919 */ /* 0x000e220000002500 */
[----:B------:R-:W-:Y:S01]  /*0020*/  HFMA2 R5, -RZ, RZ, 0, 9.5367431640625e-07 ;  /* 0x00000010ff057431 */ /* 0x000fe200000001ff */
[----:B------:R-:W1:Y:S05]  /*0030*/  LDCU UR11, c[0x0][0x380] ;  /* 0x00007000ff0b77ac */ /* 0x000e6a0008000800 */
[----:B0-----:R-:W0:Y:S01]  /*0040*/  LDC.U8 R0, c[0x0][R2+0x930] ;  /* 0x00024c0002007b82 */ /* 0x001e220000000000 */
[----:B------:R-:W-:-:S05]  /*0050*/  IADD3 R3, PT, PT, R2, 0x10, RZ ;  /* 0x0000001002037810 */ /* 0x000fca0007ffe0ff */
[----:B------:R-:W-:-:S05]  /*0060*/  IMAD R3, R2, 0x3, R3 ;  /* 0x0000000302037824 */ /* 0x000fca00078e0203 */
[----:B------:R-:W-:Y:S02]  /*0070*/  R2UR UR4, R3 ;  /* 0x00000000030472ca */ /* 0x000fe400000e0000 */
[----:B0-----:R-:W-:-:S11]  /*0080*/  LEA R0, R0, R5, 0x3 ;  /* 0x0000000500007211 */ /* 0x001fd600078e18ff */
[----:B------:R-:W0:Y:S01]  /*0090*/  LDCU UR10, c[0x0][UR4+0xa60] ;  /* 0x00014c00040a77ac */ /* 0x000e220008000800 */
[----:B-1----:R-:W-:Y:S02]  /*00a0*/  MOV R5, UR11 ;  /* 0x0000000b00057c02 */ /* 0x002fe40008000f00 */
[----:B------:R-:W-:-:S13]  /*00b0*/  R2UR UR12, R0 ;  /* 0x00000000000c72ca */ /* 0x000fda00000e0000 */
[----:B------:R-:W-:Y:S01]  /*00c0*/  MOV R3, UR12 ;  /* 0x0000000c00037c02 */ /* 0x000fe20008000f00 */
[----:B------:R-:W1:Y:S03]  /*00d0*/  LDCU.64 UR4, c[0x0][UR12+0x380] ;  /* 0x000070000c0477ac */ /* 0x000e660008000a00 */
[----:B------:R-:W2:Y:S01]  /*00e0*/  LDC R0, c[0x0][R3+0x830] ;  /* 0x00020c0003007b82 */ /* 0x000ea20000000800 */
[----:B0-----:R-:W-:Y:S01]  /*00f0*/  UIMAD UR14, UR10, UR11, URZ ;  /* 0x0000000b0a0e72a4 */ /* 0x001fe2000f8e02ff */
[----:B------:R-:W0:Y:S01]  /*0100*/  LDCU.64 UR6, c[0x0][UR12+0x470] ;  /* 0x00008e000c0677ac */ /* 0x000e220008000a00 */
[----:B------:R-:W3:Y:S01]  /*0110*/  LDCU.64 UR8, c[0x0][UR12+0x560] ;  /* 0x0000ac000c0877ac */ /* 0x000ee20008000a00 */
[----:B------:R-:W4:Y:S01]  /*0120*/  LDCU.64 UR10, c[0x0][UR12+0x650] ;  /* 0x0000ca000c0a77ac */ /* 0x000f220008000a00 */
[----:B-1----:R-:W-:Y:S01]  /*0130*/  UIMAD.WIDE UR4, UR14, 0x4, UR4 ;  /* 0x000000040e0478a5 */ /* 0x002fe2000f8e0204 */
[----:B------:R-:W1:Y:S01]  /*0140*/  LDCU.64 UR12, c[0x0][UR12+0x740] ;  /* 0x0000e8000c0c77ac */ /* 0x000e620008000a00 */
[----:B0-----:R-:W-:-:S02]  /*0150*/  UIMAD.WIDE UR6, UR14, 0x4, UR6 ;  /* 0x000000040e0678a5 */ /* 0x001fc4000f8e0206 */
[----:B------:R-:W-:Y:S01]  /*0160*/  ULOP3.LUT UP1, URZ, UR4, 0xf, URZ, 0xc0, !UPT ;  /* 0x0000000f04ff7892 */ /* 0x000fe2000f82c0ff */
[----:B--2---:R-:W-:Y:S01]  /*0170*/  VIADDMNMX R0, R0, -UR14, R5, PT ;  /* 0x8000000e00007c46 */ /* 0x004fe2000b800105 */
[----:B---3--:R-:W-:Y:S02]  /*0180*/  UIMAD.WIDE UR8, UR14, 0x4, UR8 ;  /* 0x000000040e0878a5 */ /* 0x008fe4000f8e0208 */
[----:B------:R-:W-:Y:S01]  /*0190*/  ULOP3.LUT UP2, URZ, UR6, 0xf, URZ, 0xc0, !UPT ;  /* 0x0000000f06ff7892 */ /* 0x000fe2000f84c0ff */
[----:B------:R-:W-:Y:S01]  /*01a0*/  R2UR UR15, R0 ;  /* 0x00000000000f72ca */ /* 0x000fe200000e0000 */
[----:B----4-:R-:W-:Y:S01]  /*01b0*/  UIMAD.WIDE UR10, UR14, 0x4, UR10 ;  /* 0x000000040e0a78a5 */ /* 0x010fe2000f8e020a */
[----:B------:R-:W0:Y:S01]  /*01c0*/  S2R R0, SR_TID.X ;  /* 0x0000000000007919 */ /* 0x000e220000002100 */
[----:B------:R-:W-:Y:S02]  /*01d0*/  MOV R2, UR8 ;  /* 0x0000000800027c02 */ /* 0x000fe40008000f00 */
[----:B------:R-:W-:-:S02]  /*01e0*/  PLOP3.LUT P2, PT, PT, PT, UP1, 0x80, 0x8 ;  /* 0x000000000008781c */ /* 0x000fc40003f4f018 */
[----:B------:R-:W-:Y:S02]  /*01f0*/  MOV R3, UR10 ;  /* 0x0000000a00037c02 */ /* 0x000fe40008000f00 */
[----:B------:R-:W-:Y:S02]  /*0200*/  PLOP3.LUT P4, PT, PT, PT, UP2, 0x80, 0x8 ;  /* 0x000000000008781c */ /* 0x000fe40003f8f028 */
[----:B------:R-:W-:Y:S02]  /*0210*/  LOP3.LUT P0, RZ, R2, 0xf, RZ, 0xc0, !PT ;  /* 0x0000000f02ff7812 */ /* 0x000fe4000780c0ff */
[----:B------:R-:W-:Y:S01]  /*0220*/  ULOP3.LUT UP0, URZ, UR15, 0x3, URZ, 0xc0, !UPT ;  /* 0x000000030fff7892 */ /* 0x000fe2000f80c0ff */
[----:B------:R-:W-:-:S05]  /*0230*/  LOP3.LUT P1, RZ, R3, 0xf, RZ, 0xc0, !PT ;  /* 0x0000000f03ff7812 */ /* 0x000fca000782c0ff */
[----:B------:R-:W-:-:S04]  /*0240*/  PLOP3.LUT P3, PT, PT, PT, UP0, 0x80, 0x8 ;  /* 0x000000000008781c */ /* 0x000fc80003f6f008 */
[----:B------:R-:W-:-:S04]  /*0250*/  PLOP3.LUT P2, PT, P2, P3, P4, 0xfe, 0x0 ;  /* 0x000000000000781c */ /* 0x000fc80001747f46 */
[----:B------:R-:W-:Y:S02]  /*0260*/  PLOP3.LUT P0, PT, P1, P2, P0, 0xfe, 0x0 ;  /* 0x000000000000781c */ /* 0x000fe40000f05f06 */
[----:B0-----:R-:W-:-:S11]  /*0270*/  SHF.L.U32 R0, R0, 0x2, RZ ;  /* 0x0000000200007819 */ /* 0x001fd600000006ff */
[----:B------:R-:W-:Y:S01]  /*0280*/  VOTEU.ANY UP0, P0 ;  /* 0x0000000000ff7886 */ /* 0x000fe20000000100 */
[----:B------:R-:W-:Y:S02]  /*0290*/  ISETP.GE.AND P0, PT, R0, UR15, PT ;  /* 0x0000000f00007c0c */ /* 0x000fe4000bf06270 */
[----:B------:R-:W-:Y:S02]  /*02a0*/  PLOP3.LUT P2, PT, PT, PT, UP0, 0x80, 0x8 ;  /* 0x000000000008781c */ /* 0x000fe40003f4f008 */
[----:B-1----:R-:W-:-:S06]  /*02b0*/  @!UP0 ULEA UR16, UR14, UR12, 0x1 ;  /* 0x0000000c0e108291 */ /* 0x002fcc000f8e08ff */
        /* <DEDUP_REMOVED lines=10> */
[----:B------:R-:W-:Y:S01]  /*0360*/  ULEA UR12, UP0, UR14, UR12, 0x1 ;  /* 0x0000000c0e0c7291 */ /* 0x000fe2000f8008ff */
[----:B------:R-:W-:Y:S02]  /*0370*/  @!P2 LOP3.LUT P1, RZ, R2, 0x7, RZ, 0xc0, !PT ;  /* 0x0000000702ffa812 */ /* 0x000fe4000782c0ff */
[----:B------:R-:W-:Y:S01]  /*0380*/  PLOP3.LUT P0, PT, PT, PT, PT, 0x8, 0x80 ;  /* 0x000000000080781c */ /* 0x000fe20003f0e170 */
[----:B------:R-:W-:Y:S01]  /*0390*/  ULEA.HI.X UR13, UR14, UR13, UR18, 0x1, UP0 ;  /* 0x0000000d0e0d7291 */ /* 0x000fe200080f0c12 */
[----:B------:R-:W-:Y:S01]  /*03a0*/  @!P2 PLOP3.LUT P0, PT, P1, PT, PT, 0x8, 0x80 ;  /* 0x000000000080a81c */ /* 0x000fe20000f0e170 */
[----:B-1----:R-:W-:-:S09]  /*03b0*/  UISETP.NE.AND UP0, UPT, UR19, URZ, UPT ;  /* 0x000000ff1300728c */ /* 0x002fd2000bf05270 */
[----:B0-234-:R-:W-:Y:S05]  /*03c0*/  BRA.U !UP0, `(.L_x_1013) ;  /* 0x0000000908907547 */ /* 0x01dfea000b800000 */
[----:B------:R-:W-:Y:S01]  /*03d0*/  BSSY.RECONVERGENT B0, `(.L_x_1014) ;  /* 0x00000a2000007945 */ /* 0x000fe20003800200 */
.L_x_1019:
[----:B------:R-:W-:Y:S01]  /*03e0*/  HFMA2 R25, -RZ, RZ, 0, 2.384185791015625e-07 ;  /* 0x00000004ff197431 */ /* 0x000fe200000001ff */
[----:B------:R-:W-:Y:S01]  /*03f0*/  MOV R23, 0x4 ;  /* 0x0000000400177802 */ /* 0x000fe20000000f00 */
[----:B------:R-:W-:-:S03]  /*0400*/  HFMA2 R3, -RZ, RZ, 0, 2.384185791015625e-07 ;  /* 0x00000004ff037431 */ /* 0x000fc600000001ff */
[----:B------:R-:W-:-:S04]  /*0410*/  IMAD.WIDE R24, R0, R25, UR4 ;  /* 0x0000000400187e25 */ /* 0x000fc8000f8e0219 */
[----:B------:R-:W-:-:S04]  /*0420*/  IMAD.WIDE R22, R0, R23, UR6 ;  /* 0x0000000600167e25 */ /* 0x000fc8000f8e0217 */
[----:B------:R-:W-:Y:S01]  /*0430*/  IMAD.WIDE R2, R0, R3, UR8 ;  /* 0x0000000800027e25 */ /* 0x000fe2000f8e0203 */
[----:B-1----:R-:W-:Y:S06]  /*0440*/  @!P0 BRA `(.L_x_1015) ;  /* 0x00000000001c8947 */ /* 0x002fec0003800000 */
[----:B------:R-:W-:Y:S01]  /*0450*/  MOV R17, 0x4 ;  /* 0x0000000400117802 */ /* 0x000fe20000000f00 */
[----:B------:R0:W5:Y:S04]  /*0460*/  LDG.E.128 R8, desc[UR16][R24.64] ;  /* 0x0000001018087981 */ /* 0x000168000c1e1d00 */
[----:B------:R-:W-:Y:S01]  /*0470*/  IMAD.WIDE R16, R0, R17, UR10 ;  /* 0x0000000a00107e25 */ /* 0x000fe2000f8e0211 */
[----:B------:R0:W5:Y:S04]  /*0480*/  LDG.E.128 R4, desc[UR16][R22.64] ;  /* 0x0000001016047981 */ /* 0x000168000c1e1d00 */
[----:B------:R0:W5:Y:S04]  /*0490*/  LDG.E.128 R12, desc[UR16][R2.64] ;  /* 0x00000010020c7981 */ /* 0x000168000c1e1d00 */
[----:B------:R-:W5:Y:S01]  /*04a0*/  LDG.E.128 R16, desc[UR16][R16.64] ;  /* 0x0000001010107981 */ /* 0x000f62000c1e1d00 */
[----:B------:R-:W-:Y:S05]  /*04b0*/  BRA `(.L_x_1016) ;  /* 0x00000000009c7947 */ /* 0x000fea0003800000 */
.L_x_1015:
[C---:B------:R-:W-:Y:S02]  /*04c0*/  IADD3 R4, PT, PT, R0.reuse, 0x1, RZ ;  /* 0x0000000100047810 */ /* 0x040fe40007ffe0ff */
[----:B------:R-:W-:Y:S02]  /*04d0*/  CS2R R16, SRZ ;  /* 0x0000000000107805 */ /* 0x000fe4000001ff00 */
[----:B------:R-:W-:Y:S02]  /*04e0*/  ISETP.GE.AND P1, PT, R0, UR15, PT ;  /* 0x0000000f00007c0c */ /* 0x000fe4000bf26270 */
[----:B------:R-:W-:Y:S02]  /*04f0*/  CS2R R18, SRZ ;  /* 0x0000000000127805 */ /* 0x000fe4000001ff00 */
[----:B------:R-:W-:Y:S02]  /*0500*/  ISETP.GE.AND P2, PT, R4, UR15, PT ;  /* 0x0000000f04007c0c */ /* 0x000fe4000bf46270 */
[----:B------:R-:W-:-:S02]  /*0510*/  IADD3 R5, PT, PT, R0, 0x2, RZ ;  /* 0x0000000200057810 */ /* 0x000fc40007ffe0ff */
[----:B------:R-:W-:Y:S02]  /*0520*/  IADD3 R6, PT, PT, R0, 0x3, RZ ;  /* 0x0000000300067810 */ /* 0x000fe40007ffe0ff */
[----:B------:R-:W-:Y:S02]  /*0530*/  ISETP.GE.AND P3, PT, R5, UR15, PT ;  /* 0x0000000f05007c0c */ /* 0x000fe4000bf66270 */
[----:B------:R-:W-:Y:S02]  /*0540*/  ISETP.GE.AND P4, PT, R6, UR15, PT ;  /* 0x0000000f06007c0c */ /* 0x000fe4000bf86270 */
[----:B------:R-:W-:Y:S02]  /*0550*/  MOV R7, 0x4 ;  /* 0x0000000400077802 */ /* 0x000fe40000000f00 */
[----:B------:R-:W-:Y:S02]  /*0560*/  MOV R15, 0x4 ;  /* 0x00000004000f7802 */ /* 0x000fe40000000f00 */
[----:B------:R-:W-:Y:S01]  /*0570*/  MOV R27, 0x4 ;  /* 0x00000004001b7802 */ /* 0x000fe20000000f00 */
[----:B------:R-:W-:Y:S01]  /*0580*/  @!P1 IMAD.WIDE R6, R0, R7, UR10 ;  /* 0x0000000a00069e25 */ /* 0x000fe2000f8e0207 */
[----:B------:R-:W-:-:S03]  /*0590*/  MOV R29, 0x4 ;  /* 0x00000004001d7802 */ /* 0x000fc60000000f00 */
[C---:B------:R-:W-:Y:S01]  /*05a0*/  @!P2 IMAD.WIDE R14, R0.reuse, R15, UR10 ;  /* 0x0000000a000eae25 */ /* 0x040fe2000f8e020f */
[----:B------:R0:W5:Y:S01]  /*05b0*/  @!P1 LDG.E R16, desc[UR16][R6.64] ;  /* 0x0000001006109981 */ /* 0x000162000c1e1900 */
[----:B------:R-:W-:Y:S02]  /*05c0*/  CS2R R8, SRZ ;  /* 0x0000000000087805 */ /* 0x000fe4000001ff00 */
[----:B------:R-:W-:Y:S02]  /*05d0*/  CS2R R4, SRZ ;  /* 0x0000000000047805 */ /* 0x000fe4000001ff00 */
[----:B------:R-:W-:Y:S01]  /*05e0*/  CS2R R12, SRZ ;  /* 0x00000000000c7805 */ /* 0x000fe2000001ff00 */
[----:B------:R1:W5:Y:S01]  /*05f0*/  @!P2 LDG.E R17, desc[UR16][R14.64+0x4] ;  /* 0x000004100e11a981 */ /* 0x000362000c1e1900 */
[----:B------:R-:W-:Y:S01]  /*0600*/  CS2R R10, SRZ ;  /* 0x00000000000a7805 */ /* 0x000fe2000001ff00 */
[C---:B------:R-:W-:Y:S02]  /*0610*/  @!P3 IMAD.WIDE R26, R0.reuse, R27, UR10 ;  /* 0x0000000a001abe25 */ /* 0x040fe4000f8e021b */
[----:B------:R2:W5:Y:S01]  /*0620*/  @!P1 LDG.E R8, desc[UR16][R24.64] ;  /* 0x0000001018089981 */ /* 0x000562000c1e1900 */
[----:B0-----:R-:W-:Y:S01]  /*0630*/  CS2R R6, SRZ ;  /* 0x0000000000067805 */ /* 0x001fe2000001ff00 */
[----:B------:R-:W-:-:S02]  /*0640*/  @!P4 IMAD.WIDE R28, R0, R29, UR10 ;  /* 0x0000000a001cce25 */ /* 0x000fc4000f8e021d */
        /* <DEDUP_REMOVED lines=14> */
.L_x_1016:
[----:B------:R-:W1:Y:S01]  /*0730*/  MUFU.RCP R21, UR25 ;  /* 0x0000001900157d08 */ /* 0x000e620008001000 */
[C---:B-----5:R-:W-:Y:S01]  /*0740*/  FMUL.FTZ R16, R20.reuse, R16 ;  /* 0x0000001014107220 */ /* 0x060fe20000410000 */
[----:B------:R-:W-:-:S03]  /*0750*/  FMUL.FTZ R17, R20, R17 ;  /* 0x0000001114117220 */ /* 0x000fc60000410000 */
[----:B--2---:R-:W-:-:S04]  /*0760*/  FMUL.FTZ R26, R16, R16 ;  /* 0x00000010101a7220 */ /* 0x004fc80000410000 */
[----:B------:R-:W-:-:S04]  /*0770*/  FFMA.FTZ R27, R26, -UR21, R26 ;  /* 0x800000151a1b7c23 */ /* 0x000fc8000801001a */
[----:B------:R-:W-:Y:S01]  /*0780*/  FFMA.FTZ R12, R12, UR21, R27 ;  /* 0x000000150c0c7c23 */ /* 0x000fe2000801001b */
[----:B------:R-:W-:Y:S01]  /*0790*/  FFMA.FTZ R27, R16, -UR20, R16 ;  /* 0x80000014101b7c23 */ /* 0x000fe20008010010 */
[C---:B------:R-:W-:Y:S01]  /*07a0*/  FFMA.FTZ R16, R17.reuse, -UR20, R17 ;  /* 0x8000001411107c23 */ /* 0x040fe20008010011 */
[----:B------:R-:W-:Y:S01]  /*07b0*/  FMUL.FTZ R17, R17, R17 ;  /* 0x0000001111117220 */ /* 0x000fe20000410000 */
[----:B-1----:R-:W-:Y:S02]  /*07c0*/  FMUL.FTZ R28, R12, R21 ;  /* 0x000000150c1c7220 */ /* 0x002fe40000410000 */
[----:B------:R-:W-:Y:S01]  /*07d0*/  FFMA.FTZ R5, R5, UR20, R16 ;  /* 0x0000001405057c23 */ /* 0x000fe20008010010 */
[----:B------:R-:W-:Y:S01]  /*07e0*/  FFMA.FTZ R17, R17, -UR21, R17 ;  /* 0x8000001511117c23 */ /* 0x000fe20008010011 */
[----:B------:R-:W1:Y:S01]  /*07f0*/  MUFU.RCP R16, UR24 ;  /* 0x0000001800107d08 */ /* 0x000e620008001000 */
[----:B------:R-:W-:Y:S02]  /*0800*/  FFMA.FTZ R4, R4, UR20, R27 ;  /* 0x0000001404047c23 */ /* 0x000fe4000801001b */
[----:B------:R-:W-:-:S05]  /*0810*/  FFMA.FTZ R13, R13, UR21, R17 ;  /* 0x000000150d0d7c23 */ /* 0x000fca0008010011 */
[----:B------:R2:W3:Y:S02]  /*0820*/  MUFU.SQRT R26, R28 ;  /* 0x0000001c001a7308 */ /* 0x0004e40000002000 */
[----:B--2---:R-:W-:Y:S01]  /*0830*/  FMUL.FTZ R28, R13, R21 ;  /* 0x000000150d1c7220 */ /* 0x004fe20000410000 */
[----:B-1----:R-:W-:-:S05]  /*0840*/  FMUL.FTZ R17, R4, R16 ;  /* 0x0000001004117220 */ /* 0x002fca0000410000 */
[----:B------:R-:W-:Y:S01]  /*0850*/  MUFU.SQRT R28, R28 ;  /* 0x0000001c001c7308 */ /* 0x000fe20000002000 */
[----:B---3--:R-:W-:-:S07]  /*0860*/  FADD.FTZ R26, R26, UR26 ;  /* 0x0000001a1a1a7e21 */ /* 0x008fce0008010000 */
[----:B------:R-:W1:Y:S02]  /*0870*/  MUFU.RCP R26, R26 ;  /* 0x0000001a001a7308 */ /* 0x000e640000001000 */
[----:B-1----:R-:W-:Y:S01]  /*0880*/  FMUL.FTZ R27, R17, R26 ;  /* 0x0000001a111b7220 */ /* 0x002fe20000410000 */
[----:B------:R-:W-:Y:S01]  /*0890*/  FMUL.FTZ R26, R20, R18 ;  /* 0x00000012141a7220 */ /* 0x000fe20000410000 */
[----:B------:R-:W-:Y:S01]  /*08a0*/  FADD.FTZ R17, R28, UR26 ;  /* 0x0000001a1c117e21 */ /* 0x000fe20008010000 */
[----:B------:R-:W-:Y:S01]  /*08b0*/  FMUL.FTZ R18, R5, R16 ;  /* 0x0000001005127220 */ /* 0x000fe20000410000 */
[----:B------:R-:W-:-:S04]  /*08c0*/  FFMA.FTZ R27, R8, UR22, R27 ;  /* 0x00000016081b7c23 */ /* 0x000fc8000801001b */
[----:B------:R-:W-:Y:S01]  /*08d0*/  FFMA.FTZ R8, -R27, UR27, R8 ;  /* 0x0000001b1b087c23 */ /* 0x000fe20008010108 */
[----:B------:R-:W-:Y:S01]  /*08e0*/  FMUL.FTZ R27, R26, R26 ;  /* 0x0000001a1a1b7220 */ /* 0x000fe20000410000 */
[----:B------:R-:W1:Y:S03]  /*08f0*/  MUFU.RCP R17, R17 ;  /* 0x0000001100117308 */ /* 0x000e660000001000 */
[----:B------:R-:W-:-:S04]  /*0900*/  FFMA.FTZ R27, R27, -UR21, R27 ;  /* 0x800000151b1b7c23 */ /* 0x000fc8000801001b */
[----:B------:R-:W-:Y:S01]  /*0910*/  FFMA.FTZ R14, R14, UR21, R27 ;  /* 0x000000150e0e7c23 */ /* 0x000fe2000801001b */
[----:B------:R-:W-:Y:S01]  /*0920*/  FFMA.FTZ R27, R26, -UR20, R26 ;  /* 0x800000141a1b7c23 */ /* 0x000fe2000801001a */
[----:B------:R-:W-:Y:S02]  /*0930*/  FMUL.FTZ R26, R20, R19 ;  /* 0x00000013141a7220 */ /* 0x000fe40000410000 */
[----:B------:R-:W-:Y:S01]  /*0940*/  FMUL.FTZ R29, R14, R21 ;  /* 0x000000150e1d7220 */ /* 0x000fe20000410000 */
[----:B------:R-:W-:Y:S01]  /*0950*/  FFMA.FTZ R6, R6, UR20, R27 ;  /* 0x0000001406067c23 */ /* 0x000fe2000801001b */
[C---:B------:R-:W-:Y:S01]  /*0960*/  FMUL.FTZ R27, R26.reuse, R26 ;  /* 0x0000001a1a1b7220 */ /* 0x040fe20000410000 */
[----:B------:R-:W-:Y:S02]  /*0970*/  FFMA.FTZ R26, R26, -UR20, R26 ;  /* 0x800000141a1a7c23 */ /* 0x000fe4000801001a */
[----:B------:R-:W-:Y:S01]  /*0980*/  FMUL.FTZ R28, R6, R16 ;  /* 0x00000010061c7220 */ /* 0x000fe20000410000 */
[----:B------:R-:W2:Y:S01]  /*0990*/  MUFU.SQRT R29, R29 ;  /* 0x0000001d001d7308 */ /* 0x000ea20000002000 */
[----:B-1----:R-:W-:Y:S01]  /*09a0*/  FMUL.FTZ R18, R18, R17 ;  /* 0x0000001112127220 */ /* 0x002fe20000410000 */
[----:B------:R-:W-:-:S03]  /*09b0*/  FFMA.FTZ R7, R7, UR20, R26 ;  /* 0x0000001407077c23 */ /* 0x000fc6000801001a */
[----:B------:R-:W-:Y:S01]  /*09c0*/  FFMA.FTZ R18, R9, UR22, R18 ;  /* 0x0000001609127c23 */ /* 0x000fe20008010012 */
[----:B------:R-:W-:-:S03]  /*09d0*/  FMUL.FTZ R16, R7, R16 ;  /* 0x0000001007107220 */ /* 0x000fc60000410000 */
[----:B------:R-:W-:-:S04]  /*09e0*/  FFMA.FTZ R9, -R18, UR27, R9 ;  /* 0x0000001b12097c23 */ /* 0x000fc80008010109 */
[----:B------:R-:W-:Y:S01]  /*09f0*/  F2F.BF16.F32 R26, R9 ;  /* 0x00000009001a7304 */ /* 0x000fe20000202000 */
[----:B--2---:R-:W-:-:S07]  /*0a00*/  FADD.FTZ R17, R29, UR26 ;  /* 0x0000001a1d117e21 */ /* 0x004fce0008010000 */
[----:B------:R-:W1:Y:S02]  /*0a10*/  MUFU.RCP R17, R17 ;  /* 0x0000001100117308 */ /* 0x000e640000001000 */
[----:B-1----:R-:W-:Y:S01]  /*0a20*/  FMUL.FTZ R19, R28, R17 ;  /* 0x000000111c137220 */ /* 0x002fe20000410000 */
[----:B------:R-:W-:-:S05]  /*0a30*/  FFMA.FTZ R28, R27, -UR21, R27 ;  /* 0x800000151b1c7c23 */ /* 0x000fca000801001b */
[----:B------:R-:W-:Y:S01]  /*0a40*/  F2F.BF16.F32 R17, R8 ;  /* 0x0000000800117304 */ /* 0x000fe20000202000 */
[----:B------:R-:W-:Y:S01]  /*0a50*/  FFMA.FTZ R19, R10, UR22, R19 ;  /* 0x000000160a137c23 */ /* 0x000fe20008010013 */
[----:B------:R-:W-:-:S03]  /*0a60*/  FFMA.FTZ R15, R15, UR21, R28 ;  /* 0x000000150f0f7c23 */ /* 0x000fc6000801001c */
[----:B------:R-:W-:Y:S01]  /*0a70*/  FFMA.FTZ R10, -R19, UR27, R10 ;  /* 0x0000001b130a7c23 */ /* 0x000fe2000801010a */
[----:B------:R-:W-:-:S06]  /*0a80*/  FMUL.FTZ R27, R15, R21 ;  /* 0x000000150f1b7220 */ /* 0x000fcc0000410000 */
[----:B------:R-:W1:Y:S02]  /*0a90*/  MUFU.SQRT R27, R27 ;  /* 0x0000001b001b7308 */ /* 0x000e640000002000 */
[----:B-1----:R-:W-:-:S06]  /*0aa0*/  FADD.FTZ R21, R27, UR26 ;  /* 0x0000001a1b157e21 */ /* 0x002fcc0008010000 */
[----:B------:R-:W1:Y:S02]  /*0ab0*/  MUFU.RCP R21, R21 ;  /* 0x0000001500157308 */ /* 0x000e640000001000 */
[----:B-1----:R-:W-:-:S06]  /*0ac0*/  FMUL.FTZ R16, R16, R21 ;  /* 0x0000001510107220 */ /* 0x002fcc0000410000 */
[----:B------:R1:W2:Y:S01]  /*0ad0*/  F2F.BF16.F32 R21, R10 ;  /* 0x0000000a00157304 */ /* 0x0002a20000202000 */
[----:B------:R-:W-:-:S04]  /*0ae0*/  FFMA.FTZ R16, R11, UR22, R16 ;  /* 0x000000160b107c23 */ /* 0x000fc80008010010 */
[----:B------:R-:W-:-:S04]  /*0af0*/  FFMA.FTZ R11, -R16, UR27, R11 ;  /* 0x0000001b100b7c23 */ /* 0x000fc8000801010b */
[----:B------:R1:W3:Y:S01]  /*0b00*/  F2F.BF16.F32 R16, R11 ;  /* 0x0000000b00107304 */ /* 0x0002e20000202000 */
[----:B------:R-:W-:Y:S05]  /*0b10*/  @!P0 BRA `(.L_x_1017) ;  /* 0x00000000002c8947 */ /* 0x000fea0003800000 */
[----:B------:R-:W-:Y:S01]  /*0b20*/  IMAD.WIDE.U32 R18, R26, 0x10000, RZ ;  /* 0x000100001a127825 */ /* 0x000fe200078e00ff */
[----:B---3--:R-:W-:Y:S01]  /*0b30*/  SHF.L.U32 R16, R16, 0x10, RZ ;  /* 0x0000001010107819 */ /* 0x008fe200000006ff */
[----:B------:R3:W-:Y:S01]  /*0b40*/  STG.E.128 desc[UR16][R24.64], R8 ;  /* 0x0000000818007986 */ /* 0x0007e2000c101d10 */
[----:B------:R-:W-:Y:S02]  /*0b50*/  MOV R27, 0x2 ;  /* 0x00000002001b7802 */ /* 0x000fe40000000f00 */
[----:B--2---:R-:W-:Y:S01]  /*0b60*/  LOP3.LUT R19, R19, R16, R21, 0xfe, !PT ;  /* 0x0000001013137212 */ /* 0x004fe200078efe15 */
[----:B------:R3:W-:Y:S01]  /*0b70*/  STG.E.128 desc[UR16][R22.64], R4 ;  /* 0x0000000416007986 */ /* 0x0007e2000c101d10 */
[----:B------:R-:W-:Y:S01]  /*0b80*/  LOP3.LUT R18, R18, R17, RZ, 0xfc, !PT ;  /* 0x0000001112127212 */ /* 0x000fe200078efcff */
[----:B------:R-:W-:Y:S02]  /*0b90*/  IMAD.WIDE R16, R0, R27, UR12 ;  /* 0x0000000c00107e25 */ /* 0x000fe4000f8e021b */
[----:B------:R3:W-:Y:S04]  /*0ba0*/  STG.E.128 desc[UR16][R2.64], R12 ;  /* 0x0000000c02007986 */ /* 0x0007e8000c101d10 */
[----:B------:R3:W-:Y:S01]  /*0bb0*/  STG.E.64 desc[UR16][R16.64], R18 ;  /* 0x0000001210007986 */ /* 0x0007e2000c101b10 */
[----:B------:R-:W-:Y:S05]  /*0bc0*/  BRA `(.L_x_1018) ;  /* 0x0000000000787947 */ /* 0x000fea0003800000 */
.L_x_1017:
        /* <DEDUP_REMOVED lines=10> */
[----:B------:R-:W-:Y:S03]  /*0c70*/  @!P1 STG.E desc[UR16][R24.64], R8 ;  /* 0x0000000818009986 */ /* 0x000fe6000c101910 */
[----:B------:R-:W-:Y:S01]  /*0c80*/  @!P2 IMAD.WIDE R28, R0, R29, UR12 ;  /* 0x0000000c001cae25 */ /* 0x000fe2000f8e021d */
[----:B------:R-:W-:Y:S04]  /*0c90*/  @!P1 STG.E desc[UR16][R22.64], R4 ;  /* 0x0000000416009986 */ /* 0x000fe8000c101910 */
[----:B------:R-:W-:Y:S04]  /*0ca0*/  @!P1 STG.E desc[UR16][R2.64], R12 ;  /* 0x0000000c02009986 */ /* 0x000fe8000c101910 */
[----:B------:R4:W-:Y:S04]  /*0cb0*/  @!P1 STG.E.U16 desc[UR16][R18.64], R17 ;  /* 0x0000001112009986 */ /* 0x0009e8000c101510 */
[----:B------:R5:W-:Y:S04]  /*0cc0*/  @!P2 STG.E desc[UR16][R24.64+0x4], R9 ;  /* 0x000004091800a986 */ /* 0x000be8000c101910 */
[----:B------:R0:W-:Y:S01]  /*0cd0*/  @!P2 STG.E desc[UR16][R22.64+0x4], R5 ;  /* 0x000004051600a986 */ /* 0x0001e2000c101910 */
[----:B----4-:R-:W-:-:S03]  /*0ce0*/  HFMA2 R17, -RZ, RZ, 0, 1.1920928955078125e-07 ;  /* 0x00000002ff117431 */ /* 0x010fc600000001ff */
[----:B------:R4:W-:Y:S01]  /*0cf0*/  @!P2 STG.E desc[UR16][R2.64+0x4], R13 ;  /* 0x0000040d0200a986 */ /* 0x0009e2000c101910 */
[----:B-----5:R-:W-:-:S03]  /*0d00*/  @!P3 IMAD.WIDE R8, R0, R27, UR12 ;  /* 0x0000000c0008be25 */ /* 0x020fc6000f8e021b */
[----:B------:R4:W-:Y:S01]  /*0d10*/  @!P2 STG.E.U16 desc[UR16][R28.64+0x2], R26 ;  /* 0x0000021a1c00a986 */ /* 0x0009e2000c101510 */
[----:B0-----:R-:W-:-:S03]  /*0d20*/  @!P4 IMAD.WIDE R4, R0, R17, UR12 ;  /* 0x0000000c0004ce25 */ /* 0x001fc6000f8e0211 */
[----:B------:R4:W-:Y:S04]  /*0d30*/  @!P3 STG.E desc[UR16][R24.64+0x8], R10 ;  /* 0x0000080a1800b986 */ /* 0x0009e8000c101910 */
[----:B------:R4:W-:Y:S04]  /*0d40*/  @!P3 STG.E desc[UR16][R22.64+0x8], R6 ;  /* 0x000008061600b986 */ /* 0x0009e8000c101910 */
[----:B------:R4:W-:Y:S04]  /*0d50*/  @!P3 STG.E desc[UR16][R2.64+0x8], R14 ;  /* 0x0000080e0200b986 */ /* 0x0009e8000c101910 */
[----:B--2---:R4:W-:Y:S04]  /*0d60*/  @!P3 STG.E.U16 desc[UR16][R8.64+0x4], R21 ;  /* 0x000004150800b986 */ /* 0x0049e8000c101510 */
[----:B------:R4:W-:Y:S04]  /*0d70*/  @!P4 STG.E desc[UR16][R24.64+0xc], R11 ;  /* 0x00000c0b1800c986 */ /* 0x0009e8000c101910 */
[----:B------:R4:W-:Y:S04]  /*0d80*/  @!P4 STG.E desc[UR16][R22.64+0xc], R7 ;  /* 0x00000c071600c986 */ /* 0x0009e8000c101910 */
[----:B------:R4:W-:Y:S04]  /*0d90*/  @!P4 STG.E desc[UR16][R2.64+0xc], R15 ;  /* 0x00000c0f0200c986 */ /* 0x0009e8000c101910 */
[----:B---3--:R4:W-:Y:S02]  /*0da0*/  @!P4 STG.E.U16 desc[UR16][R4.64+0x6], R16 ;  /* 0x000006100400c986 */ /* 0x0089e4000c101510 */
.L_x_1018:
[----:B0--34-:R-:W0:Y:S02]  /*0db0*/  LDC R3, c[0x0][0x360] ;  /* 0x0000d800ff037b82 */ /* 0x019e240000000800 */
[----:B0-----:R-:W-:-:S04]  /*0dc0*/  LEA R0, R3, R0, 0x2 ;  /* 0x0000000003007211 */ /* 0x001fc800078e10ff */
[----:B------:R-:W-:-:S13]  /*0dd0*/  ISETP.GE.AND P1, PT, R0, UR15, PT ;  /* 0x0000000f00007c0c */ /* 0x000fda000bf26270 */
[----:B------:R-:W-:Y:S05]  /*0de0*/  @!P1 BRA `(.L_x_1019) ;  /* 0xfffffff4007c9947 */ /* 0x000fea000383ffff */
[----:B------:R-:W-:Y:S05]  /*0df0*/  BSYNC.RECONVERGENT B0 ;  /* 0x0000000000007941 */ /* 0x000fea0003800200 */
.L_x_1014:
[----:B------:R-:W-:Y:S05]  /*0e00*/  EXIT ;  /* 0x000000000000794d */ /* 0x000fea0003800000 */
.L_x_1013:
[----:B------:R-:W0:Y:S01]  /*0e10*/  LDC R3, c[0x0][0x360] ;  /* 0x0000d800ff037b82 */ /* 0x000e220000000800 */
[----:B------:R-:W-:Y:S01]  /*0e20*/  BSSY.RECONVERGENT B0, `(.L_x_1020) ;  /* 0x00000dd000007945 */ /* 0x000fe20003800200 */
[----:B------:R-:W1:Y:S01]  /*0e30*/  LDCU UR14, c[0x0][0xfa4] ;  /* 0x0001f480ff0e77ac */ /* 0x000e620008000800 */
[----:B------:R-:W2:Y:S01]  /*0e40*/  LDCU.64 UR18, c[0x0][0xf88] ;  /* 0x0001f100ff1277ac */ /* 0x000ea20008000a00 */
[----:B------:R-:W3:Y:S02]  /*0e50*/  LDCU.128 UR20, c[0x0][0xf90] ;  /* 0x0001f200ff1477ac */ /* 0x000ee40008000c00 */
.L_x_1027:
[----:B------:R-:W-:Y:S04]  /*0e60*/  BSSY.RECONVERGENT B1, `(.L_x_1021) ;  /* 0x000004b000017945 */ /* 0x000fe80003800200 */
[----:B0123--:R-:W-:Y:S05]  /*0e70*/  @P0 BRA `(.L_x_1022) ;  /* 0x0000000000f40947 */ /* 0x00ffea0003800000 */
[C---:B------:R-:W-:Y:S01]  /*0e80*/  ISETP.GE.AND P1, PT, R0.reuse, UR15, PT ;  /* 0x0000000f00007c0c */ /* 0x040fe2000bf26270 */
[----:B------:R-:W-:Y:S01]  /*0e90*/  HFMA2 R11, -RZ, RZ, 0, 2.384185791015625e-07 ;  /* 0x00000004ff0b7431 */ /* 0x000fe200000001ff */
[C---:B------:R-:W-:Y:S02]  /*0ea0*/  IADD3 R2, PT, PT, R0.reuse, 0x1, RZ ;  /* 0x0000000100027810 */ /* 0x040fe40007ffe0ff */
[----:B------:R-:W-:Y:S02]  /*0eb0*/  CS2R R8, SRZ ;  /* 0x0000000000087805 */ /* 0x000fe4000001ff00 */
[----:B------:R-:W-:Y:S02]  /*0ec0*/  IADD3 R5, PT, PT, R0, 0x2, RZ ;  /* 0x0000000200057810 */ /* 0x000fe40007ffe0ff */
[----:B------:R-:W-:Y:S02]  /*0ed0*/  ISETP.GE.AND P2, PT, R2, UR15, PT ;  /* 0x0000000f02007c0c */ /* 0x000fe4000bf46270 */
[----:B------:R-:W-:-:S02]  /*0ee0*/  ISETP.GE.AND P3, PT, R5, UR15, PT ;  /* 0x0000000f05007c0c */ /* 0x000fc4000bf66270 */
[----:B------:R-:W-:Y:S02]  /*0ef0*/  MOV R7, 0x4 ;  /* 0x0000000400077802 */ /* 0x000fe40000000f00 */
[----:B------:R-:W-:Y:S01]  /*0f00*/  MOV R4, RZ ;  /* 0x000000ff00047202 */ /* 0x000fe20000000f00 */
[----:B------:R-:W-:Y:S01]  /*0f10*/  @!P1 IMAD.WIDE R10, R0, R11, UR6 ;  /* 0x00000006000a9e25 */ /* 0x000fe2000f8e020b */
[----:B------:R-:W-:-:S03]  /*0f20*/  MOV R15, 0x4 ;  /* 0x00000004000f7802 */ /* 0x000fc60000000f00 */
[----:B------:R-:W-:Y:S02]  /*0f30*/  HFMA2 R19, -RZ, RZ, 0, 2.384185791015625e-07 ;  /* 0x00000004ff137431 */ /* 0x000fe400000001ff */
[----:B------:R-:W-:-:S04]  /*0f40*/  @!P1 IMAD.WIDE R6, R0, R7, UR4 ;  /* 0x0000000400069e25 */ /* 0x000fc8000f8e0207 */
[----:B------:R-:W-:Y:S01]  /*0f50*/  HFMA2 R17, -RZ, RZ, 0, 2.384185791015625e-07 ;  /* 0x00000004ff117431 */ /* 0x000fe200000001ff */
[----:B------:R-:W-:Y:S01]  /*0f60*/  MOV R25, 0x4 ;  /* 0x0000000400197802 */ /* 0x000fe20000000f00 */
[----:B------:R4:W5:Y:S01]  /*0f70*/  @!P1 LDG.E R8, desc[UR16][R10.64] ;  /* 0x000000100a089981 */ /* 0x000962000c1e1900 */
[----:B------:R-:W-:Y:S02]  /*0f80*/  CS2R R12, SRZ ;  /* 0x00000000000c7805 */ /* 0x000fe4000001ff00 */
[----:B------:R-:W-:Y:S01]  /*0f90*/  MOV R5, RZ ;  /* 0x000000ff00057202 */ /* 0x000fe20000000f00 */
[----:B------:R1:W5:Y:S01]  /*0fa0*/  @!P1 LDG.E R4, desc[UR16][R6.64] ;  /* 0x0000001006049981 */ /* 0x000362000c1e1900 */
[----:B------:R-:W-:-:S04]  /*0fb0*/  @!P1 IMAD.WIDE R18, R0, R19, UR8 ;  /* 0x0000000800129e25 */ /* 0x000fc8000f8e0213 */
[----:B------:R-:W-:Y:S01]  /*0fc0*/  HFMA2 R27, -RZ, RZ, 0, 2.384185791015625e-07 ;  /* 0x00000004ff1b7431 */ /* 0x000fe200000001ff */
[----:B------:R-:W-:Y:S01]  /*0fd0*/  MOV R23, 0x4 ;  /* 0x0000000400177802 */ /* 0x000fe20000000f00 */
[C---:B----4-:R-:W-:Y:S01]  /*0fe0*/  @!P2 IMAD.WIDE R10, R0.reuse, R15, UR8 ;  /* 0x00000008000aae25 */ /* 0x050fe2000f8e020f */
[----:B------:R-:W-:Y:S01]  /*0ff0*/  MOV R29, 0x4 ;  /* 0x00000004001d7802 */ /* 0x000fe20000000f00 */
[----:B------:R4:W5:Y:S02]  /*1000*/  @!P1 LDG.E R12, desc[UR16][R18.64] ;  /* 0x00000010120c9981 */ /* 0x000964000c1e1900 */
[----:B-1----:R-:W-:Y:S02]  /*1010*/  HFMA2 R6, -RZ, RZ, 0, 0 ;  /* 0x00000000ff067431 */ /* 0x002fe400000001ff */
[----:B------:R-:W-:-:S04]  /*1020*/  @!P3 IMAD.WIDE R14, R0, R17, UR4 ;  /* 0x00000004000ebe25 */ /* 0x000fc8000f8e0211 */
[----:B------:R-:W-:Y:S01]  /*1030*/  HFMA2 R7, -RZ, RZ, 0, 2.384185791015625e-07 ;  /* 0x00000004ff077431 */ /* 0x000fe200000001ff */
[----:B------:R1:W5:Y:S01]  /*1040*/  @!P2 LDG.E R13, desc[UR16][R10.64+0x4] ;  /* 0x000004100a0da981 */ /* 0x000362000c1e1900 */
[C---:B------:R-:W-:Y:S01]  /*1050*/  @!P2 IMAD.WIDE R24, R0.reuse, R25, UR4 ;  /* 0x000000040018ae25 */ /* 0x040fe2000f8e0219 */
[----:B------:R-:W-:Y:S02]  /*1060*/  CS2R R16, SRZ ;  /* 0x0000000000107805 */ /* 0x000fe4000001ff00 */
[----:B------:R2:W5:Y:S01]  /*1070*/  @!P3 LDG.E R6, desc[UR16][R14.64+0x8] ;  /* 0x000008100e06b981 */ /* 0x000562000c1e1900 */
[----:B----4-:R-:W-:Y:S01]  /*1080*/  CS2R R18, SRZ ;  /* 0x0000000000127805 */ /* 0x010fe2000001ff00 */
[C---:B------:R-:W-:Y:S02]  /*1090*/  @!P2 IMAD.WIDE R26, R0.reuse, R27, UR6 ;  /* 0x00000006001aae25 */ /* 0x040fe4000f8e021b */
[----:B------:R4:W5:Y:S01]  /*10a0*/  @!P2 LDG.E R5, desc[UR16][R24.64+0x4] ;  /* 0x000004101805a981 */ /* 0x000962000c1e1900 */
[----:B-1----:R-:W-:Y:S01]  /*10b0*/  CS2R R10, SRZ ;  /* 0x00000000000a7805 */ /* 0x002fe2000001ff00 */
[----:B------:R-:W-:-:S02]  /*10c0*/  @!P3 IMAD.WIDE R22, R0, R23, UR6 ;  /* 0x000000060016be25 */ /* 0x000fc4000f8e0217 */
[----:B------:R1:W5:Y:S01]  /*10d0*/  @!P2 LDG.E R9, desc[UR16][R26.64+0x4] ;  /* 0x000004101a09a981 */ /* 0x000362000c1e1900 */
[----:B--2---:R-:W-:Y:S01]  /*10e0*/  CS2R R14, SRZ ;  /* 0x00000000000e7805 */ /* 0x004fe2000001ff00 */
[C---:B------:R-:W-:Y:S02]  /*10f0*/  IMAD.WIDE R28, R0.reuse, R29, UR10 ;  /* 0x0000000a001c7e25 */ /* 0x040fe4000f8e021d */
[----:B------:R1:W5:Y:S02]  /*1100*/  @!P3 LDG.E R10, desc[UR16][R22.64+0x8] ;  /* 0x00000810160ab981 */ /* 0x000364000c1e1900 */
[C---:B----4-:R-:W-:Y:S02]  /*1110*/  @!P3 IMAD.WIDE R24, R0.reuse, R7, UR8 ;  /* 0x000000080018be25 */ /* 0x050fe4000f8e0207 */
[----:B------:R1:W5:Y:S04]  /*1120*/  @!P2 LDG.E R17, desc[UR16][R28.64+0x4] ;  /* 0x000004101c11a981 */ /* 0x000368000c1e1900 */
[----:B------:R1:W5:Y:S04]  /*1130*/  @!P3 LDG.E R14, desc[UR16][R24.64+0x8] ;  /* 0x00000810180eb981 */ /* 0x000368000c1e1900 */
[----:B------:R1:W5:Y:S01]  /*1140*/  @!P3 LDG.E R18, desc[UR16][R28.64+0x8] ;  /* 0x000008101c12b981 */ /* 0x000362000c1e1900 */
[----:B------:R-:W-:-:S03]  /*1150*/  IADD3 R2, PT, PT, R0, 0x3, RZ ;  /* 0x0000000300027810 */ /* 0x000fc60007ffe0ff */
[----:B------:R1:W5:Y:S01]  /*1160*/  @!P1 LDG.E R16, desc[UR16][R28.64] ;  /* 0x000000101c109981 */ /* 0x000362000c1e1900 */
[----:B------:R-:W-:Y:S01]  /*1170*/  ISETP.GE.AND P1, PT, R2, UR15, PT ;  /* 0x0000000f02007c0c */ /* 0x000fe2000bf26270 */
[----:B------:R-:W-:-:S12]  /*1180*/  HFMA2 R7, -RZ, RZ, 0, 0 ;  /* 0x00000000ff077431 */ /* 0x000fd800000001ff */
[----:B-1----:R-:W-:Y:S05]  /*1190*/  @P1 BRA `(.L_x_1023) ;  /* 0x00000000005c1947 */ /* 0x002fea0003800000 */
[----:B------:R-:W-:Y:S01]  /*11a0*/  MOV R23, 0x4 ;  /* 0x0000000400177802 */ /* 0x000fe20000000f00 */
[----:B------:R4:W5:Y:S01]  /*11b0*/  LDG.E R19, desc[UR16][R28.64+0xc] ;  /* 0x00000c101c137981 */ /* 0x000962000c1e1900 */
[----:B------:R-:W-:Y:S02]  /*11c0*/  MOV R25, 0x4 ;  /* 0x0000000400197802 */ /* 0x000fe40000000f00 */
[----:B------:R-:W-:Y:S01]  /*11d0*/  MOV R27, 0x4 ;  /* 0x00000004001b7802 */ /* 0x000fe20000000f00 */
[----:B------:R-:W-:-:S04]  /*11e0*/  IMAD.WIDE R22, R0, R23, UR4 ;  /* 0x0000000400167e25 */ /* 0x000fc8000f8e0217 */
[C---:B------:R-:W-:Y:S01]  /*11f0*/  IMAD.WIDE R24, R0.reuse, R25, UR6 ;  /* 0x0000000600187e25 */ /* 0x040fe2000f8e0219 */
[----:B------:R4:W5:Y:S03]  /*1200*/  LDG.E R7, desc[UR16][R22.64+0xc] ;  /* 0x00000c1016077981 */ /* 0x000966000c1e1900 */
[----:B------:R-:W-:Y:S01]  /*1210*/  IMAD.WIDE R26, R0, R27, UR8 ;  /* 0x00000008001a7e25 */ /* 0x000fe2000f8e021b */
[----:B------:R4:W5:Y:S04]  /*1220*/  LDG.E R11, desc[UR16][R24.64+0xc] ;  /* 0x00000c10180b7981 */ /* 0x000968000c1e1900 */
[----:B------:R4:W5:Y:S01]  /*1230*/  LDG.E R15, desc[UR16][R26.64+0xc] ;  /* 0x00000c101a0f7981 */ /* 0x000962000c1e1900 */
[----:B------:R-:W-:Y:S05]  /*1240*/  BRA `(.L_x_1023) ;  /* 0x0000000000307947 */ /* 0x000fea0003800000 */
.L_x_1022:
[----:B------:R-:W-:Y:S01]  /*1250*/  MOV R5, 0x4 ;  /* 0x0000000400057802 */ /* 0x000fe20000000f00 */
[----:B------:R-:W-:Y:S01]  /*1260*/  HFMA2 R9, -RZ, RZ, 0, 2.384185791015625e-07 ;  /* 0x00000004ff097431 */ /* 0x000fe200000001ff */
[----:B------:R-:W-:Y:S01]  /*1270*/  MOV R13, 0x4 ;  /* 0x00000004000d7802 */ /* 0x000fe20000000f00 */
[----:B------:R-:W-:Y:S02]  /*1280*/  HFMA2 R17, -RZ, RZ, 0, 2.384185791015625e-07 ;  /* 0x00000004ff117431 */ /* 0x000fe400000001ff */
[----:B------:R-:W-:-:S04]  /*1290*/  IMAD.WIDE R4, R0, R5, UR4 ;  /* 0x0000000400047e25 */ /* 0x000fc8000f8e0205 */
[C---:B------:R-:W-:Y:S02]  /*12a0*/  IMAD.WIDE R8, R0.reuse, R9, UR6 ;  /* 0x0000000600087e25 */ /* 0x040fe4000f8e0209 */
[----:B------:R-:W5:Y:S02]  /*12b0*/  LDG.E.128 R4, desc[UR16][R4.64] ;  /* 0x0000001004047981 */ /* 0x000f64000c1e1d00 */
[C---:B------:R-:W-:Y:S02]  /*12c0*/  IMAD.WIDE R12, R0.reuse, R13, UR8 ;  /* 0x00000008000c7e25 */ /* 0x040fe4000f8e020d */
[----:B------:R-:W5:Y:S02]  /*12d0*/  LDG.E.128 R8, desc[UR16][R8.64] ;  /* 0x0000001008087981 */ /* 0x000f64000c1e1d00 */
[----:B------:R-:W-:Y:S02]  /*12e0*/  IMAD.WIDE R16, R0, R17, UR10 ;  /* 0x0000000a00107e25 */ /* 0x000fe4000f8e0211 */
[----:B------:R-:W5:Y:S04]  /*12f0*/  LDG.E.128 R12, desc[UR16][R12.64] ;  /* 0x000000100c0c7981 */ /* 0x000f68000c1e1d00 */
[----:B------:R-:W5:Y:S02]  /*1300*/  LDG.E.128 R16, desc[UR16][R16.64] ;  /* 0x0000001010107981 */ /* 0x000f64000c1e1d00 */
.L_x_1023:
[----:B-123--:R-:W-:Y:S05]  /*1310*/  BSYNC.RECONVERGENT B1 ;  /* 0x0000000000017941 */ /* 0x00efea0003800200 */
.L_x_1021:
[----:B----45:R-:W-:Y:S01]  /*1320*/  FMUL.FTZ R22, R5, UR14 ;  /* 0x0000000e05167c20 */ /* 0x030fe20008410000 */
[----:B------:R-:W-:Y:S01]  /*1330*/  FMUL.FTZ R23, R4, UR14 ;  /* 0x0000000e04177c20 */ /* 0x000fe20008410000 */
[----:B------:R-:W-:Y:S01]  /*1340*/  FMUL.FTZ R25, R6, UR14 ;  /* 0x0000000e06197c20 */ /* 0x000fe20008410000 */
[----:B------:R-:W1:Y:S01]  /*1350*/  MUFU.RCP R21, UR21 ;  /* 0x0000001500157d08 */ /* 0x000e620008001000 */
[C---:B------:R-:W-:Y:S01]  /*1360*/  FFMA.FTZ R17, R20.reuse, R17, R22 ;  /* 0x0000001114117223 */ /* 0x040fe20000010016 */
[C---:B------:R-:W-:Y:S01]  /*1370*/  FFMA.FTZ R2, R20.reuse, R16, R23 ;  /* 0x0000001014027223 */ /* 0x040fe20000010017 */
[----:B------:R-:W-:Y:S01]  /*1380*/  FFMA.FTZ R18, R20, R18, R25 ;  /* 0x0000001214127223 */ /* 0x000fe20000010019 */
[----:B------:R-:W-:Y:S01]  /*1390*/  FMUL.FTZ R25, R7, UR14 ;  /* 0x0000000e07197c20 */ /* 0x000fe20008410000 */
[----:B------:R-:W-:Y:S01]  /*13a0*/  FMUL.FTZ R22, R17, R17 ;  /* 0x0000001111167220 */ /* 0x000fe20000410000 */
[----:B------:R-:W-:Y:S01]  /*13b0*/  FMUL.FTZ R16, R2, R2 ;  /* 0x0000000202107220 */ /* 0x000fe20000410000 */
[----:B------:R-:W-:Y:S01]  /*13c0*/  FFMA.FTZ R27, R18, -UR18, R18 ;  /* 0x80000012121b7c23 */ /* 0x000fe20008010012 */
[----:B------:R-:W-:Y:S01]  /*13d0*/  FFMA.FTZ R19, R20, R19, R25 ;  /* 0x0000001314137223 */ /* 0x000fe20000010019 */
[----:B------:R-:W-:Y:S01]  /*13e0*/  FFMA.FTZ R24, R22, -UR19, R22 ;  /* 0x8000001316187c23 */ /* 0x000fe20008010016 */
[----:B------:R-:W-:Y:S01]  /*13f0*/  FFMA.FTZ R23, R16, -UR19, R16 ;  /* 0x8000001310177c23 */ /* 0x000fe20008010010 */
[----:B------:R-:W-:Y:S01]  /*1400*/  FFMA.FTZ R10, R10, UR18, R27 ;  /* 0x000000120a0a7c23 */ /* 0x000fe2000801001b */
[----:B------:R-:W2:Y:S01]  /*1410*/  MUFU.RCP R16, UR20 ;  /* 0x0000001400107d08 */ /* 0x000ea20008001000 */
[----:B------:R-:W-:Y:S01]  /*1420*/  FFMA.FTZ R13, R13, UR19, R24 ;  /* 0x000000130d0d7c23 */ /* 0x000fe20008010018 */
[----:B------:R-:W-:Y:S01]  /*1430*/  FMUL.FTZ R24, R19, R19 ;  /* 0x0000001313187220 */ /* 0x000fe20000410000 */
[----:B------:R-:W-:Y:S01]  /*1440*/  FFMA.FTZ R12, R12, UR19, R23 ;  /* 0x000000130c0c7c23 */ /* 0x000fe20008010017 */
[----:B------:R-:W-:Y:S01]  /*1450*/  FMUL.FTZ R23, R18, R18 ;  /* 0x0000001212177220 */ /* 0x000fe20000410000 */
[----:B------:R-:W-:Y:S01]  /*1460*/  BSSY.RECONVERGENT B1, `(.L_x_1024) ;  /* 0x0000075000017945 */ /* 0x000fe20003800200 */
[----:B------:R-:W-:Y:S01]  /*1470*/  FFMA.FTZ R24, R24, -UR19, R24 ;  /* 0x8000001318187c23 */ /* 0x000fe20008010018 */
[-C--:B-1----:R-:W-:Y:S01]  /*1480*/  FMUL.FTZ R22, R12, R21.reuse ;  /* 0x000000150c167220 */ /* 0x082fe20000410000 */
[----:B------:R-:W-:Y:S01]  /*1490*/  FFMA.FTZ R23, R23, -UR19, R23 ;  /* 0x8000001317177c23 */ /* 0x000fe20008010017 */
[----:B------:R-:W-:Y:S01]  /*14a0*/  FMUL.FTZ R26, R13, R21 ;  /* 0x000000150d1a7220 */ /* 0x000fe20000410000 */
[----:B------:R-:W-:-:S02]  /*14b0*/  FFMA.FTZ R15, R15, UR19, R24 ;  /* 0x000000130f0f7c23 */ /* 0x000fc40008010018 */
[----:B------:R-:W-:Y:S01]  /*14c0*/  FFMA.FTZ R14, R14, UR19, R23 ;  /* 0x000000130e0e7c23 */ /* 0x000fe20008010017 */
[----:B------:R-:W1:Y:S01]  /*14d0*/  MUFU.SQRT R22, R22 ;  /* 0x0000001600167308 */ /* 0x000e620000002000 */
[-C--:B------:R-:W-:Y:S02]  /*14e0*/  FMUL.FTZ R24, R15, R21.reuse ;  /* 0x000000150f187220 */ /* 0x080fe40000410000 */
[----:B------:R-:W-:Y:S01]  /*14f0*/  FMUL.FTZ R25, R14, R21 ;  /* 0x000000150e197220 */ /* 0x000fe20000410000 */
[----:B------:R-:W-:Y:S01]  /*1500*/  FFMA.FTZ R21, R2, -UR18, R2 ;  /* 0x8000001202157c23 */ /* 0x000fe20008010002 */
[----:B--2---:R-:W-:-:S03]  /*1510*/  FMUL.FTZ R18, R10, R16 ;  /* 0x000000100a127220 */ /* 0x004fc60000410000 */
[----:B------:R-:W2:Y:S01]  /*1520*/  MUFU.SQRT R26, R26 ;  /* 0x0000001a001a7308 */ /* 0x000ea20000002000 */
[----:B------:R-:W-:-:S04]  /*1530*/  FFMA.FTZ R8, R8, UR18, R21 ;  /* 0x0000001208087c23 */ /* 0x000fc80008010015 */
[----:B------:R-:W-:-:S03]  /*1540*/  FMUL.FTZ R2, R8, R16 ;  /* 0x0000001008027220 */ /* 0x000fc60000410000 */
[----:B------:R-:W3:Y:S01]  /*1550*/  MUFU.SQRT R24, R24 ;  /* 0x0000001800187308 */ /* 0x000ee20000002000 */
[----:B-1----:R-:W-:-:S07]  /*1560*/  FADD.FTZ R23, R22, UR22 ;  /* 0x0000001616177e21 */ /* 0x002fce0008010000 */
[----:B------:R-:W1:Y:S01]  /*1570*/  MUFU.SQRT R25, R25 ;  /* 0x0000001900197308 */ /* 0x000e620000002000 */
[----:B--2---:R-:W-:Y:S01]  /*1580*/  FADD.FTZ R22, R26, UR22 ;  /* 0x000000161a167e21 */ /* 0x004fe20008010000 */
[----:B------:R-:W-:-:S04]  /*1590*/  FFMA.FTZ R26, R17, -UR18, R17 ;  /* 0x80000012111a7c23 */ /* 0x000fc80008010011 */
[----:B------:R-:W-:Y:S02]  /*15a0*/  FFMA.FTZ R9, R9, UR18, R26 ;  /* 0x0000001209097c23 */ /* 0x000fe4000801001a */
[----:B------:R-:W2:Y:S01]  /*15b0*/  MUFU.RCP R23, R23 ;  /* 0x0000001700177308 */ /* 0x000ea20000001000 */
[----:B---3--:R-:W-:Y:S01]  /*15c0*/  FADD.FTZ R17, R24, UR22 ;  /* 0x0000001618117e21 */ /* 0x008fe20008010000 */
[----:B------:R-:W-:-:S04]  /*15d0*/  FFMA.FTZ R24, R19, -UR18, R19 ;  /* 0x8000001213187c23 */ /* 0x000fc80008010013 */
[----:B------:R-:W-:Y:S02]  /*15e0*/  FFMA.FTZ R11, R11, UR18, R24 ;  /* 0x000000120b0b7c23 */ /* 0x000fe40008010018 */
[----:B------:R-:W3:Y:S01]  /*15f0*/  MUFU.RCP R22, R22 ;  /* 0x0000001600167308 */ /* 0x000ee20000001000 */
[----:B-1----:R-:W-:Y:S01]  /*1600*/  FADD.FTZ R28, R25, UR22 ;  /* 0x00000016191c7e21 */ /* 0x002fe20008010000 */
[-C--:B------:R-:W-:Y:S01]  /*1610*/  FMUL.FTZ R25, R9, R16.reuse ;  /* 0x0000001009197220 */ /* 0x080fe20000410000 */
[----:B------:R-:W-:-:S05]  /*1620*/  FMUL.FTZ R16, R11, R16 ;  /* 0x000000100b107220 */ /* 0x000fca0000410000 */
[----:B------:R-:W1:Y:S01]  /*1630*/  MUFU.RCP R21, R28 ;  /* 0x0000001c00157308 */ /* 0x000e620000001000 */
[----:B--2---:R-:W-:-:S04]  /*1640*/  FMUL.FTZ R23, R2, R23 ;  /* 0x0000001702177220 */ /* 0x004fc80000410000 */
[----:B------:R-:W-:-:S03]  /*1650*/  FFMA.FTZ R4, -R23, UR23, R4 ;  /* 0x0000001717047c23 */ /* 0x000fc60008010104 */
[----:B------:R-:W2:Y:S01]  /*1660*/  MUFU.RCP R17, R17 ;  /* 0x0000001100117308 */ /* 0x000ea20000001000 */
[----:B---3--:R-:W-:-:S04]  /*1670*/  FMUL.FTZ R22, R25, R22 ;  /* 0x0000001619167220 */ /* 0x008fc80000410000 */
[----:B------:R-:W-:-:S03]  /*1680*/  FFMA.FTZ R5, -R22, UR23, R5 ;  /* 0x0000001716057c23 */ /* 0x000fc60008010105 */
[----:B------:R3:W4:Y:S01]  /*1690*/  F2F.BF16.F32 R2, R4 ;  /* 0x0000000400027304 */ /* 0x0007220000202000 */
[----:B-1----:R-:W-:-:S04]  /*16a0*/  FMUL.FTZ R19, R18, R21 ;  /* 0x0000001512137220 */ /* 0x002fc80000410000 */
[----:B------:R-:W-:-:S03]  /*16b0*/  FFMA.FTZ R6, -R19, UR23, R6 ;  /* 0x0000001713067c23 */ /* 0x000fc60008010106 */
[----:B------:R3:W1:Y:S01]  /*16c0*/  F2F.BF16.F32 R21, R5 ;  /* 0x0000000500157304 */ /* 0x0006620000202000 */
[----:B--2---:R-:W-:-:S04]  /*16d0*/  FMUL.FTZ R16, R16, R17 ;  /* 0x0000001110107220 */ /* 0x004fc80000410000 */
[----:B------:R-:W-:-:S03]  /*16e0*/  FFMA.FTZ R7, -R16, UR23, R7 ;  /* 0x0000001710077c23 */ /* 0x000fc60008010107 */
[----:B------:R3:W2:Y:S08]  /*16f0*/  F2F.BF16.F32 R26, R6 ;  /* 0x00000006001a7304 */ /* 0x0006b00000202000 */
[----:B------:R3:W0:Y:S01]  /*1700*/  F2F.BF16.F32 R27, R7 ;  /* 0x00000007001b7304 */ /* 0x0006220000202000 */
[----:B-1--4-:R-:W-:Y:S05]  /*1710*/  @P0 BRA `(.L_x_1025) ;  /* 0x0000000000e40947 */ /* 0x012fea0003800000 */
[C---:B------:R-:W-:Y:S01]  /*1720*/  ISETP.GE.AND P1, PT, R0.reuse, UR15, PT ;  /* 0x0000000f00007c0c */ /* 0x040fe2000bf26270 */
[----:B------:R-:W-:Y:S01]  /*1730*/  HFMA2 R17, -RZ, RZ, 0, 2.384185791015625e-07 ;  /* 0x00000004ff117431 */ /* 0x000fe200000001ff */
[----:B------:R-:W-:Y:S01]  /*1740*/  IADD3 R16, PT, PT, R0, 0x1, RZ ;  /* 0x0000000100107810 */ /* 0x000fe20007ffe0ff */
[----:B------:R-:W-:Y:S01]  /*1750*/  HFMA2 R19, -RZ, RZ, 0, 1.1920928955078125e-07 ;  /* 0x00000002ff137431 */ /* 0x000fe200000001ff */
[----:B------:R-:W-:Y:S01]  /*1760*/  MOV R25, 0x4 ;  /* 0x0000000400197802 */ /* 0x000fe20000000f00 */
[----:B------:R-:W-:Y:S01]  /*1770*/  HFMA2 R22, -RZ, RZ, 0, 2.384185791015625e-07 ;  /* 0x00000004ff167431 */ /* 0x000fe200000001ff */
[----:B------:R-:W-:Y:S02]  /*1780*/  ISETP.GE.AND P2, PT, R16, UR15, PT ;  /* 0x0000000f10007c0c */ /* 0x000fe4000bf46270 */
[----:B------:R-:W-:Y:S02]  /*1790*/  IADD3 R18, PT, PT, R0, 0x2, RZ ;  /* 0x0000000200127810 */ /* 0x000fe40007ffe0ff */
[----:B------:R-:W-:-:S02]  /*17a0*/  MOV R29, 0x4 ;  /* 0x00000004001d7802 */ /* 0x000fc40000000f00 */
[----:B------:R-:W-:Y:S01]  /*17b0*/  MOV R23, 0x4 ;  /* 0x0000000400177802 */ /* 0x000fe20000000f00 */
[----:B------:R-:W-:Y:S01]  /*17c0*/  @!P1 IMAD.WIDE R24, R0, R25, UR4 ;  /* 0x0000000400189e25 */ /* 0x000fe2000f8e0219 */
[----:B------:R-:W-:-:S03]  /*17d0*/  ISETP.GE.AND P3, PT, R18, UR15, PT ;  /* 0x0000000f12007c0c */ /* 0x000fc6000bf66270 */
[C---:B------:R-:W-:Y:S01]  /*17e0*/  @!P1 IMAD.WIDE R16, R0.reuse, R17, UR6 ;  /* 0x0000000600109e25 */ /* 0x040fe2000f8e0211 */
[----:B------:R1:W-:Y:S03]  /*17f0*/  @!P1 STG.E desc[UR16][R24.64], R4 ;  /* 0x0000000418009986 */ /* 0x0003e6000c101910 */
[----:B------:R-:W-:Y:S01]  /*1800*/  @!P1 IMAD.WIDE R28, R0, R29, UR8 ;  /* 0x00000008001c9e25 */ /* 0x000fe2000f8e021d */
[----:B------:R4:W-:Y:S04]  /*1810*/  @!P1 STG.E desc[UR16][R16.64], R8 ;  /* 0x0000000810009986 */ /* 0x0009e8000c101910 */
[----:B------:R5:W-:Y:S01]  /*1820*/  @!P1 STG.E desc[UR16][R28.64], R12 ;  /* 0x0000000c1c009986 */ /* 0x000be2000c101910 */
[----:B-1----:R-:W-:Y:S01]  /*1830*/  MOV R25, 0x4 ;  /* 0x0000000400197802 */ /* 0x002fe20000000f00 */
[----:B---3--:R-:W-:-:S02]  /*1840*/  HFMA2 R4, -RZ, RZ, 0, 1.1920928955078125e-07 ;  /* 0x00000002ff047431 */ /* 0x008fc400000001ff */
[----:B----4-:R-:W-:Y:S01]  /*1850*/  @!P1 IMAD.WIDE R16, R0, R19, UR12 ;  /* 0x0000000c00109e25 */ /* 0x010fe2000f8e0213 */
[----:B------:R-:W-:-:S03]  /*1860*/  MOV R8, 0x4 ;  /* 0x0000000400087802 */ /* 0x000fc60000000f00 */
[C---:B------:R-:W-:Y:S01]  /*1870*/  @!P2 IMAD.WIDE R18, R0.reuse, R23, UR4 ;  /* 0x000000040012ae25 */ /* 0x040fe2000f8e0217 */
[----:B------:R1:W-:Y:S03]  /*1880*/  @!P1 STG.E.U16 desc[UR16][R16.64], R2 ;  /* 0x0000000210009986 */ /* 0x0003e6000c101510 */
[----:B-----5:R-:W-:Y:S02]  /*1890*/  HFMA2 R12, -RZ, RZ, 0, 2.384185791015625e-07 ;  /* 0x00000004ff0c7431 */ /* 0x020fe400000001ff */
[C---:B------:R-:W-:Y:S01]  /*18a0*/  @!P2 IMAD.WIDE R22, R0.reuse, R22, UR6 ;  /* 0x000000060016ae25 */ /* 0x040fe2000f8e0216 */
[----:B------:R3:W-:Y:S03]  /*18b0*/  @!P2 STG.E desc[UR16][R18.64+0x4], R5 ;  /* 0x000004051200a986 */ /* 0x0007e6000c101910 */
[C---:B------:R-:W-:Y:S01]  /*18c0*/  @!P2 IMAD.WIDE R24, R0.reuse, R25, UR8 ;  /* 0x000000080018ae25 */ /* 0x040fe2000f8e0219 */
[----:B------:R4:W-:Y:S03]  /*18d0*/  @!P2 STG.E desc[UR16][R22.64+0x4], R9 ;  /* 0x000004091600a986 */ /* 0x0009e6000c101910 */
[C---:B------:R-:W-:Y:S01]  /*18e0*/  @!P2 IMAD.WIDE R28, R0.reuse, R4, UR12 ;  /* 0x0000000c001cae25 */ /* 0x040fe2000f8e0204 */
[----:B------:R0:W-:Y:S01]  /*18f0*/  @!P2 STG.E desc[UR16][R24.64+0x4], R13 ;  /* 0x0000040d1800a986 */ /* 0x0001e2000c101910 */
[----:B-1----:R-:W-:-:S02]  /*1900*/  IADD3 R2, PT, PT, R0, 0x3, RZ ;  /* 0x0000000300027810 */ /* 0x002fc40007ffe0ff */
[----:B------:R-:W-:Y:S01]  /*1910*/  @!P3 IMAD.WIDE R16, R0, R12, UR6 ;  /* 0x000000060010be25 */ /* 0x000fe2000f8e020c */
[----:B---3--:R-:W-:Y:S01]  /*1920*/  MOV R19, 0x4 ;  /* 0x0000000400137802 */ /* 0x008fe20000000f00 */
[----:B------:R1:W-:Y:S01]  /*1930*/  @!P2 STG.E.U16 desc[UR16][R28.64+0x2], R21 ;  /* 0x000002151c00a986 */ /* 0x0003e2000c101510 */
[----:B------:R-:W-:Y:S01]  /*1940*/  ISETP.GE.AND P1, PT, R2, UR15, PT ;  /* 0x0000000f02007c0c */ /* 0x000fe2000bf26270 */
[----:B------:R-:W-:-:S04]  /*1950*/  @!P3 IMAD.WIDE R4, R0, R8, UR4 ;  /* 0x000000040004be25 */ /* 0x000fc8000f8e0208 */
[----:B----4-:R-:W-:Y:S02]  /*1960*/  HFMA2 R9, -RZ, RZ, 0, 1.1920928955078125e-07 ;  /* 0x00000002ff097431 */ /* 0x010fe400000001ff */
[C---:B------:R-:W-:Y:S01]  /*1970*/  @!P3 IMAD.WIDE R18, R0.reuse, R19, UR8 ;  /* 0x000000080012be25 */ /* 0x040fe2000f8e0213 */
[----:B------:R1:W-:Y:S03]  /*1980*/  @!P3 STG.E desc[UR16][R4.64+0x8], R6 ;  /* 0x000008060400b986 */ /* 0x0003e6000c101910 */
[----:B------:R-:W-:Y:S01]  /*1990*/  @!P3 IMAD.WIDE R8, R0, R9, UR12 ;  /* 0x0000000c0008be25 */ /* 0x000fe2000f8e0209 */
[----:B------:R1:W-:Y:S04]  /*19a0*/  @!P3 STG.E desc[UR16][R16.64+0x8], R10 ;  /* 0x0000080a1000b986 */ /* 0x0003e8000c101910 */
[----:B------:R1:W-:Y:S04]  /*19b0*/  @!P3 STG.E desc[UR16][R18.64+0x8], R14 ;  /* 0x0000080e1200b986 */ /* 0x0003e8000c101910 */
[----:B--2---:R1:W-:Y:S01]  /*19c0*/  @!P3 STG.E.U16 desc[UR16][R8.64+0x4], R26 ;  /* 0x0000041a0800b986 */ /* 0x0043e2000c101510 */
[----:B0-----:R-:W-:Y:S05]  /*19d0*/  @P1 BRA `(.L_x_1026) ;  /* 0x0000000000741947 */ /* 0x001fea0003800000 */
[----:B-1----:R-:W-:Y:S02]  /*19e0*/  MOV R5, 0x4 ;  /* 0x0000000400057802 */ /* 0x002fe40000000f00 */
[----:B------:R-:W-:Y:S02]  /*19f0*/  MOV R9, 0x4 ;  /* 0x0000000400097802 */ /* 0x000fe40000000f00 */
[----:B------:R-:W-:Y:S01]  /*1a00*/  MOV R13, 0x4 ;  /* 0x00000004000d7802 */ /* 0x000fe20000000f00 */
[----:B------:R-:W-:Y:S01]  /*1a10*/  IMAD.WIDE R4, R0, R5, UR4 ;  /* 0x0000000400047e25 */ /* 0x000fe2000f8e0205 */
[----:B------:R-:W-:-:S03]  /*1a20*/  MOV R17, 0x2 ;  /* 0x0000000200117802 */ /* 0x000fc60000000f00 */
[C---:B------:R-:W-:Y:S01]  /*1a30*/  IMAD.WIDE R8, R0.reuse, R9, UR6 ;  /* 0x0000000600087e25 */ /* 0x040fe2000f8e0209 */
[----:B------:R0:W-:Y:S03]  /*1a40*/  STG.E desc[UR16][R4.64+0xc], R7 ;  /* 0x00000c0704007986 */ /* 0x0001e6000c101910 */
[C---:B------:R-:W-:Y:S01]  /*1a50*/  IMAD.WIDE R12, R0.reuse, R13, UR8 ;  /* 0x00000008000c7e25 */ /* 0x040fe2000f8e020d */
[----:B------:R0:W-:Y:S03]  /*1a60*/  STG.E desc[UR16][R8.64+0xc], R11 ;  /* 0x00000c0b08007986 */ /* 0x0001e6000c101910 */
[----:B------:R-:W-:Y:S01]  /*1a70*/  IMAD.WIDE R16, R0, R17, UR12 ;  /* 0x0000000c00107e25 */ /* 0x000fe2000f8e0211 */
[----:B------:R0:W-:Y:S04]  /*1a80*/  STG.E desc[UR16][R12.64+0xc], R15 ;  /* 0x00000c0f0c007986 */ /* 0x0001e8000c101910 */
[----:B------:R0:W-:Y:S01]  /*1a90*/  STG.E.U16 desc[UR16][R16.64+0x6], R27 ;  /* 0x0000061b10007986 */ /* 0x0001e2000c101510 */
[----:B------:R-:W-:Y:S05]  /*1aa0*/  BRA `(.L_x_1026) ;  /* 0x0000000000407947 */ /* 0x000fea0003800000 */
.L_x_1025:
[----:B------:R-:W-:Y:S01]  /*1ab0*/  IMAD.WIDE.U32 R16, R21, 0x10000, RZ ;  /* 0x0001000015107825 */ /* 0x000fe200078e00ff */
[----:B0-----:R-:W-:-:S03]  /*1ac0*/  SHF.L.U32 R27, R27, 0x10, RZ ;  /* 0x000000101b1b7819 */ /* 0x001fc600000006ff */
[----:B------:R-:W-:Y:S01]  /*1ad0*/  HFMA2 R21, -RZ, RZ, 0, 2.384185791015625e-07 ;  /* 0x00000004ff157431 */ /* 0x000fe200000001ff */
[----:B------:R-:W-:Y:S01]  /*1ae0*/  MOV R19, 0x4 ;  /* 0x0000000400137802 */ /* 0x000fe20000000f00 */
[----:B------:R-:W-:Y:S01]  /*1af0*/  HFMA2 R25, -RZ, RZ, 0, 1.1920928955078125e-07 ;  /* 0x00000002ff197431 */ /* 0x000fe200000001ff */
[----:B------:R-:W-:Y:S02]  /*1b00*/  MOV R23, 0x4 ;  /* 0x0000000400177802 */ /* 0x000fe40000000f00 */
[----:B--2---:R-:W-:Y:S01]  /*1b10*/  LOP3.LUT R27, R17, R27, R26, 0xfe, !PT ;  /* 0x0000001b111b7212 */ /* 0x004fe200078efe1a */
[----:B------:R-:W-:Y:S01]  /*1b20*/  IMAD.WIDE R18, R0, R19, UR4 ;  /* 0x0000000400127e25 */ /* 0x000fe2000f8e0213 */
[----:B------:R-:W-:-:S03]  /*1b30*/  LOP3.LUT R26, R16, R2, RZ, 0xfc, !PT ;  /* 0x00000002101a7212 */ /* 0x000fc600078efcff */
[C---:B------:R-:W-:Y:S01]  /*1b40*/  IMAD.WIDE R16, R0.reuse, R21, UR6 ;  /* 0x0000000600107e25 */ /* 0x040fe2000f8e0215 */
[----:B------:R2:W-:Y:S03]  /*1b50*/  STG.E.128 desc[UR16][R18.64], R4 ;  /* 0x0000000412007986 */ /* 0x0005e6000c101d10 */
[C---:B------:R-:W-:Y:S01]  /*1b60*/  IMAD.WIDE R22, R0.reuse, R23, UR8 ;  /* 0x0000000800167e25 */ /* 0x040fe2000f8e0217 */
[----:B------:R2:W-:Y:S03]  /*1b70*/  STG.E.128 desc[UR16][R16.64], R8 ;  /* 0x0000000810007986 */ /* 0x0005e6000c101d10 */
[----:B------:R-:W-:Y:S01]  /*1b80*/  IMAD.WIDE R24, R0, R25, UR12 ;  /* 0x0000000c00187e25 */ /* 0x000fe2000f8e0219 */
[----:B------:R2:W-:Y:S04]  /*1b90*/  STG.E.128 desc[UR16][R22.64], R12 ;  /* 0x0000000c16007986 */ /* 0x0005e8000c101d10 */
[----:B------:R2:W-:Y:S02]  /*1ba0*/  STG.E.64 desc[UR16][R24.64], R26 ;  /* 0x0000001a18007986 */ /* 0x0005e4000c101b10 */
.L_x_1026:
[----:B------:R-:W-:Y:S05]  /*1bb0*/  BSYNC.RECONVERGENT B1 ;  /* 0x0000000000017941 */ /* 0x000fea0003800200 */
.L_x_1024:
[----:B------:R-:W-:-:S04]  /*1bc0*/  LEA R0, R3, R0, 0x2 ;  /* 0x0000000003007211 */ /* 0x000fc800078e10ff */
[----:B------:R-:W-:-:S13]  /*1bd0*/  ISETP.GE.AND P1, PT, R0, UR15, PT ;  /* 0x0000000f00007c0c */ /* 0x000fda000bf26270 */
[----:B------:R-:W-:Y:S05]  /*1be0*/  @!P1 BRA `(.L_x_1027) ;  /* 0xfffffff0009c9947 */ /* 0x000fea000383ffff */
[----:B------:R-:W-:Y:S05]  /*1bf0*/  BSYNC.RECONVERGENT B0 ;  /* 0x0000000000007941 */ /* 0x000fea0003800200 */
.L_x_1020:
[----:B------:R-:W-:Y:S05]  /*1c00*/  EXIT ;  /* 0x000000000000794d */ /* 0x000fea0003800000 */
.L_x_1028:
        /* <DEDUP_REMOVED lines=15> */
.L_x_1141:


//--------------------- .text._Z25multi_tensor_apply_kernelI18TensorListMetadataILi5EE15DistAdamFunctorIffN3c104HalfEEJPfffffff10adamMode_tfEEvlPViT_T0_DpT1_ --------------------------
	.section	.text._Z25multi_tensor_apply_kernelI18TensorListMetadataILi5EE15DistAdamFunctorIffN3c104HalfEEJPfffffff10adamMode_tfEEvlPViT_T0_DpT1_,"ax",@progbits
	.align	128
        .global         _Z25multi_tensor_apply_kernelI18TensorListMetadataILi5EE15DistAdamFunctorIffN3c104HalfEEJPfffffff10adamMode_tfEEvlPViT_T0_DpT1_
        .type           _Z25multi_tensor_apply_kernelI18TensorListMetadataILi5EE15DistAdamFunctorIffN3c104HalfEEJPfffffff10adamMode_tfEEvlPViT_T0_DpT1_,@function
        .size           _Z25multi_tensor_apply_kernelI18TensorListMetadataILi5EE15DistAdamFunctorIffN3c104HalfEEJPfffffff10adamMode_tfEEvlPViT_T0_DpT1_,(.L_x_1142 - _Z25multi_tensor_apply_kernelI18TensorListMetadataILi5EE15DistAdamFunctorIffN3c104HalfEEJPfffffff10adamMode_tfEEvlPViT_T0_DpT1_)
        .other          _Z25multi_tensor_apply_kernelI18TensorListMetadataILi5EE15DistAdamFunctorIffN3c104HalfEEJPfffffff10adamMode_tfEEvlPViT_T0_DpT1_,@"STO_CUDA_ENTRY STV_DEFAULT"
_Z25multi_tensor_apply_kernelI18TensorListMetadataILi5EE15DistAdamFunctorIffN3c104HalfEEJPfffffff10adamMode_tfEEvlPViT_T0_DpT1_:
.text._Z25multi_tensor_apply_kernelI18TensorListMetadataILi5EE15DistAdamFunctorIffN3c104HalfEEJPfffffff10adamMode_tfEEvlPViT_T0_DpT1_:
        /* <DEDUP_REMOVED lines=62> */
.L_x_1035:
        /* <DEDUP_REMOVED lines=14> */
.L_x_1031:
        /* <DEDUP_REMOVED lines=39> */
.L_x_1032:
        /* <DEDUP_REMOVED lines=44> */
[----:B------:R-:W-:Y:S01]  /*09f0*/  F2F.F16.F32 R26, R9 ;  /* 0x00000009001a7304 */ /* 0x000fe20000200800 */
[----:B--2---:R-:W-:-:S07]  /*0a00*/  FADD.FTZ R17, R29, UR26 ;  /* 0x0000001a1d117e21 */ /* 0x004fce0008010000 */
[----:B------:R-:W1:Y:S02]  /*0a10*/  MUFU.RCP R17, R17 ;  /* 0x0000001100117308 */ /* 0x000e640000001000 */
[----:B-1----:R-:W-:Y:S01]  /*0a20*/  FMUL.FTZ R19, R28, R17 ;  /* 0x000000111c137220 */ /* 0x002fe20000410000 */
[----:B------:R-:W-:-:S05]  /*0a30*/  FFMA.FTZ R28, R27, -UR21, R27 ;  /* 0x800000151b1c7c23 */ /* 0x000fca000801001b */
[----:B------:R-:W-:Y:S01]  /*0a40*/  F2F.F16.F32 R17, R8 ;  /* 0x0000000800117304 */ /* 0x000fe20000200800 */
        /* <DEDUP_REMOVED lines=8> */
[----:B------:R1:W2:Y:S01]  /*0ad0*/  F2F.F16.F32 R21, R10 ;  /* 0x0000000a00157304 */ /* 0x0002a20000200800 */
[----:B------:R-:W-:-:S04]  /*0ae0*/  FFMA.FTZ R16, R11, UR22, R16 ;  /* 0x000000160b107c23 */ /* 0x000fc80008010010 */
[----:B------:R-:W-:-:S04]  /*0af0*/  FFMA.FTZ R11, -R16, UR27, R11 ;  /* 0x0000001b100b7c23 */ /* 0x000fc8000801010b */
[----:B------:R1:W3:Y:S01]  /*0b00*/  F2F.F16.F32 R16, R11 ;  /* 0x0000000b00107304 */ /* 0x0002e20000200800 */
        /* <DEDUP_REMOVED lines=12> */
.L_x_1033:
        /* <DEDUP_REMOVED lines=30> */
.L_x_1034:
[----:B0--34-:R-:W0:Y:S02]  /*0db0*/  LDC R3, c[0x0][0x360] ;  /* 0x0000d800ff037b82 */ /* 0x019e240000000800 */
[----:B0-----:R-:W-:-:S04]  /*0dc0*/  LEA R0, R3, R0, 0x2 ;  /* 0x0000000003007211 */ /* 0x001fc800078e10ff */
[----:B------:R-:W-:-:S13]  /*0dd0*/  ISETP.GE.AND P1, PT, R0, UR15, PT ;  /* 0x0000000f00007c0c */ /* 0x000fda000bf26270 */
[----:B------:R-:W-:Y:S05]  /*0de0*/  @!P1 BRA `(.L_x_1035) ;  /* 0xfffffff4007c9947 */ /* 0x000fea000383ffff */
[----:B------:R-:W-:Y:S05]  /*0df0*/  BSYNC.RECONVERGENT B0 ;  /* 0x0000000000007941 */ /* 0x000fea0003800200 */
.L_x_1030:
[----:B------:R-:W-:Y:S05]  /*0e00*/  EXIT ;  /* 0x000000000000794d */ /* 0x000fea0003800000 */
.L_x_1029:
[----:B------:R-:W0:Y:S01]  /*0e10*/  LDC R3, c[0x0][0x360] ;  /* 0x0000d800ff037b82 */ /* 0x000e220000000800 */
[----:B------:R-:W-:Y:S01]  /*0e20*/  BSSY.RECONVERGENT B0, `(.L_x_1036) ;  /* 0x00000dd000007945 */ /* 0x000fe20003800200 */
[----:B------:R-:W1:Y:S01]  /*0e30*/  LDCU UR14, c[0x0][0xfa4] ;  /* 0x0001f480ff0e77ac */ /* 0x000e620008000800 */
[----:B------:R-:W2:Y:S01]  /*0e40*/  LDCU.64 UR18, c[0x0][0xf88] ;  /* 0x0001f100ff1277ac */ /* 0x000ea20008000a00 */
[----:B------:R-:W3:Y:S02]  /*0e50*/  LDCU.128 UR20, c[0x0][0xf90] ;  /* 0x0001f200ff1477ac */ /* 0x000ee40008000c00 */
.L_x_1043:
        /* <DEDUP_REMOVED lines=63> */
.L_x_1038:
        /* <DEDUP_REMOVED lines=12> */
.L_x_1039:
[----:B-123--:R-:W-:Y:S05]  /*1310*/  BSYNC.RECONVERGENT B1 ;  /* 0x0000000000017941 */ /* 0x00efea0003800200 */
.L_x_1037:
        /* <DEDUP_REMOVED lines=55> */
[----:B------:R3:W4:Y:S01]  /*1690*/  F2F.F16.F32 R2, R4 ;  /* 0x0000000400027304 */ /* 0x0007220000200800 */
[----:B-1----:R-:W-:-:S04]  /*16a0*/  FMUL.FTZ R19, R18, R21 ;  /* 0x0000001512137220 */ /* 0x002fc80000410000 */
[----:B------:R-:W-:-:S03]  /*16b0*/  FFMA.FTZ R6, -R19, UR23, R6 ;  /* 0x0000001713067c23 */ /* 0x000fc60008010106 */
[----:B------:R3:W1:Y:S01]  /*16c0*/  F2F.F16.F32 R21, R5 ;  /* 0x0000000500157304 */ /* 0x0006620000200800 */
[----:B--2---:R-:W-:-:S04]  /*16d0*/  FMUL.FTZ R16, R16, R17 ;  /* 0x0000001110107220 */ /* 0x004fc80000410000 */
[----:B------:R-:W-:-:S03]  /*16e0*/  FFMA.FTZ R7, -R16, UR23, R7 ;  /* 0x0000001710077c23 */ /* 0x000fc60008010107 */
[----:B------:R3:W2:Y:S08]  /*16f0*/  F2F.F16.F32 R26, R6 ;  /* 0x00000006001a7304 */ /* 0x0006b00000200800 */
[----:B------:R3:W0:Y:S01]  /*1700*/  F2F.F16.F32 R27, R7 ;  /* 0x00000007001b7304 */ /* 0x0006220000200800 */
        /* <DEDUP_REMOVED lines=58> */
.L_x_1041:
        /* <DEDUP_REMOVED lines=16> */
.L_x_1042:
[----:B------:R-:W-:Y:S05]  /*1bb0*/  BSYNC.RECONVERGENT B1 ;  /* 0x0000000000017941 */ /* 0x000fea0003800200 */
.L_x_1040:
[----:B------:R-:W-:-:S04]  /*1bc0*/  LEA R0, R3, R0, 0x2 ;  /* 0x0000000003007211 */ /* 0x000fc800078e10ff */
[----:B------:R-:W-:-:S13]  /*1bd0*/  ISETP.GE.AND P1, PT, R0, UR15, PT ;  /* 0x0000000f00007c0c */ /* 0x000fda000bf26270 */
[----:B------:R-:W-:Y:S05]  /*1be0*/  @!P1 BRA `(.L_x_1043) ;  /* 0xfffffff0009c9947 */ /* 0x000fea000383ffff */
[----:B------:R-:W-:Y:S05]  /*1bf0*/  BSYNC.RECONVERGENT B0 ;  /* 0x0000000000007941 */ /* 0x000fea0003800200 */
.L_x_1036:
[----:B------:R-:W-:Y:S05]  /*1c00*/  EXIT ;  /* 0x000000000000794d */ /* 0x000fea0003800000 */
.L_x_1044:
        /* <DEDUP_REMOVED lines=15> */
.L_x_1142:


//--------------------- .text._Z25multi_tensor_apply_kernelI18TensorListMetadataILi5EE15DistAdamFunctorIfffEJPfffffff10adamMode_tfEEvlPViT_T0_DpT1_ --------------------------
	.section	.text._Z25multi_tensor_apply_kernelI18TensorListMetadataILi5EE15DistAdamFunctorIfffEJPfffffff10adamMode_tfEEvlPViT_T0_DpT1_,"ax",@progbits
	.align	128
        .global         _Z25multi_tensor_apply_kernelI18TensorListMetadataILi5EE15DistAdamFunctorIfffEJPfffffff10adamMode_tfEEvlPViT_T0_DpT1_
        .type           _Z25multi_tensor_apply_kernelI18TensorListMetadataILi5EE15DistAdamFunctorIfffEJPfffffff10adamMode_tfEEvlPViT_T0_DpT1_,@function
        .size           _Z25multi_tensor_apply_kernelI18TensorListMetadataILi5EE15DistAdamFunctorIfffEJPfffffff10adamMode_tfEEvlPViT_T0_DpT1_,(.L_x_1143 - _Z25multi_tensor_apply_kernelI18TensorListMetadataILi5EE15DistAdamFunctorIfffEJPfffffff10adamMode_tfEEvlPViT_T0_DpT1_)
        .other          _Z25multi_tensor_apply_kernelI18TensorListMetadataILi5EE15DistAdamFunctorIfffEJPfffffff10adamMode_tfEEvlPViT_T0_DpT1_,@"STO_CUDA_ENTRY STV_DEFAULT"
_Z25multi_tensor_apply_kernelI18TensorListMetadataILi5EE15DistAdamFunctorIfffEJPfffffff10adamMode_tfEEvlPViT_T0_DpT1_:
.text._Z25multi_tensor_apply_kernelI18TensorListMetadataILi5EE15DistAdamFunctorIfffEJPfffffff10adamMode_tfEEvlPViT_T0_DpT1_:
        /* <DEDUP_REMOVED lines=48> */
[----:B------:R-:W1:Y:S06]  /*0300*/  LDCU UR19, c[0x0][0xfa0] ;  /* 0x0001f400ff1377ac */ /* 0x000e6c0008000800 */
[----:B------:R-:W2:Y:S01]  /*0310*/  LDC R21, c[0x0][0x360] ;  /* 0x0000d800ff157b82 */ /* 0x000ea20000000800 */
[----:B------:R-:W-:Y:S01]  /*0320*/  USHF.R.S32.HI UR18, URZ, 0x1f, UR14 ;  /* 0x0000001fff127899 */ /* 0x000fe2000801140e */
[----:B------:R-:W3:Y:S01]  /*0330*/  LDCU UR22, c[0x0][0xfa4] ;  /* 0x0001f480ff1677ac */ /* 0x000ee20008000800 */
[----:B------:R-:W4:Y:S01]  /*0340*/  LDCU UR23, c[0x0][0xfa4] ;  /* 0x0001f480ff1777ac */ /* 0x000f220008000800 */
[----:B------:R-:W0:Y:S01]  /*0350*/  LDCU.64 UR20, c[0x0][0xf88] ;  /* 0x0001f100ff1477ac */ /* 0x000e220008000a00 */
[----:B------:R-:W0:Y:S02]  /*0360*/  LDCU.64 UR28, c[0x0][0xf88] ;  /* 0x0001f100ff1c77ac */ /* 0x000e240008000a00 */
[----:B0-----:R0:W5:Y:S01]  /*0370*/  LDG.E R20, desc[UR16][R2.64] ;  /* 0x0000001002147981 */ /* 0x001162000c1e1900 */
[----:B------:R-:W-:Y:S01]  /*0380*/  @!P2 LOP3.LUT P1, RZ, R4, 0xf, RZ, 0xc0, !PT ;  /* 0x0000000f04ffa812 */ /* 0x000fe2000782c0ff */
[----:B------:R-:W-:Y:S01]  /*0390*/  ULEA UR12, UP0, UR14, UR12, 0x2 ;  /* 0x0000000c0e0c7291 */ /* 0x000fe2000f8010ff */
[----:B------:R-:W-:Y:S01]  /*03a0*/  PLOP3.LUT P0, PT, PT, PT, PT, 0x8, 0x80 ;  /* 0x000000000080781c */ /* 0x000fe20003f0e170 */
[----:B------:R-:W0:Y:S01]  /*03b0*/  LDCU.128 UR24, c[0x0][0xf90] ;  /* 0x0001f200ff1877ac */ /* 0x000e220008000c00 */
[----:B------:R-:W-:Y:S01]  /*03c0*/  @!P2 PLOP3.LUT P0, PT, P1, PT, PT, 0x8, 0x80 ;  /* 0x000000000080a81c */ /* 0x000fe20000f0e170 */
[----:B------:R-:W-:-:S02]  /*03d0*/  ULEA.HI.X UR13, UR14, UR13, UR18, 0x2, UP0 ;  /* 0x0000000d0e0d7291 */ /* 0x000fc400080f1412 */
[----:B-1----:R-:W-:Y:S01]  /*03e0*/  UISETP.NE.AND UP0, UPT, UR19, URZ, UPT ;  /* 0x000000ff1300728c */ /* 0x002fe2000bf05270 */
[----:B------:R-:W1:Y:S08]  /*03f0*/  LDCU.128 UR32, c[0x0][0xf90] ;  /* 0x0001f200ff2077ac */ /* 0x000e700008000c00 */
[----:B--234-:R-:W-:Y:S05]  /*0400*/  BRA.U !UP0, `(.L_x_1045) ;  /* 0x0000000908707547 */ /* 0x01cfea000b800000 */
[----:B------:R-:W-:Y:S01]  /*0410*/  BSSY.RECONVERGENT B0, `(.L_x_1046) ;  /* 0x000009a000007945 */ /* 0x000fe20003800200 */
.L_x_1050:
[----:B------:R-:W-:Y:S01]  /*0420*/  HFMA2 R25, -RZ, RZ, 0, 2.384185791015625e-07 ;  /* 0x00000004ff197431 */ /* 0x000fe200000001ff */
[----:B------:R-:W-:Y:S01]  /*0430*/  MOV R23, 0x4 ;  /* 0x0000000400177802 */ /* 0x000fe20000000f00 */
[----:B0-----:R-:W-:-:S03]  /*0440*/  HFMA2 R3, -RZ, RZ, 0, 2.384185791015625e-07 ;  /* 0x00000004ff037431 */ /* 0x001fc600000001ff */
[----:B------:R-:W-:-:S04]  /*0450*/  IMAD.WIDE R24, R0, R25, UR4 ;  /* 0x0000000400187e25 */ /* 0x000fc8000f8e0219 */
[----:B------:R-:W-:-:S04]  /*0460*/  IMAD.WIDE R22, R0, R23, UR6 ;  /* 0x0000000600167e25 */ /* 0x000fc8000f8e0217 */
[----:B------:R-:W-:Y:S01]  /*0470*/  IMAD.WIDE R2, R0, R3, UR8 ;  /* 0x0000000800027e25 */ /* 0x000fe2000f8e0203 */
[----:B------:R-:W-:Y:S06]  /*0480*/  @!P0 BRA `(.L_x_1047) ;  /* 0x00000000001c8947 */ /* 0x000fec0003800000 */
[----:B------:R-:W-:Y:S01]  /*0490*/  MOV R17, 0x4 ;  /* 0x0000000400117802 */ /* 0x000fe20000000f00 */
[----:B------:R0:W5:Y:S04]  /*04a0*/  LDG.E.128 R8, desc[UR16][R24.64] ;  /* 0x0000001018087981 */ /* 0x000168000c1e1d00 */
[----:B------:R-:W-:Y:S01]  /*04b0*/  IMAD.WIDE R16, R0, R17, UR10 ;  /* 0x0000000a00107e25 */ /* 0x000fe2000f8e0211 */
[----:B------:R0:W5:Y:S04]  /*04c0*/  LDG.E.128 R4, desc[UR16][R22.64] ;  /* 0x0000001016047981 */ /* 0x000168000c1e1d00 */
[----:B------:R0:W5:Y:S04]  /*04d0*/  LDG.E.128 R12, desc[UR16][R2.64] ;  /* 0x00000010020c7981 */ /* 0x000168000c1e1d00 */
[----:B------:R-:W5:Y:S01]  /*04e0*/  LDG.E.128 R16, desc[UR16][R16.64] ;  /* 0x0000001010107981 */ /* 0x000f62000c1e1d00 */
[----:B------:R-:W-:Y:S05]  /*04f0*/  BRA `(.L_x_1048) ;  /* 0x00000000009c7947 */ /* 0x000fea0003800000 */
.L_x_1047:
        /* <DEDUP_REMOVED lines=39> */
.L_x_1048:
[C---:B-----5:R-:W-:Y:S01]  /*0770*/  FMUL.FTZ R16, R20.reuse, R16 ;  /* 0x0000001014107220 */ /* 0x060fe20000410000 */
[C---:B------:R-:W-:Y:S01]  /*0780*/  FMUL.FTZ R17, R20.reuse, R17 ;  /* 0x0000001114117220 */ /* 0x040fe20000410000 */
[C---:B------:R-:W-:Y:S01]  /*0790*/  FMUL.FTZ R18, R20.reuse, R18 ;  /* 0x0000001214127220 */ /* 0x040fe20000410000 */
[----:B------:R-:W-:Y:S01]  /*07a0*/  FMUL.FTZ R19, R20, R19 ;  /* 0x0000001314137220 */ /* 0x000fe20000410000 */
[----:B------:R-:W-:Y:S01]  /*07b0*/  FFMA.FTZ R21, R16, -UR20, R16 ;  /* 0x8000001410157c23 */ /* 0x000fe20008010010 */
[C---:B---3--:R-:W-:Y:S01]  /*07c0*/  FFMA.FTZ R26, R17.reuse, -UR20, R17 ;  /* 0x80000014111a7c23 */ /* 0x048fe20008010011 */
[----:B------:R-:W-:Y:S02]  /*07d0*/  FMUL.FTZ R17, R17, R17 ;  /* 0x0000001111117220 */ /* 0x000fe40000410000 */
[----:B------:R-:W-:Y:S01]  /*07e0*/  FFMA.FTZ R4, R4, UR20, R21 ;  /* 0x0000001404047c23 */ /* 0x000fe20008010015 */
[----:B------:R-:W-:Y:S01]  /*07f0*/  FMUL.FTZ R21, R16, R16 ;  /* 0x0000001010157220 */ /* 0x000fe20000410000 */
[----:B------:R-:W-:Y:S01]  /*0800*/  FFMA.FTZ R5, R5, UR20, R26 ;  /* 0x0000001405057c23 */ /* 0x000fe2000801001a */
[----:B------:R-:W2:Y:S01]  /*0810*/  MUFU.RCP R16, UR25 ;  /* 0x0000001900107d08 */ /* 0x000ea20008001000 */
[----:B------:R-:W-:Y:S01]  /*0820*/  FFMA.FTZ R26, R17, -UR21, R17 ;  /* 0x80000015111a7c23 */ /* 0x000fe20008010011 */
[----:B------:R-:W-:Y:S01]  /*0830*/  FMUL.FTZ R17, R18, R18 ;  /* 0x0000001212117220 */ /* 0x000fe20000410000 */
[----:B------:R-:W-:-:S02]  /*0840*/  FFMA.FTZ R21, R21, -UR21, R21 ;  /* 0x8000001515157c23 */ /* 0x000fc40008010015 */
[----:B------:R-:W-:Y:S01]  /*0850*/  FFMA.FTZ R13, R13, UR21, R26 ;  /* 0x000000150d0d7c23 */ /* 0x000fe2000801001a */
[----:B------:R-:W-:Y:S01]  /*0860*/  FFMA.FTZ R17, R17, -UR21, R17 ;  /* 0x8000001511117c23 */ /* 0x000fe20008010011 */
[----:B------:R-:W-:-:S03]  /*0870*/  FFMA.FTZ R12, R12, UR21, R21 ;  /* 0x000000150c0c7c23 */ /* 0x000fc60008010015 */
[----:B------:R-:W-:Y:S01]  /*0880*/  FFMA.FTZ R14, R14, UR21, R17 ;  /* 0x000000150e0e7c23 */ /* 0x000fe20008010011 */
[C---:B------:R-:W-:Y:S01]  /*0890*/  FMUL.FTZ R17, R19.reuse, R19 ;  /* 0x0000001313117220 */ /* 0x040fe20000410000 */
[----:B------:R-:W-:-:S03]  /*08a0*/  FFMA.FTZ R19, R19, -UR20, R19 ;  /* 0x8000001413137c23 */ /* 0x000fc60008010013 */
[----:B------:R-:W-:Y:S01]  /*08b0*/  FFMA.FTZ R26, R17, -UR21, R17 ;  /* 0x80000015111a7c23 */ /* 0x000fe20008010011 */
[----:B------:R-:W-:Y:S01]  /*08c0*/  FFMA.FTZ R7, R7, UR20, R19 ;  /* 0x0000001407077c23 */ /* 0x000fe20008010013 */
[-C--:B--2---:R-:W-:Y:S02]  /*08d0*/  FMUL.FTZ R27, R12, R16.reuse ;  /* 0x000000100c1b7220 */ /* 0x084fe40000410000 */
[----:B------:R-:W-:Y:S01]  /*08e0*/  FFMA.FTZ R15, R15, UR21, R26 ;  /* 0x000000150f0f7c23 */ /* 0x000fe2000801001a */
[-C--:B------:R-:W-:Y:S01]  /*08f0*/  FMUL.FTZ R17, R13, R16.reuse ;  /* 0x000000100d117220 */ /* 0x080fe20000410000 */
[-C--:B------:R-:W-:Y:S02]  /*0900*/  FMUL.FTZ R21, R14, R16.reuse ;  /* 0x000000100e157220 */ /* 0x080fe40000410000 */
[----:B------:R-:W-:Y:S01]  /*0910*/  FMUL.FTZ R26, R15, R16 ;  /* 0x000000100f1a7220 */ /* 0x000fe20000410000 */
[----:B------:R-:W2:Y:S08]  /*0920*/  MUFU.SQRT R27, R27 ;  /* 0x0000001b001b7308 */ /* 0x000eb00000002000 */
[----:B------:R-:W3:Y:S08]  /*0930*/  MUFU.SQRT R17, R17 ;  /* 0x0000001100117308 */ /* 0x000ef00000002000 */
[----:B------:R-:W4:Y:S01]  /*0940*/  MUFU.SQRT R21, R21 ;  /* 0x0000001500157308 */ /* 0x000f220000002000 */
[----:B--2---:R-:W-:Y:S01]  /*0950*/  FADD.FTZ R16, R27, UR26 ;  /* 0x0000001a1b107e21 */ /* 0x004fe20008010000 */
[----:B------:R-:W-:-:S04]  /*0960*/  FFMA.FTZ R27, R18, -UR20, R18 ;  /* 0x80000014121b7c23 */ /* 0x000fc80008010012 */
[----:B------:R-:W-:Y:S02]  /*0970*/  FFMA.FTZ R6, R6, UR20, R27 ;  /* 0x0000001406067c23 */ /* 0x000fe4000801001b */
[----:B------:R-:W2:Y:S01]  /*0980*/  MUFU.SQRT R26, R26 ;  /* 0x0000001a001a7308 */ /* 0x000ea20000002000 */
[----:B---3--:R-:W-:-:S07]  /*0990*/  FADD.FTZ R17, R17, UR26 ;  /* 0x0000001a11117e21 */ /* 0x008fce0008010000 */
[----:B------:R-:W3:Y:S01]  /*09a0*/  MUFU.RCP R18, UR24 ;  /* 0x0000001800127d08 */ /* 0x000ee20008001000 */
[----:B----4-:R-:W-:-:S07]  /*09b0*/  FADD.FTZ R28, R21, UR26 ;  /* 0x0000001a151c7e21 */ /* 0x010fce0008010000 */
[----:B------:R-:W4:Y:S01]  /*09c0*/  MUFU.RCP R16, R16 ;  /* 0x0000001000107308 */ /* 0x000f220000001000 */
[----:B--2---:R-:W-:-:S07]  /*09d0*/  FADD.FTZ R29, R26, UR26 ;  /* 0x0000001a1a1d7e21 */ /* 0x004fce0008010000 */
[----:B------:R-:W2:Y:S01]  /*09e0*/  MUFU.RCP R17, R17 ;  /* 0x0000001100117308 */ /* 0x000ea20000001000 */
[-C--:B---3--:R-:W-:Y:S01]  /*09f0*/  FMUL.FTZ R27, R4, R18.reuse ;  /* 0x00000012041b7220 */ /* 0x088fe20000410000 */
[----:B------:R-:W-:-:S06]  /*0a00*/  FMUL.FTZ R26, R6, R18 ;  /* 0x00000012061a7220 */ /* 0x000fcc0000410000 */
[----:B------:R-:W3:Y:S01]  /*0a10*/  MUFU.RCP R21, R28 ;  /* 0x0000001c00157308 */ /* 0x000ee20000001000 */
[----:B----4-:R-:W-:Y:S01]  /*0a20*/  FMUL.FTZ R27, R27, R16 ;  /* 0x000000101b1b7220 */ /* 0x010fe20000410000 */
[-C--:B------:R-:W-:Y:S01]  /*0a30*/  FMUL.FTZ R16, R5, R18.reuse ;  /* 0x0000001205107220 */ /* 0x080fe20000410000 */
[----:B------:R-:W-:Y:S02]  /*0a40*/  FMUL.FTZ R18, R7, R18 ;  /* 0x0000001207127220 */ /* 0x000fe40000410000 */
[----:B------:R-:W-:-:S03]  /*0a50*/  FFMA.FTZ R27, R8, UR22, R27 ;  /* 0x00000016081b7c23 */ /* 0x000fc6000801001b */
[----:B------:R-:W4:Y:S01]  /*0a60*/  MUFU.RCP R19, R29 ;  /* 0x0000001d00137308 */ /* 0x000f220000001000 */
[----:B--2---:R-:W-:Y:S01]  /*0a70*/  FMUL.FTZ R16, R16, R17 ;  /* 0x0000001110107220 */ /* 0x004fe20000410000 */
[----:B------:R-:W-:Y:S01]  /*0a80*/  MOV R17, 0x4 ;  /* 0x0000000400117802 */ /* 0x000fe20000000f00 */
[----:B------:R-:W-:Y:S02]  /*0a90*/  FFMA.FTZ R8, -R27, UR27, R8 ;  /* 0x0000001b1b087c23 */ /* 0x000fe40008010108 */
[----:B------:R-:W-:Y:S01]  /*0aa0*/  FFMA.FTZ R16, R9, UR22, R16 ;  /* 0x0000001609107c23 */ /* 0x000fe20008010010 */
[----:B---3--:R-:W-:-:S03]  /*0ab0*/  FMUL.FTZ R21, R26, R21 ;  /* 0x000000151a157220 */ /* 0x008fc60000410000 */
[----:B------:R-:W-:Y:S01]  /*0ac0*/  FFMA.FTZ R9, -R16, UR27, R9 ;  /* 0x0000001b10097c23 */ /* 0x000fe20008010109 */
[----:B------:R-:W-:-:S04]  /*0ad0*/  @P0 IMAD.WIDE R16, R0, R17, UR12 ;  /* 0x0000000c00100e25 */ /* 0x000fc8000f8e0211 */
[----:B------:R-:W-:Y:S01]  /*0ae0*/  FFMA.FTZ R21, R10, UR22, R21 ;  /* 0x000000160a157c23 */ /* 0x000fe20008010015 */
[----:B----4-:R-:W-:-:S03]  /*0af0*/  FMUL.FTZ R18, R18, R19 ;  /* 0x0000001312127220 */ /* 0x010fc60000410000 */
[----:B------:R-:W-:Y:S01]  /*0b00*/  FFMA.FTZ R10, -R21, UR27, R10 ;  /* 0x0000001b150a7c23 */ /* 0x000fe2000801010a */
[----:B------:R-:W-:-:S04]  /*0b10*/  FFMA.FTZ R18, R11, UR22, R18 ;  /* 0x000000160b127c23 */ /* 0x000fc80008010012 */
[----:B------:R-:W-:-:S05]  /*0b20*/  FFMA.FTZ R11, -R18, UR27, R11 ;  /* 0x0000001b120b7c23 */ /* 0x000fca000801010b */
[----:B------:R2:W-:Y:S04]  /*0b30*/  @P0 STG.E.128 desc[UR16][R24.64], R8 ;  /* 0x0000000818000986 */ /* 0x0005e8000c101d10 */
[----:B------:R2:W-:Y:S04]  /*0b40*/  @P0 STG.E.128 desc[UR16][R22.64], R4 ;  /* 0x0000000416000986 */ /* 0x0005e8000c101d10 */
[----:B------:R2:W-:Y:S04]  /*0b50*/  @P0 STG.E.128 desc[UR16][R2.64], R12 ;  /* 0x0000000c02000986 */ /* 0x0005e8000c101d10 */
[----:B------:R2:W-:Y:S01]  /*0b60*/  @P0 STG.E.128 desc[UR16][R16.64], R8 ;  /* 0x0000000810000986 */ /* 0x0005e2000c101d10 */
[----:B------:R-:W-:Y:S05]  /*0b70*/  @P0 BRA `(.L_x_1049) ;  /* 0x00000000007c0947 */ /* 0x000fea0003800000 */
[C---:B--2---:R-:W-:Y:S01]  /*0b80*/  IADD3 R16, PT, PT, R0.reuse, 0x1, RZ ;  /* 0x0000000100107810 */ /* 0x044fe20007ffe0ff */
[----:B------:R-:W-:Y:S01]  /*0b90*/  HFMA2 R19, -RZ, RZ, 0, 2.384185791015625e-07 ;  /* 0x00000004ff137431 */ /* 0x000fe200000001ff */
[----:B------:R-:W-:Y:S01]  /*0ba0*/  ISETP.GE.AND P1, PT, R0, UR15, PT ;  /* 0x0000000f00007c0c */ /* 0x000fe2000bf26270 */
[----:B------:R-:W-:Y:S01]  /*0bb0*/  HFMA2 R27, -RZ, RZ, 0, 2.384185791015625e-07 ;  /* 0x00000004ff1b7431 */ /* 0x000fe200000001ff */
[----:B------:R-:W-:Y:S02]  /*0bc0*/  ISETP.GE.AND P2, PT, R16, UR15, PT ;  /* 0x0000000f10007c0c */ /* 0x000fe4000bf46270 */
[C---:B------:R-:W-:Y:S02]  /*0bd0*/  IADD3 R16, PT, PT, R0.reuse, 0x2, RZ ;  /* 0x0000000200107810 */ /* 0x040fe40007ffe0ff */
[----:B------:R-:W-:Y:S02]  /*0be0*/  IADD3 R17, PT, PT, R0, 0x3, RZ ;  /* 0x0000000300117810 */ /* 0x000fe40007ffe0ff */
        /* <DEDUP_REMOVED lines=24> */
.L_x_1049:
[----:B0-23--:R-:W0:Y:S02]  /*0d70*/  LDC R3, c[0x0][0x360] ;  /* 0x0000d800ff037b82 */ /* 0x00de240000000800 */
[----:B0-----:R-:W-:-:S04]  /*0d80*/  LEA R0, R3, R0, 0x2 ;  /* 0x0000000003007211 */ /* 0x001fc800078e10ff */
[----:B------:R-:W-:-:S13]  /*0d90*/  ISETP.GE.AND P1, PT, R0, UR15, PT ;  /* 0x0000000f00007c0c */ /* 0x000fda000bf26270 */
[----:B------:R-:W-:Y:S05]  /*0da0*/  @!P1 BRA `(.L_x_1050) ;  /* 0xfffffff4009c9947 */ /* 0x000fea000383ffff */
[----:B-1----:R-:W-:Y:S05]  /*0db0*/  BSYNC.RECONVERGENT B0 ;  /* 0x0000000000007941 */ /* 0x002fea0003800200 */
.L_x_1046:
[----:B------:R-:W-:Y:S05]  /*0dc0*/  EXIT ;  /* 0x000000000000794d */ /* 0x000fea0003800000 */
.L_x_1045:
[----:B------:R-:W-:Y:S01]  /*0dd0*/  BSSY.RECONVERGENT B0, `(.L_x_1051) ;  /* 0x00000d1000007945 */ /* 0x000fe20003800200 */
.L_x_1058:
[----:B------:R-:W-:Y:S04]  /*0de0*/  BSSY.RECONVERGENT B1, `(.L_x_1052) ;  /* 0x000004a000017945 */ /* 0x000fe80003800200 */
[----:B012---:R-:W-:Y:S05]  /*0df0*/  @P0 BRA `(.L_x_1053) ;  /* 0x0000000000f00947 */ /* 0x007fea0003800000 */
[C---:B------:R-:W-:Y:S01]  /*0e00*/  ISETP.GE.AND P1, PT, R0.reuse, UR15, PT ;  /* 0x0000000f00007c0c */ /* 0x040fe2000bf26270 */
[----:B0-----:R-:W-:Y:S01]  /*0e10*/  HFMA2 R3, -RZ, RZ, 0, 2.384185791015625e-07 ;  /* 0x00000004ff037431 */ /* 0x001fe200000001ff */
[C---:B------:R-:W-:Y:S02]  /*0e20*/  IADD3 R5, PT, PT, R0.reuse, 0x1, RZ ;  /* 0x0000000100057810 */ /* 0x040fe40007ffe0ff */
[----:B------:R-:W-:Y:S02]  /*0e30*/  CS2R R8, SRZ ;  /* 0x0000000000087805 */ /* 0x000fe4000001ff00 */
[----:B------:R-:W-:Y:S01]  /*0e40*/  IADD3 R6, PT, PT, R0, 0x2, RZ ;  /* 0x0000000200067810 */ /* 0x000fe20007ffe0ff */
[----:B------:R-:W-:Y:S01]  /*0e50*/  HFMA2 R4, -RZ, RZ, 0, 0 ;  /* 0x00000000ff047431 */ /* 0x000fe200000001ff */
[----:B------:R-:W-:Y:S02]  /*0e60*/  ISETP.GE.AND P2, PT, R5, UR15, PT ;  /* 0x0000000f05007c0c */ /* 0x000fe4000bf46270 */
[----:B------:R-:W-:-:S02]  /*0e70*/  ISETP.GE.AND P3, PT, R6, UR15, PT ;  /* 0x0000000f06007c0c */ /* 0x000fc4000bf66270 */
[----:B------:R-:W-:Y:S01]  /*0e80*/  MOV R11, 0x4 ;  /* 0x00000004000b7802 */ /* 0x000fe20000000f00 */
[----:B------:R-:W-:Y:S01]  /*0e90*/  HFMA2 R19, -RZ, RZ, 0, 2.384185791015625e-07 ;  /* 0x00000004ff137431 */ /* 0x000fe200000001ff */
[----:B------:R-:W-:Y:S01]  /*0ea0*/  MOV R15, 0x4 ;  /* 0x00000004000f7802 */ /* 0x000fe20000000f00 */
[----:B------:R-:W-:Y:S01]  /*0eb0*/  @!P1 IMAD.WIDE R2, R0, R3, UR4 ;  /* 0x0000000400029e25 */ /* 0x000fe2000f8e0203 */
[----:B------:R-:W-:-:S03]  /*0ec0*/  MOV R7, 0x4 ;  /* 0x0000000400077802 */ /* 0x000fc60000000f00 */
[----:B------:R-:W-:-:S04]  /*0ed0*/  @!P1 IMAD.WIDE R10, R0, R11, UR6 ;  /* 0x00000006000a9e25 */ /* 0x000fc8000f8e020b */
[----:B------:R-:W-:Y:S01]  /*0ee0*/  HFMA2 R5, -RZ, RZ, 0, 0 ;  /* 0x00000000ff057431 */ /* 0x000fe200000001ff */
[----:B------:R-:W-:Y:S01]  /*0ef0*/  MOV R6, RZ ;  /* 0x000000ff00067202 */ /* 0x000fe20000000f00 */
[----:B------:R0:W5:Y:S01]  /*0f00*/  @!P1 LDG.E R4, desc[UR16][R2.64] ;  /* 0x0000001002049981 */ /* 0x000162000c1e1900 */
[----:B------:R-:W-:Y:S01]  /*0f10*/  CS2R R12, SRZ ;  /* 0x00000000000c7805 */ /* 0x000fe2000001ff00 */
[C---:B------:R-:W-:Y:S02]  /*0f20*/  @!P2 IMAD.WIDE R18, R0.reuse, R19, UR4 ;  /* 0x000000040012ae25 */ /* 0x040fe4000f8e0213 */
[----:B------:R2:W5:Y:S01]  /*0f30*/  @!P1 LDG.E R8, desc[UR16][R10.64] ;  /* 0x000000100a089981 */ /* 0x000562000c1e1900 */
[----:B------:R-:W-:Y:S01]  /*0f40*/  MOV R27, 0x4 ;  /* 0x00000004001b7802 */ /* 0x000fe20000000f00 */
[----:B------:R-:W-:Y:S01]  /*0f50*/  HFMA2 R29, -RZ, RZ, 0, 2.384185791015625e-07 ;  /* 0x00000004ff1d7431 */ /* 0x000fe200000001ff */
[----:B------:R-:W-:Y:S01]  /*0f60*/  MOV R25, 0x4 ;  /* 0x0000000400197802 */ /* 0x000fe20000000f00 */
[----:B------:R-:W-:Y:S01]  /*0f70*/  HFMA2 R23, -RZ, RZ, 0, 2.384185791015625e-07 ;  /* 0x00000004ff177431 */ /* 0x000fe200000001ff */
[----:B------:R3:W5:Y:S01]  /*0f80*/  @!P2 LDG.E R5, desc[UR16][R18.64+0x4] ;  /* 0x000004101205a981 */ /* 0x000762000c1e1900 */
[----:B0-----:R-:W-:-:S04]  /*0f90*/  @!P1 IMAD.WIDE R2, R0, R7, UR8 ;  /* 0x0000000800029e25 */ /* 0x001fc8000f8e0207 */
[C---:B--2---:R-:W-:Y:S01]  /*0fa0*/  @!P3 IMAD.WIDE R10, R0.reuse, R15, UR4 ;  /* 0x00000004000abe25 */ /* 0x044fe2000f8e020f */
[----:B------:R-:W5:Y:S01]  /*0fb0*/  @!P1 LDG.E R12, desc[UR16][R2.64] ;  /* 0x00000010020c9981 */ /* 0x000f62000c1e1900 */
[----:B------:R-:W-:Y:S02]  /*0fc0*/  CS2R R14, SRZ ;  /* 0x00000000000e7805 */ /* 0x000fe4000001ff00 */
[----:B------:R-:W-:Y:S01]  /*0fd0*/  CS2R R16, SRZ ;  /* 0x0000000000107805 */ /* 0x000fe2000001ff00 */
[C---:B------:R-:W-:Y:S01]  /*0fe0*/  @!P2 IMAD.WIDE R26, R0.reuse, R27, UR6 ;  /* 0x00000006001aae25 */ /* 0x040fe2000f8e021b */
[----:B------:R0:W5:Y:S01]  /*0ff0*/  @!P3 LDG.E R6, desc[UR16][R10.64+0x8] ;  /* 0x000008100a06b981 */ /* 0x000162000c1e1900 */
[----:B---3--:R-:W-:Y:S02]  /*1000*/  CS2R R18, SRZ ;  /* 0x0000000000127805 */ /* 0x008fe4000001ff00 */
[C---:B------:R-:W-:Y:S01]  /*1010*/  @!P2 IMAD.WIDE R28, R0.reuse, R29, UR8 ;  /* 0x00000008001cae25 */ /* 0x040fe2000f8e021d */
[----:B------:R2:W5:Y:S03]  /*1020*/  @!P2 LDG.E R9, desc[UR16][R26.64+0x4] ;  /* 0x000004101a09a981 */ /* 0x000566000c1e1900 */
[----:B------:R-:W-:Y:S01]  /*1030*/  @!P3 IMAD.WIDE R22, R0, R23, UR6 ;  /* 0x000000060016be25 */ /* 0x000fe2000f8e0217 */
[----:B------:R2:W5:Y:S01]  /*1040*/  @!P2 LDG.E R13, desc[UR16][R28.64+0x4] ;  /* 0x000004101c0da981 */ /* 0x000562000c1e1900 */
[----:B0-----:R-:W-:-:S02]  /*1050*/  CS2R R10, SRZ ;  /* 0x00000000000a7805 */ /* 0x001fc4000001ff00 */
[----:B------:R-:W-:-:S04]  /*1060*/  @!P3 IMAD.WIDE R24, R0, R25, UR8 ;  /* 0x000000080018be25 */ /* 0x000fc8000f8e0219 */
[C---:B------:R-:W-:Y:S01]  /*1070*/  IMAD.WIDE R2, R0.reuse, R7, UR10 ;  /* 0x0000000a00027e25 */ /* 0x040fe2000f8e0207 */
[----:B------:R2:W5:Y:S04]  /*1080*/  @!P3 LDG.E R10, desc[UR16][R22.64+0x8] ;  /* 0x00000810160ab981 */ /* 0x000568000c1e1900 */
[----:B------:R2:W5:Y:S04]  /*1090*/  @!P3 LDG.E R14, desc[UR16][R24.64+0x8] ;  /* 0x00000810180eb981 */ /* 0x000568000c1e1900 */
[----:B------:R2:W5:Y:S04]  /*10a0*/  @!P2 LDG.E R17, desc[UR16][R2.64+0x4] ;  /* 0x000004100211a981 */ /* 0x000568000c1e1900 */
[----:B------:R2:W5:Y:S01]  /*10b0*/  @!P3 LDG.E R18, desc[UR16][R2.64+0x8] ;  /* 0x000008100212b981 */ /* 0x000562000c1e1900 */
[----:B------:R-:W-:-:S03]  /*10c0*/  IADD3 R7, PT, PT, R0, 0x3, RZ ;  /* 0x0000000300077810 */ /* 0x000fc60007ffe0ff */
[----:B------:R2:W5:Y:S01]  /*10d0*/  @!P1 LDG.E R16, desc[UR16][R2.64] ;  /* 0x0000001002109981 */ /* 0x000562000c1e1900 */
[----:B------:R-:W-:Y:S01]  /*10e0*/  ISETP.GE.AND P1, PT, R7, UR15, PT ;  /* 0x0000000f07007c0c */ /* 0x000fe2000bf26270 */
[----:B------:R-:W-:-:S12]  /*10f0*/  HFMA2 R7, -RZ, RZ, 0, 0 ;  /* 0x00000000ff077431 */ /* 0x000fd800000001ff */
[----:B--2---:R-:W-:Y:S05]  /*1100*/  @P1 BRA `(.L_x_1054) ;  /* 0x00000000005c1947 */ /* 0x004fea0003800000 */
        /* <DEDUP_REMOVED lines=11> */
.L_x_1053:
        /* <DEDUP_REMOVED lines=12> */
.L_x_1054:
[----:B01----:R-:W-:Y:S05]  /*1280*/  BSYNC.RECONVERGENT B1 ;  /* 0x0000000000017941 */ /* 0x003fea0003800200 */
.L_x_1052:
[----:B--2--5:R-:W-:Y:S01]  /*1290*/  FMUL.FTZ R23, R4, UR23 ;  /* 0x0000001704177c20 */ /* 0x024fe20008410000 */
[----:B------:R-:W-:Y:S01]  /*12a0*/  FMUL.FTZ R25, R6, UR23 ;  /* 0x0000001706197c20 */ /* 0x000fe20008410000 */
[----:B------:R-:W0:Y:S01]  /*12b0*/  MUFU.RCP R3, UR33 ;  /* 0x0000002100037d08 */ /* 0x000e220008001000 */
[----:B------:R-:W-:Y:S01]  /*12c0*/  BSSY.RECONVERGENT B1, `(.L_x_1055) ;  /* 0x000007e000017945 */ /* 0x000fe20003800200 */
[C---:B------:R-:W-:Y:S01]  /*12d0*/  FFMA.FTZ R16, R20.reuse, R16, R23 ;  /* 0x0000001014107223 */ /* 0x040fe20000010017 */
[----:B------:R-:W-:Y:S01]  /*12e0*/  FMUL.FTZ R23, R5, UR23 ;  /* 0x0000001705177c20 */ /* 0x000fe20008410000 */
[----:B------:R-:W-:Y:S01]  /*12f0*/  FFMA.FTZ R18, R20, R18, R25 ;  /* 0x0000001214127223 */ /* 0x000fe20000010019 */
[----:B------:R-:W-:Y:S01]  /*1300*/  FMUL.FTZ R25, R7, UR23 ;  /* 0x0000001707197c20 */ /* 0x000fe20008410000 */
[----:B------:R-:W-:Y:S01]  /*1310*/  FMUL.FTZ R2, R16, R16 ;  /* 0x0000001010027220 */ /* 0x000fe20000410000 */
[C---:B------:R-:W-:Y:S02]  /*1320*/  FFMA.FTZ R17, R20.reuse, R17, R23 ;  /* 0x0000001114117223 */ /* 0x040fe40000010017 */
[----:B------:R-:W-:Y:S01]  /*1330*/  FFMA.FTZ R19, R20, R19, R25 ;  /* 0x0000001314137223 */ /* 0x000fe20000010019 */
[----:B------:R-:W-:Y:S01]  /*1340*/  FFMA.FTZ R23, R2, -UR29, R2 ;  /* 0x8000001d02177c23 */ /* 0x000fe20008010002 */
[----:B------:R-:W-:Y:S01]  /*1350*/  FMUL.FTZ R22, R17, R17 ;  /* 0x0000001111167220 */ /* 0x000fe20000410000 */
[----:B------:R-:W-:Y:S02]  /*1360*/  MUFU.RCP R2, UR32 ;  /* 0x0000002000027d08 */ /* 0x000fe40008001000 */
[----:B------:R-:W-:Y:S01]  /*1370*/  FFMA.FTZ R12, R12, UR29, R23 ;  /* 0x0000001d0c0c7c23 */ /* 0x000fe20008010017 */
[----:B------:R-:W-:Y:S01]  /*1380*/  FFMA.FTZ R24, R22, -UR29, R22 ;  /* 0x8000001d16187c23 */ /* 0x000fe20008010016 */
[----:B------:R-:W-:-:S02]  /*1390*/  FMUL.FTZ R23, R18, R18 ;  /* 0x0000001212177220 */ /* 0x000fc40000410000 */
[----:B0-----:R-:W-:Y:S01]  /*13a0*/  FMUL.FTZ R22, R12, R3 ;  /* 0x000000030c167220 */ /* 0x001fe20000410000 */
[----:B------:R-:W-:Y:S01]  /*13b0*/  FFMA.FTZ R13, R13, UR29, R24 ;  /* 0x0000001d0d0d7c23 */ /* 0x000fe20008010018 */
[----:B------:R-:W-:Y:S01]  /*13c0*/  FMUL.FTZ R24, R19, R19 ;  /* 0x0000001313187220 */ /* 0x000fe20000410000 */
[----:B------:R-:W-:-:S03]  /*13d0*/  FFMA.FTZ R23, R23, -UR29, R23 ;  /* 0x8000001d17177c23 */ /* 0x000fc60008010017 */
[----:B------:R-:W-:Y:S01]  /*13e0*/  FFMA.FTZ R24, R24, -UR29, R24 ;  /* 0x8000001d18187c23 */ /* 0x000fe20008010018 */
[----:B------:R-:W-:Y:S01]  /*13f0*/  FFMA.FTZ R14, R14, UR29, R23 ;  /* 0x0000001d0e0e7c23 */ /* 0x000fe20008010017 */
[-C--:B------:R-:W-:Y:S01]  /*1400*/  FMUL.FTZ R23, R13, R3.reuse ;  /* 0x000000030d177220 */ /* 0x080fe20000410000 */
[----:B------:R-:W0:Y:S01]  /*1410*/  MUFU.SQRT R22, R22 ;  /* 0x0000001600167308 */ /* 0x000e220000002000 */
[----:B------:R-:W-:Y:S01]  /*1420*/  FFMA.FTZ R15, R15, UR29, R24 ;  /* 0x0000001d0f0f7c23 */ /* 0x000fe20008010018 */
[----:B------:R-:W-:-:S03]  /*1430*/  FMUL.FTZ R25, R14, R3 ;  /* 0x000000030e197220 */ /* 0x000fc60000410000 */
[----:B------:R-:W-:-:S03]  /*1440*/  FMUL.FTZ R27, R15, R3 ;  /* 0x000000030f1b7220 */ /* 0x000fc60000410000 */
[----:B------:R-:W1:Y:S08]  /*1450*/  MUFU.SQRT R23, R23 ;  /* 0x0000001700177308 */ /* 0x000e700000002000 */
[----:B------:R-:W2:Y:S01]  /*1460*/  MUFU.SQRT R24, R27 ;  /* 0x0000001b00187308 */ /* 0x000ea20000002000 */
[----:B0-----:R-:W-:-:S07]  /*1470*/  FADD.FTZ R3, R22, UR34 ;  /* 0x0000002216037e21 */ /* 0x001fce0008010000 */
[----:B------:R-:W0:Y:S01]  /*1480*/  MUFU.SQRT R25, R25 ;  /* 0x0000001900197308 */ /* 0x000e220000002000 */
[----:B-1----:R-:W-:-:S07]  /*1490*/  FADD.FTZ R22, R23, UR34 ;  /* 0x0000002217167e21 */ /* 0x002fce0008010000 */
[----:B------:R-:W1:Y:S01]  /*14a0*/  MUFU.RCP R3, R3 ;  /* 0x0000000300037308 */ /* 0x000e620000001000 */
[----:B--2---:R-:W-:-:S07]  /*14b0*/  FADD.FTZ R24, R24, UR34 ;  /* 0x0000002218187e21 */ /* 0x004fce0008010000 */
[----:B------:R-:W2:Y:S01]  /*14c0*/  MUFU.RCP R22, R22 ;  /* 0x0000001600167308 */ /* 0x000ea20000001000 */
[----:B0-----:R-:W-:Y:S01]  /*14d0*/  FADD.FTZ R26, R25, UR34 ;  /* 0x00000022191a7e21 */ /* 0x001fe20008010000 */
[----:B------:R-:W-:Y:S01]  /*14e0*/  FFMA.FTZ R25, R16, -UR28, R16 ;  /* 0x8000001c10197c23 */ /* 0x000fe20008010010 */
[----:B------:R-:W-:Y:S01]  /*14f0*/  FFMA.FTZ R16, R17, -UR28, R17 ;  /* 0x8000001c11107c23 */ /* 0x000fe20008010011 */
[----:B------:R-:W-:Y:S01]  /*1500*/  FFMA.FTZ R17, R18, -UR28, R18 ;  /* 0x8000001c12117c23 */ /* 0x000fe20008010012 */
[----:B------:R-:W-:Y:S01]  /*1510*/  FFMA.FTZ R18, R19, -UR28, R19 ;  /* 0x8000001c13127c23 */ /* 0x000fe20008010013 */
[----:B------:R-:W-:Y:S02]  /*1520*/  FFMA.FTZ R8, R8, UR28, R25 ;  /* 0x0000001c08087c23 */ /* 0x000fe40008010019 */
[----:B------:R-:W0:Y:S01]  /*1530*/  MUFU.RCP R23, R26 ;  /* 0x0000001a00177308 */ /* 0x000e220000001000 */
[----:B------:R-:W-:Y:S01]  /*1540*/  FFMA.FTZ R9, R9, UR28, R16 ;  /* 0x0000001c09097c23 */ /* 0x000fe20008010010 */
[----:B------:R-:W-:Y:S01]  /*1550*/  FFMA.FTZ R10, R10, UR28, R17 ;  /* 0x0000001c0a0a7c23 */ /* 0x000fe20008010011 */
[----:B------:R-:W-:Y:S01]  /*1560*/  FFMA.FTZ R11, R11, UR28, R18 ;  /* 0x0000001c0b0b7c23 */ /* 0x000fe20008010012 */
[-C--:B------:R-:W-:Y:S01]  /*1570*/  FMUL.FTZ R16, R8, R2.reuse ;  /* 0x0000000208107220 */ /* 0x080fe20000410000 */
[-C--:B------:R-:W-:Y:S01]  /*1580*/  FMUL.FTZ R17, R9, R2.reuse ;  /* 0x0000000209117220 */ /* 0x080fe20000410000 */
[-C--:B------:R-:W-:Y:S01]  /*1590*/  FMUL.FTZ R18, R10, R2.reuse ;  /* 0x000000020a127220 */ /* 0x080fe20000410000 */
[----:B------:R-:W-:Y:S01]  /*15a0*/  FMUL.FTZ R19, R11, R2 ;  /* 0x000000020b137220 */ /* 0x000fe20000410000 */
[----:B------:R-:W3:Y:S01]  /*15b0*/  MUFU.RCP R24, R24 ;  /* 0x0000001800187308 */ /* 0x000ee20000001000 */
[----:B-1----:R-:W-:Y:S01]  /*15c0*/  FMUL.FTZ R3, R16, R3 ;  /* 0x0000000310037220 */ /* 0x002fe20000410000 */
[----:B--2---:R-:W-:-:S03]  /*15d0*/  FMUL.FTZ R22, R17, R22 ;  /* 0x0000001611167220 */ /* 0x004fc60000410000 */
[----:B------:R-:W-:Y:S01]  /*15e0*/  FFMA.FTZ R4, -R3, UR35, R4 ;  /* 0x0000002303047c23 */ /* 0x000fe20008010104 */
[----:B------:R-:W-:Y:S01]  /*15f0*/  FFMA.FTZ R5, -R22, UR35, R5 ;  /* 0x0000002316057c23 */ /* 0x000fe20008010105 */
[----:B0-----:R-:W-:-:S04]  /*1600*/  FMUL.FTZ R23, R18, R23 ;  /* 0x0000001712177220 */ /* 0x001fc80000410000 */
[----:B------:R-:W-:Y:S01]  /*1610*/  FFMA.FTZ R6, -R23, UR35, R6 ;  /* 0x0000002317067c23 */ /* 0x000fe20008010106 */
[----:B---3--:R-:W-:-:S04]  /*1620*/  FMUL.FTZ R24, R19, R24 ;  /* 0x0000001813187220 */ /* 0x008fc80000410000 */
[----:B------:R-:W-:Y:S01]  /*1630*/  FFMA.FTZ R7, -R24, UR35, R7 ;  /* 0x0000002318077c23 */ /* 0x000fe20008010107 */
[----:B------:R-:W-:Y:S06]  /*1640*/  @P0 BRA `(.L_x_1056) ;  /* 0x0000000000e40947 */ /* 0x000fec0003800000 */
[C---:B------:R-:W-:Y:S01]  /*1650*/  ISETP.GE.AND P1, PT, R0.reuse, UR15, PT ;  /* 0x0000000f00007c0c */ /* 0x040fe2000bf26270 */
[----:B------:R-:W-:Y:S01]  /*1660*/  HFMA2 R27, -RZ, RZ, 0, 2.384185791015625e-07 ;  /* 0x00000004ff1b7431 */ /* 0x000fe200000001ff */
[C---:B------:R-:W-:Y:S01]  /*1670*/  IADD3 R2, PT, PT, R0.reuse, 0x1, RZ ;  /* 0x0000000100027810 */ /* 0x040fe20007ffe0ff */
[----:B------:R-:W-:Y:S01]  /*1680*/  HFMA2 R17, -RZ, RZ, 0, 2.384185791015625e-07 ;  /* 0x00000004ff117431 */ /* 0x000fe200000001ff */
[----:B------:R-:W-:Y:S01]  /*1690*/  IADD3 R3, PT, PT, R0, 0x2, RZ ;  /* 0x0000000200037810 */ /* 0x000fe20007ffe0ff */
[----:B------:R-:W-:Y:S01]  /*16a0*/  HFMA2 R23, -RZ, RZ, 0, 2.384185791015625e-07 ;  /* 0x00000004ff177431 */ /* 0x000fe200000001ff */
[----:B------:R-:W-:Y:S02]  /*16b0*/  ISETP.GE.AND P2, PT, R2, UR15, PT ;  /* 0x0000000f02007c0c */ /* 0x000fe4000bf46270 */
[----:B------:R-:W-:Y:S02]  /*16c0*/  MOV R25, 0x4 ;  /* 0x0000000400197802 */ /* 0x000fe40000000f00 */
[----:B------:R-:W-:-:S02]  /*16d0*/  ISETP.GE.AND P3, PT, R3, UR15, PT ;  /* 0x0000000f03007c0c */ /* 0x000fc4000bf66270 */
[----:B------:R-:W-:Y:S01]  /*16e0*/  MOV R3, 0x4 ;  /* 0x0000000400037802 */ /* 0x000fe20000000f00 */
[C---:B------:R-:W-:Y:S01]  /*16f0*/  @!P1 IMAD.WIDE R24, R0.reuse, R25, UR4 ;  /* 0x0000000400189e25 */ /* 0x040fe2000f8e0219 */
[----:B------:R-:W-:Y:S02]  /*1700*/  MOV R19, 0x4 ;  /* 0x0000000400137802 */ /* 0x000fe40000000f00 */
[----:B------:R-:W-:Y:S01]  /*1710*/  MOV R29, 0x4 ;  /* 0x00000004001d7802 */ /* 0x000fe20000000f00 */
[C---:B------:R-:W-:Y:S01]  /*1720*/  @!P1 IMAD.WIDE R26, R0.reuse, R27, UR6 ;  /* 0x00000006001a9e25 */ /* 0x040fe2000f8e021b */
[----:B------:R0:W-:Y:S03]  /*1730*/  @!P1 STG.E desc[UR16][R24.64], R4 ;  /* 0x0000000418009986 */ /* 0x0001e6000c101910 */
[C---:B------:R-:W-:Y:S01]  /*1740*/  @!P1 IMAD.WIDE R2, R0.reuse, R3, UR8 ;  /* 0x0000000800029e25 */ /* 0x040fe2000f8e0203 */
[----:B------:R1:W-:Y:S03]  /*1750*/  @!P1 STG.E desc[UR16][R26.64], R8 ;  /* 0x000000081a009986 */ /* 0x0003e6000c101910 */
[C---:B------:R-:W-:Y:S01]  /*1760*/  @!P1 IMAD.WIDE R16, R0.reuse, R17, UR12 ;  /* 0x0000000c00109e25 */ /* 0x040fe2000f8e0211 */
[----:B------:R2:W-:Y:S03]  /*1770*/  @!P1 STG.E desc[UR16][R2.64], R12 ;  /* 0x0000000c02009986 */ /* 0x0005e6000c101910 */
[----:B------:R-:W-:-:S04]  /*1780*/  @!P2 IMAD.WIDE R18, R0, R19, UR4 ;  /* 0x000000040012ae25 */ /* 0x000fc8000f8e0213 */
[----:B0-----:R-:W-:Y:S01]  /*1790*/  HFMA2 R25, -RZ, RZ, 0, 2.384185791015625e-07 ;  /* 0x00000004ff197431 */ /* 0x001fe200000001ff */
[----:B------:R0:W-:Y:S01]  /*17a0*/  @!P1 STG.E desc[UR16][R16.64], R4 ;  /* 0x0000000410009986 */ /* 0x0001e2000c101910 */
[C---:B------:R-:W-:Y:S01]  /*17b0*/  @!P2 IMAD.WIDE R22, R0.reuse, R23, UR6 ;  /* 0x000000060016ae25 */ /* 0x040fe2000f8e0217 */
[----:B-1----:R-:W-:Y:S02]  /*17c0*/  MOV R27, 0x4 ;  /* 0x00000004001b7802 */ /* 0x002fe40000000f00 */
[----:B------:R-:W-:Y:S01]  /*17d0*/  @!P2 STG.E desc[UR16][R18.64+0x4], R5 ;  /* 0x000004051200a986 */ /* 0x000fe2000c101910 */
[----:B------:R-:W-:Y:S01]  /*17e0*/  HFMA2 R8, -RZ, RZ, 0, 2.384185791015625e-07 ;  /* 0x00000004ff087431 */ /* 0x000fe200000001ff */
[----:B------:R-:W-:Y:S01]  /*17f0*/  MOV R26, 0x4 ;  /* 0x00000004001a7802 */ /* 0x000fe20000000f00 */
[C---:B------:R-:W-:Y:S01]  /*1800*/  @!P2 IMAD.WIDE R28, R0.reuse, R29, UR8 ;  /* 0x00000008001cae25 */ /* 0x040fe2000f8e021d */
[----:B------:R1:W-:Y:S03]  /*1810*/  @!P2 STG.E desc[UR16][R22.64+0x4], R9 ;  /* 0x000004091600a986 */ /* 0x0003e6000c101910 */
[C---:B--2---:R-:W-:Y:S01]  /*1820*/  @!P2 IMAD.WIDE R2, R0.reuse, R25, UR12 ;  /* 0x0000000c0002ae25 */ /* 0x044fe2000f8e0219 */
[----:B------:R2:W-:Y:S01]  /*1830*/  @!P2 STG.E desc[UR16][R28.64+0x4], R13 ;  /* 0x0000040d1c00a986 */ /* 0x0005e2000c101910 */
[----:B0-----:R-:W-:-:S02]  /*1840*/  IADD3 R4, PT, PT, R0, 0x3, RZ ;  /* 0x0000000300047810 */ /* 0x001fc40007ffe0ff */
[----:B------:R-:W-:Y:S01]  /*1850*/  @!P3 IMAD.WIDE R24, R0, R27, UR4 ;  /* 0x000000040018be25 */ /* 0x000fe2000f8e021b */
[----:B------:R2:W-:Y:S01]  /*1860*/  @!P2 STG.E desc[UR16][R2.64+0x4], R5 ;  /* 0x000004050200a986 */ /* 0x0005e2000c101910 */
[----:B------:R-:W-:Y:S02]  /*1870*/  ISETP.GE.AND P1, PT, R4, UR15, PT ;  /* 0x0000000f04007c0c */ /* 0x000fe4000bf26270 */
[----:B------:R-:W-:-:S04]  /*1880*/  @!P3 IMAD.WIDE R16, R0, R8, UR6 ;  /* 0x000000060010be25 */ /* 0x000fc8000f8e0208 */
[----:B-1----:R-:W-:Y:S01]  /*1890*/  HFMA2 R9, -RZ, RZ, 0, 2.384185791015625e-07 ;  /* 0x00000004ff097431 */ /* 0x002fe200000001ff */
[----:B------:R2:W-:Y:S01]  /*18a0*/  @!P3 STG.E desc[UR16][R24.64+0x8], R6 ;  /* 0x000008061800b986 */ /* 0x0005e2000c101910 */
[----:B------:R-:W-:-:S03]  /*18b0*/  @!P3 IMAD.WIDE R18, R0, R26, UR8 ;  /* 0x000000080012be25 */ /* 0x000fc6000f8e021a */
[----:B------:R2:W-:Y:S01]  /*18c0*/  @!P3 STG.E desc[UR16][R16.64+0x8], R10 ;  /* 0x0000080a1000b986 */ /* 0x0005e2000c101910 */
[----:B------:R-:W-:-:S03]  /*18d0*/  @!P3 IMAD.WIDE R8, R0, R9, UR12 ;  /* 0x0000000c0008be25 */ /* 0x000fc6000f8e0209 */
[----:B------:R2:W-:Y:S04]  /*18e0*/  @!P3 STG.E desc[UR16][R18.64+0x8], R14 ;  /* 0x0000080e1200b986 */ /* 0x0005e8000c101910 */
[----:B------:R2:W-:Y:S01]  /*18f0*/  @!P3 STG.E desc[UR16][R8.64+0x8], R6 ;  /* 0x000008060800b986 */ /* 0x0005e2000c101910 */
[----:B------:R-:W-:Y:S05]  /*1900*/  @P1 BRA `(.L_x_1057) ;  /* 0x0000000000641947 */ /* 0x000fea0003800000 */
[----:B--2---:R-:W-:Y:S02]  /*1910*/  MOV R3, 0x4 ;  /* 0x0000000400037802 */ /* 0x004fe40000000f00 */
        /* <DEDUP_REMOVED lines=10> */
[----:B------:R0:W-:Y:S01]  /*19c0*/  STG.E desc[UR16][R12.64+0xc], R7 ;  /* 0x00000c070c007986 */ /* 0x0001e2000c101910 */
[----:B------:R-:W-:Y:S05]  /*19d0*/  BRA `(.L_x_1057) ;  /* 0x0000000000307947 */ /* 0x000fea0003800000 */
.L_x_1056:
[----:B------:R-:W-:Y:S01]  /*19e0*/  MOV R3, 0x4 ;  /* 0x0000000400037802 */ /* 0x000fe20000000f00 */
[----:B------:R-:W-:Y:S01]  /*19f0*/  HFMA2 R17, -RZ, RZ, 0, 2.384185791015625e-07 ;  /* 0x00000004ff117431 */ /* 0x000fe200000001ff */
[----:B------:R-:W-:Y:S01]  /*1a00*/  MOV R19, 0x4 ;  /* 0x0000000400137802 */ /* 0x000fe20000000f00 */
[----:B------:R-:W-:Y:S02]  /*1a10*/  HFMA2 R23, -RZ, RZ, 0, 2.384185791015625e-07 ;  /* 0x00000004ff177431 */ /* 0x000fe400000001ff */
[----:B------:R-:W-:-:S04]  /*1a20*/  IMAD.WIDE R2, R0, R3, UR4 ;  /* 0x0000000400027e25 */ /* 0x000fc8000f8e0203 */
[C---:B------:R-:W-:Y:S01]  /*1a30*/  IMAD.WIDE R16, R0.reuse, R17, UR6 ;  /* 0x0000000600107e25 */ /* 0x040fe2000f8e0211 */
[----:B------:R1:W-:Y:S03]  /*1a40*/  STG.E.128 desc[UR16][R2.64], R4 ;  /* 0x0000000402007986 */ /* 0x0003e6000c101d10 */
[C---:B------:R-:W-:Y:S01]  /*1a50*/  IMAD.WIDE R18, R0.reuse, R19, UR8 ;  /* 0x0000000800127e25 */ /* 0x040fe2000f8e0213 */
[----:B------:R1:W-:Y:S03]  /*1a60*/  STG.E.128 desc[UR16][R16.64], R8 ;  /* 0x0000000810007986 */ /* 0x0003e6000c101d10 */
[----:B------:R-:W-:Y:S01]  /*1a70*/  IMAD.WIDE R22, R0, R23, UR12 ;  /* 0x0000000c00167e25 */ /* 0x000fe2000f8e0217 */
[----:B------:R1:W-:Y:S04]  /*1a80*/  STG.E.128 desc[UR16][R18.64], R12 ;  /* 0x0000000c12007986 */ /* 0x0003e8000c101d10 */
[----:B------:R1:W-:Y:S02]  /*1a90*/  STG.E.128 desc[UR16][R22.64], R4 ;  /* 0x0000000416007986 */ /* 0x0003e4000c101d10 */
.L_x_1057:
[----:B------:R-:W-:Y:S05]  /*1aa0*/  BSYNC.RECONVERGENT B1 ;  /* 0x0000000000017941 */ /* 0x000fea0003800200 */
.L_x_1055:
[----:B------:R-:W-:-:S04]  /*1ab0*/  LEA R0, R21, R0, 0x2 ;  /* 0x0000000015007211 */ /* 0x000fc800078e10ff */
[----:B------:R-:W-:-:S13]  /*1ac0*/  ISETP.GE.AND P1, PT, R0, UR15, PT ;  /* 0x0000000f00007c0c */ /* 0x000fda000bf26270 */
[----:B------:R-:W-:Y:S05]  /*1ad0*/  @!P1 BRA `(.L_x_1058) ;  /* 0xfffffff000c09947 */ /* 0x000fea000383ffff */
[----:B------:R-:W-:Y:S05]  /*1ae0*/  BSYNC.RECONVERGENT B0 ;  /* 0x0000000000007941 */ /* 0x000fea0003800200 */
.L_x_1051:
[----:B------:R-:W-:Y:S05]  /*1af0*/  EXIT ;  /* 0x000000000000794d */ /* 0x000fea0003800000 */
.L_x_1059:
        /* <DEDUP_REMOVED lines=16> */
.L_x_1143:


//--------------------- .nv.global.init           --------------------------
	.section	.nv.global.init,"aw",@progbits
.nv.global.init:
	.type		$str$4,@object
	.size		$str$4,($str$3 - $str$4)
$str$4:
        /*0000*/ 	.byte	0x6c, 0x72, 0x00
	.type		$str$3,@object
	.size		$str$3,($str - $str$3)
$str$3:
        /*0003*/ 	.byte	0x73, 0x74, 0x65, 0x70, 0x00
	.type		$str,@object
	.size		$str,($str$2 - $str)
$str:
        /*0008*/ 	.byte	0x6e, 0x6f, 0x6f, 0x70, 0x5f, 0x67, 0x6d, 0x65, 0x6d, 0x00
	.type		$str$2,@object
	.size		$str$2,($str$1 - $str$2)
$str$2:
        /*0012*/ 	.byte	0x67, 0x72, 0x61, 0x64, 0x5f, 0x73, 0x63, 0x61, 0x6c, 0x65, 0x5f, 0x70, 0x74, 0x72, 0x00
	.type		$str$1,@object
	.size		$str$1,(__unnamed_1 - $str$1)
$str$1:
        /*0021*/ 	.byte	0x2f, 0x74, 0x6d, 0x70, 0x2f, 0x6f, 0x73, 0x73, 0x5f, 0x6b, 0x65, 0x72, 0x6e, 0x65, 0x6c, 0x73
        /*0031*/ 	.byte	0x5f, 0x73, 0x72, 0x63, 0x2f, 0x61, 0x70, 0x65, 0x78, 0x2f, 0x61, 0x70, 0x65, 0x78, 0x2f, 0x63
        /*0041*/ 	.byte	0x6f, 0x6e, 0x74, 0x72, 0x69, 0x62, 0x2f, 0x63, 0x73, 0x72, 0x63, 0x2f, 0x6f, 0x70, 0x74, 0x69
        /*0051*/ 	.byte	0x6d, 0x69, 0x7a, 0x65, 0x72, 0x73, 0x2f, 0x6d, 0x75, 0x6c, 0x74, 0x69, 0x5f, 0x74, 0x65, 0x6e
        /*0061*/ 	.byte	0x73, 0x6f, 0x72, 0x5f, 0x64, 0x69, 0x73, 0x74, 0x6f, 0x70, 0x74, 0x5f, 0x61, 0x64, 0x61, 0x6d
        /*0071*/ 	.byte	0x5f, 0x6b, 0x65, 0x72, 0x6e, 0x65, 0x6c, 0x2e, 0x63, 0x75, 0x00
	.type		__unnamed_1,@object
	.size		__unnamed_1,(__unnamed_4 - __unnamed_1)
__unnamed_1:
        /*007c*/ 	.byte	0x76, 0x6f, 0x69, 0x64, 0x20, 0x44, 0x69, 0x73, 0x74, 0x41, 0x64, 0x61, 0x6d, 0x43, 0x61, 0x70
        /* <DEDUP_REMOVED lines=15> */
        /*017c*/ 	.byte	0x6f, 0x61, 0x74, 0x5d, 0x00
	.type		__unnamed_4,@object
	.size		__unnamed_4,(__unnamed_10 - __unnamed_4)
__unnamed_4:
        /* <DEDUP_REMOVED lines=16> */
        /*0281*/ 	.byte	0x3d, 0x20, 0x66, 0x6c, 0x6f, 0x61, 0x74, 0x5d, 0x00
	.type		__unnamed_10,@object
	.size		__unnamed_10,(__unnamed_2 - __unnamed_10)
__unnamed_10:
        /* <DEDUP_REMOVED lines=17> */
	.type		__unnamed_2,@object
	.size		__unnamed_2,(__unnamed_11 - __unnamed_2)
__unnamed_2:
        /* <DEDUP_REMOVED lines=17> */
	.type		__unnamed_11,@object
	.size		__unnamed_11,(__unnamed_3 - __unnamed_11)
__unnamed_11:
        /* <DEDUP_REMOVED lines=16> */
        /*059c*/ 	.byte	0x3d, 0x20, 0x63, 0x31, 0x30, 0x3a, 0x3a, 0x48, 0x61, 0x6c, 0x66, 0x5d, 0x00
	.type		__unnamed_3,@object
	.size		__unnamed_3,(__unnamed_19 - __unnamed_3)
__unnamed_3:
        /* <DEDUP_REMOVED lines=17> */
	.type		__unnamed_19,@object
	.size		__unnamed_19,(__unnamed_7 - __unnamed_19)
__unnamed_19:
        /* <DEDUP_REMOVED lines=17> */
	.type		__unnamed_7,@object
	.size		__unnamed_7,(__unnamed_13 - __unnamed_7)
__unnamed_7:
        /* <DEDUP_REMOVED lines=17> */
	.type		__unnamed_13,@object
	.size		__unnamed_13,(__unnamed_5 - __unnamed_13)
__unnamed_13:
        /* <DEDUP_REMOVED lines=17> */
	.type		__unnamed_5,@object
	.size		__unnamed_5,(__unnamed_12 - __unnamed_5)
__unnamed_5:
        /* <DEDUP_REMOVED lines=17> */
	.type		__unnamed_12,@object
	.size		__unnamed_12,(__unnamed_20 - __unnamed_12)
__unnamed_12:
        /* <DEDUP_REMOVED lines=17> */
        /*0bfa*/ 	.byte	0x00
	.type		__unnamed_20,@object
	.size		__unnamed_20,(__unnamed_16 - __unnamed_20)
__unnamed_20:
        /* <DEDUP_REMOVED lines=18> */
	.type		__unnamed_16,@object
	.size		__unnamed_16,(__unnamed_8 - __unnamed_16)
__unnamed_16:
        /* <DEDUP_REMOVED lines=18> */
	.type		__unnamed_8,@object
	.size		__unnamed_8,(__unnamed_14 - __unnamed_8)
__unnamed_8:
        /* <DEDUP_REMOVED lines=18> */
	.type		__unnamed_14,@object
	.size		__unnamed_14,(__unnamed_6 - __unnamed_14)
__unnamed_14:
        /* <DEDUP_REMOVED lines=18> */
	.type		__unnamed_6,@object
	.size		__unnamed_6,(__unnamed_22 - __unnamed_6)
__unnamed_6:
        /* <DEDUP_REMOVED lines=18> */
	.type		__unnamed_22,@object
	.size		__unnamed_22,(__unnamed_15 - __unnamed_22)
__unnamed_22:
        /* <DEDUP_REMOVED lines=18> */
	.type		__unnamed_15,@object
	.size		__unnamed_15,(__unnamed_23 - __unnamed_15)
__unnamed_15:
        /* <DEDUP_REMOVED lines=18> */
	.type		__unnamed_23,@object
	.size		__unnamed_23,(__unnamed_9 - __unnamed_23)
__unnamed_23:
        /* <DEDUP_REMOVED lines=18> */
	.type		__unnamed_9,@object
	.size		__unnamed_9,(__unnamed_25 - __unnamed_9)
__unnamed_9:
        /* <DEDUP_REMOVED lines=18> */
	.type		__unnamed_25,@object
	.size		__unnamed_25,(__unnamed_17 - __unnamed_25)
__unnamed_25:
        /* <DEDUP_REMOVED lines=18> */
	.type		__unnamed_17,@object
	.size		__unnamed_17,(__unnamed_21 - __unnamed_17)
__unnamed_17:
        /* <DEDUP_REMOVED lines=18> */
	.type		__unnamed_21,@object
	.size		__unnamed_21,(__unnamed_24 - __unnamed_21)
__unnamed_21:
        /* <DEDUP_REMOVED lines=18> */
	.type		__unnamed_24,@object
	.size		__unnamed_24,(__unnamed_26 - __unnamed_24)
__unnamed_24:
        /* <DEDUP_REMOVED lines=18> */
	.type		__unnamed_26,@object
	.size		__unnamed_26,(__unnamed_18 - __unnamed_26)
__unnamed_26:
        /* <DEDUP_REMOVED lines=18> */
	.type		__unnamed_18,@object
	.size		__unnamed_18,(__unnamed_27 - __unnamed_18)
__unnamed_18:
        /* <DEDUP_REMOVED lines=18> */
	.type		__unnamed_27,@object
	.size		__unnamed_27,(.L_26 - __unnamed_27)
__unnamed_27:
        /* <DEDUP_REMOVED lines=18> */
.L_26:


//--------------------- .nv.shared.reserved.0     --------------------------
	.section	.nv.shared.reserved.0,"aw",@nobits
	.weak		__nv_reservedSMEM_offset_0_alias
	.size		__nv_reservedSMEM_offset_0_alias, 0, 64
	.other		__nv_reservedSMEM_offset_0_alias,@"STO_CUDA_RESERVED_SHARED STV_DEFAULT"
__nv_reservedSMEM_offset_0_alias:
	.zero		0
	.zero		64


//--------------------- .nv.global                --------------------------
	.section	.nv.global,"aw",@nobits
.nv.global:
	.type		_ZN66_INTERNAL_27c7bd1e_35_multi_tensor_distopt_adam_kernel_cu_15fd16b94cuda3std3__48in_placeE,@object
	.size		_ZN66_INTERNAL_27c7bd1e_35_multi_tensor_distopt_adam_kernel_cu_15fd16b94cuda3std3__48in_placeE,(_ZN66_INTERNAL_27c7bd1e_35_multi_tensor_distopt_adam_kernel_cu_15fd16b94cuda3std6ranges3__45__cpo8distanceE - _ZN66_INTERNAL_27c7bd1e_35_multi_tensor_distopt_adam_kernel_cu_15fd16b94cuda3std3__48in_placeE)
_ZN66_INTERNAL_27c7bd1e_35_multi_tensor_distopt_adam_kernel_cu_15fd16b94cuda3std3__48in_placeE:
	.zero		1
	.type		_ZN66_INTERNAL_27c7bd1e_35_multi_tensor_distopt_adam_kernel_cu_15fd16b94cuda3std6ranges3__45__cpo8distanceE,@object
	.size		_ZN66_INTERNAL_27c7bd1e_35_multi_tensor_distopt_adam_kernel_cu_15fd16b94cuda3std6ranges3__45__cpo8distanceE,(_ZN66_INTERNAL_27c7bd1e_35_multi_tensor_distopt_adam_kernel_cu_15fd16b94cuda3std3__45__cpo6cbeginE - _ZN66_INTERNAL_27c7bd1e_35_multi_tensor_distopt_adam_kernel_cu_15fd16b94cuda3std6ranges3__45__cpo8distanceE)
_ZN66_INTERNAL_27c7bd1e_35_multi_tensor_distopt_adam_kernel_cu_15fd16b94cuda3std6ranges3__45__cpo8distanceE:
	.zero		1
	.type		_ZN66_INTERNAL_27c7bd1e_35_multi_tensor_distopt_adam_kernel_cu_15fd16b94cuda3std3__45__cpo6cbeginE,@object
	.size		_ZN66_INTERNAL_27c7bd1e_35_multi_tensor_distopt_adam_kernel_cu_15fd16b94cuda3std3__45__cpo6cbeginE,(_ZN66_INTERNAL_27c7bd1e_35_multi_tensor_distopt_adam_kernel_cu_15fd16b94cuda3std6ranges3__45__cpo7advanceE - _ZN66_INTERNAL_27c7bd1e_35_multi_tensor_distopt_adam_kernel_cu_15fd16b94cuda3std3__45__cpo6cbeginE)
_ZN66_INTERNAL_27c7bd1e_35_multi_tensor_distopt_adam_kernel_cu_15fd16b94cuda3std3__45__cpo6cbeginE:
	.zero		1
	.type		_ZN66_INTERNAL_27c7bd1e_35_multi_tensor_distopt_adam_kernel_cu_15fd16b94cuda3std6ranges3__45__cpo7advanceE,@object
	.size		_ZN66_INTERNAL_27c7bd1e_35_multi_tensor_distopt_adam_kernel_cu_15fd16b94cuda3std6ranges3__45__cpo7advanceE,(_ZN66_INTERNAL_27c7bd1e_35_multi_tensor_distopt_adam_kernel_cu_15fd16b94cuda3std3__45__cpo7crbeginE - _ZN66_INTERNAL_27c7bd1e_35_multi_tensor_distopt_adam_kernel_cu_15fd16b94cuda3std6ranges3__45__cpo7advanceE)
_ZN66_INTERNAL_27c7bd1e_35_multi_tensor_distopt_adam_kernel_cu_15fd16b94cuda3std6ranges3__45__cpo7advanceE:
	.zero		1
	.type		_ZN66_INTERNAL_27c7bd1e_35_multi_tensor_distopt_adam_kernel_cu_15fd16b94cuda3std3__45__cpo7crbeginE,@object
	.size		_ZN66_INTERNAL_27c7bd1e_35_multi_tensor_distopt_adam_kernel_cu_15fd16b94cuda3std3__45__cpo7crbeginE,(_ZN66_INTERNAL_27c7bd1e_35_multi_tensor_distopt_adam_kernel_cu_15fd16b94cuda3std6ranges3__45__cpo4dataE - _ZN66_INTERNAL_27c7bd1e_35_multi_tensor_distopt_adam_kernel_cu_15fd16b94cuda3std3__45__cpo7crbeginE)
_ZN66_INTERNAL_27c7bd1e_35_multi_tensor_distopt_adam_kernel_cu_15fd16b94cuda3std3__45__cpo7crbeginE:
	.zero		1
	.type		_ZN66_INTERNAL_27c7bd1e_35_multi_tensor_distopt_adam_kernel_cu_15fd16b94cuda3std6ranges3__45__cpo4dataE,@object
	.size		_ZN66_INTERNAL_27c7bd1e_35_multi_tensor_distopt_adam_kernel_cu_15fd16b94cuda3std6ranges3__45__cpo4dataE,(_ZN66_INTERNAL_27c7bd1e_35_multi_tensor_distopt_adam_kernel_cu_15fd16b94cuda3std6ranges3__45__cpo5beginE - _ZN66_INTERNAL_27c7bd1e_35_multi_tensor_distopt_adam_kernel_cu_15fd16b94cuda3std6ranges3__45__cpo4dataE)
_ZN66_INTERNAL_27c7bd1e_35_multi_tensor_distopt_adam_kernel_cu_15fd16b94cuda3std6ranges3__45__cpo4dataE:
	.zero		1
	.type		_ZN66_INTERNAL_27c7bd1e_35_multi_tensor_distopt_adam_kernel_cu_15fd16b94cuda3std6ranges3__45__cpo5beginE,@object
	.size		_ZN66_INTERNAL_27c7bd1e_35_multi_tensor_distopt_adam_kernel_cu_15fd16b94cuda3std6ranges3__45__cpo5beginE,(_ZN66_INTERNAL_27c7bd1e_35_multi_tensor_distopt_adam_kernel_cu_15fd16b94cuda3std3__468_GLOBAL__N__27c7bd1e_35_multi_tensor_distopt_adam_kernel_cu_15fd16b96ignoreE - _ZN66_INTERNAL_27c7bd1e_35_multi_tensor_distopt_adam_kernel_cu_15fd16b94cuda3std6ranges3__45__cpo5beginE)
_ZN66_INTERNAL_27c7bd1e_35_multi_tensor_distopt_adam_kernel_cu_15fd16b94cuda3std6ranges3__45__cpo5beginE:
	.zero		1
	.type		_ZN66_INTERNAL_27c7bd1e_35_multi_tensor_distopt_adam_kernel_cu_15fd16b94cuda3std3__468_GLOBAL__N__27c7bd1e_35_multi_tensor_distopt_adam_kernel_cu_15fd16b96ignoreE,@object
	.size		_ZN66_INTERNAL_27c7bd1e_35_multi_tensor_distopt_adam_kernel_cu_15fd16b94cuda3std3__468_GLOBAL__N__27c7bd1e_35_multi_tensor_distopt_adam_kernel_cu_15fd16b96ignoreE,(_ZN66_INTERNAL_27c7bd1e_35_multi_tensor_distopt_adam_kernel_cu_15fd16b94cuda3std6ranges3__45__cpo4sizeE - _ZN66_INTERNAL_27c7bd1e_35_multi_tensor_distopt_adam_kernel_cu_15fd16b94cuda3std3__468_GLOBAL__N__27c7bd1e_35_multi_tensor_distopt_adam_kernel_cu_15fd16b96ignoreE)
_ZN66_INTERNAL_27c7bd1e_35_multi_tensor_distopt_adam_kernel_cu_15fd16b94cuda3std3__468_GLOBAL__N__27c7bd1e_35_multi_tensor_distopt_adam_kernel_cu_15fd16b96ignoreE:
	.zero		1
	.type		_ZN66_INTERNAL_27c7bd1e_35_multi_tensor_distopt_adam_kernel_cu_15fd16b94cuda3std6ranges3__45__cpo4sizeE,@object
	.size		_ZN66_INTERNAL_27c7bd1e_35_multi_tensor_distopt_adam_kernel_cu_15fd16b94cuda3std6ranges3__45__cpo4sizeE,(_ZN66_INTERNAL_27c7bd1e_35_multi_tensor_distopt_adam_kernel_cu_15fd16b94cuda3std3__45__cpo5beginE - _ZN66_INTERNAL_27c7bd1e_35_multi_tensor_distopt_adam_kernel_cu_15fd16b94cuda3std6ranges3__45__cpo4sizeE)
_ZN66_INTERNAL_27c7bd1e_35_multi_tensor_distopt_adam_kernel_cu_15fd16b94cuda3std6ranges3__45__cpo4sizeE:
	.zero		1
	.type		_ZN66_INTERNAL_27c7bd1e_35_multi_tensor_distopt_adam_kernel_cu_15fd16b94cuda3std3__45__cpo5beginE,@object
	.size		_ZN66_INTERNAL_27c7bd1e_35_multi_tensor_distopt_adam_kernel_cu_15fd16b94cuda3std3__45__cpo5beginE,(_ZN66_INTERNAL_27c7bd1e_35_multi_tensor_distopt_adam_kernel_cu_15fd16b94cuda3std6ranges3__45__cpo6cbeginE - _ZN66_INTERNAL_27c7bd1e_35_multi_tensor_distopt_adam_kernel_cu_15fd16b94cuda3std3__45__cpo5beginE)
_ZN66_INTERNAL_27c7bd1e_35_multi_tensor_distopt_adam_kernel_cu_15fd16b94cuda3std3__45__cpo5beginE:
	.zero		1
	.type		_ZN66_INTERNAL_27c7bd1e_35_multi_tensor_distopt_adam_kernel_cu_15fd16b94cuda3std6ranges3__45__cpo6cbeginE,@object
	.size		_ZN66_INTERNAL_27c7bd1e_35_multi_tensor_distopt_adam_kernel_cu_15fd16b94cuda3std6ranges3__45__cpo6cbeginE,(_ZN66_INTERNAL_27c7bd1e_35_multi_tensor_distopt_adam_kernel_cu_15fd16b94cuda3std3__45__cpo6rbeginE - _ZN66_INTERNAL_27c7bd1e_35_multi_tensor_distopt_adam_kernel_cu_15fd16b94cuda3std6ranges3__45__cpo6cbeginE)
_ZN66_INTERNAL_27c7bd1e_35_multi_tensor_distopt_adam_kernel_cu_15fd16b94cuda3std6ranges3__45__cpo6cbeginE:
	.zero		1
	.type		_ZN66_INTERNAL_27c7bd1e_35_multi_tensor_distopt_adam_kernel_cu_15fd16b94cuda3std3__45__cpo6rbeginE,@object
	.size		_ZN66_INTERNAL_27c7bd1e_35_multi_tensor_distopt_adam_kernel_cu_15fd16b94cuda3std3__45__cpo6rbeginE,(_ZN66_INTERNAL_27c7bd1e_35_multi_tensor_distopt_adam_kernel_cu_15fd16b94cuda3std6ranges3__45__cpo4nextE - _ZN66_INTERNAL_27c7bd1e_35_multi_tensor_distopt_adam_kernel_cu_15fd16b94cuda3std3__45__cpo6rbeginE)
_ZN66_INTERNAL_27c7bd1e_35_multi_tensor_distopt_adam_kernel_cu_15fd16b94cuda3std3__45__cpo6rbeginE:
	.zero		1
	.type		_ZN66_INTERNAL_27c7bd1e_35_multi_tensor_distopt_adam_kernel_cu_15fd16b94cuda3std6ranges3__45__cpo4nextE,@object
	.size		_ZN66_INTERNAL_27c7bd1e_35_multi_tensor_distopt_adam_kernel_cu_15fd16b94cuda3std6ranges3__45__cpo4nextE,(_ZN66_INTERNAL_27c7bd1e_35_multi_tensor_distopt_adam_kernel_cu_15fd16b94cuda3std6ranges3__45__cpo4swapE - _ZN66_INTERNAL_27c7bd1e_35_multi_tensor_distopt_adam_kernel_cu_15fd16b94cuda3std6ranges3__45__cpo4nextE)
_ZN66_INTERNAL_27c7bd1e_35_multi_tensor_distopt_adam_kernel_cu_15fd16b94cuda3std6ranges3__45__cpo4nextE:
	.zero		1
	.type		_ZN66_INTERNAL_27c7bd1e_35_multi_tensor_distopt_adam_kernel_cu_15fd16b94cuda3std6ranges3__45__cpo4swapE,@object
	.size		_ZN66_INTERNAL_27c7bd1e_35_multi_tensor_distopt_adam_kernel_cu_15fd16b94cuda3std6ranges3__45__cpo4swapE,(_ZN66_INTERNAL_27c7bd1e_35_multi_tensor_distopt_adam_kernel_cu_15fd16b94cuda3std3__420unreachable_sentinelE - _ZN66_INTERNAL_27c7bd1e_35_multi_tensor_distopt_adam_kernel_cu_15fd16b94cuda3std6ranges3__45__cpo4swapE)
_ZN66_INTERNAL_27c7bd1e_35_multi_tensor_distopt_adam_kernel_cu_15fd16b94cuda3std6ranges3__45__cpo4swapE:
	.zero		1
	.type		_ZN66_INTERNAL_27c7bd1e_35_multi_tensor_distopt_adam_kernel_cu_15fd16b94cuda3std3__420unreachable_sentinelE,@object
	.size		_ZN66_INTERNAL_27c7bd1e_35_multi_tensor_distopt_adam_kernel_cu_15fd16b94cuda3std3__420unreachable_sentinelE,(_ZN66_INTERNAL_27c7bd1e_35_multi_tensor_distopt_adam_kernel_cu_15fd16b96thrust24THRUST_300001_SM_1030_NS6system6detail10sequential3seqE - _ZN66_INTERNAL_27c7bd1e_35_multi_tensor_distopt_adam_kernel_cu_15fd16b94cuda3std3__420unreachable_sentinelE)
_ZN66_INTERNAL_27c7bd1e_35_multi_tensor_distopt_adam_kernel_cu_15fd16b94cuda3std3__420unreachable_sentinelE:
	.zero		1
	.type		_ZN66_INTERNAL_27c7bd1e_35_multi_tensor_distopt_adam_kernel_cu_15fd16b96thrust24THRUST_300001_SM_1030_NS6system6detail10sequential3seqE,@object
	.size		_ZN66_INTERNAL_27c7bd1e_35_multi_tensor_distopt_adam_kernel_cu_15fd16b96thrust24THRUST_300001_SM_1030_NS6system6detail10sequential3seqE,(_ZN66_INTERNAL_27c7bd1e_35_multi_tensor_distopt_adam_kernel_cu_15fd16b94cuda3std3__45__cpo4cendE - _ZN66_INTERNAL_27c7bd1e_35_multi_tensor_distopt_adam_kernel_cu_15fd16b96thrust24THRUST_300001_SM_1030_NS6system6detail10sequential3seqE)
_ZN66_INTERNAL_27c7bd1e_35_multi_tensor_distopt_adam_kernel_cu_15fd16b96thrust24THRUST_300001_SM_1030_NS6system6detail10sequential3seqE:
	.zero		1
	.type		_ZN66_INTERNAL_27c7bd1e_35_multi_tensor_distopt_adam_kernel_cu_15fd16b94cuda3std3__45__cpo4cendE,@object
	.size		_ZN66_INTERNAL_27c7bd1e_35_multi_tensor_distopt_adam_kernel_cu_15fd16b94cuda3std3__45__cpo4cendE,(_ZN66_INTERNAL_27c7bd1e_35_multi_tensor_distopt_adam_kernel_cu_15fd16b94cuda3std6ranges3__45__cpo9iter_swapE - _ZN66_INTERNAL_27c7bd1e_35_multi_tensor_distopt_adam_kernel_cu_15fd16b94cuda3std3__45__cpo4cendE)
_ZN66_INTERNAL_27c7bd1e_35_multi_tensor_distopt_adam_kernel_cu_15fd16b94cuda3std3__45__cpo4cendE:
	.zero		1
	.type		_ZN66_INTERNAL_27c7bd1e_35_multi_tensor_distopt_adam_kernel_cu_15fd16b94cuda3std6ranges3__45__cpo9iter_swapE,@object
	.size		_ZN66_INTERNAL_27c7bd1e_35_multi_tensor_distopt_adam_kernel_cu_15fd16b94cuda3std6ranges3__45__cpo9iter_swapE,(_ZN66_INTERNAL_27c7bd1e_35_multi_tensor_distopt_adam_kernel_cu_15fd16b94cuda3std3__45__cpo5crendE - _ZN66_INTERNAL_27c7bd1e_35_multi_tensor_distopt_adam_kernel_cu_15fd16b94cuda3std6ranges3__45__cpo9iter_swapE)
_ZN66_INTERNAL_27c7bd1e_35_multi_tensor_distopt_adam_kernel_cu_15fd16b94cuda3std6ranges3__45__cpo9iter_swapE:
	.zero		1
	.type		_ZN66_INTERNAL_27c7bd1e_35_multi_tensor_distopt_adam_kernel_cu_15fd16b94cuda3std3__45__cpo5crendE,@object
	.size		_ZN66_INTERNAL_27c7bd1e_35_multi_tensor_distopt_adam_kernel_cu_15fd16b94cuda3std3__45__cpo5crendE,(_ZN66_INTERNAL_27c7bd1e_35_multi_tensor_distopt_adam_kernel_cu_15fd16b94cuda3std6ranges3__45__cpo5cdataE - _ZN66_INTERNAL_27c7bd1e_35_multi_tensor_distopt_adam_kernel_cu_15fd16b94cuda3std3__45__cpo5crendE)
_ZN66_INTERNAL_27c7bd1e_35_multi_tensor_distopt_adam_kernel_cu_15fd16b94cuda3std3__45__cpo5crendE:
	.zero		1
	.type		_ZN66_INTERNAL_27c7bd1e_35_multi_tensor_distopt_adam_kernel_cu_15fd16b94cuda3std6ranges3__45__cpo5cdataE,@object
	.size		_ZN66_INTERNAL_27c7bd1e_35_multi_tensor_distopt_adam_kernel_cu_15fd16b94cuda3std6ranges3__45__cpo5cdataE,(_ZN66_INTERNAL_27c7bd1e_35_multi_tensor_distopt_adam_kernel_cu_15fd16b94cuda3std6ranges3__45__cpo3endE - _ZN66_INTERNAL_27c7bd1e_35_multi_tensor_distopt_adam_kernel_cu_15fd16b94cuda3std6ranges3__45__cpo5cdataE)
_ZN66_INTERNAL_27c7bd1e_35_multi_tensor_distopt_adam_kernel_cu_15fd16b94cuda3std6ranges3__45__cpo5cdataE:
	.zero		1
	.type		_ZN66_INTERNAL_27c7bd1e_35_multi_tensor_distopt_adam_kernel_cu_15fd16b94cuda3std6ranges3__45__cpo3endE,@object
	.size		_ZN66_INTERNAL_27c7bd1e_35_multi_tensor_distopt_adam_kernel_cu_15fd16b94cuda3std6ranges3__45__cpo3endE,(_ZN66_INTERNAL_27c7bd1e_35_multi_tensor_distopt_adam_kernel_cu_15fd16b94cuda3std3__419piecewise_constructE - _ZN66_INTERNAL_27c7bd1e_35_multi_tensor_distopt_adam_kernel_cu_15fd16b94cuda3std6ranges3__45__cpo3endE)
_ZN66_INTERNAL_27c7bd1e_35_multi_tensor_distopt_adam_kernel_cu_15fd16b94cuda3std6ranges3__45__cpo3endE:
	.zero		1
	.type		_ZN66_INTERNAL_27c7bd1e_35_multi_tensor_distopt_adam_kernel_cu_15fd16b94cuda3std3__419piecewise_constructE,@object
	.size		_ZN66_INTERNAL_27c7bd1e_35_multi_tensor_distopt_adam_kernel_cu_15fd16b94cuda3std3__419piecewise_constructE,(_ZN66_INTERNAL_27c7bd1e_35_multi_tensor_distopt_adam_kernel_cu_15fd16b94cuda3std6ranges3__45__cpo5ssizeE - _ZN66_INTERNAL_27c7bd1e_35_multi_tensor_distopt_adam_kernel_cu_15fd16b94cuda3std3__419piecewise_constructE)
_ZN66_INTERNAL_27c7bd1e_35_multi_tensor_distopt_adam_kernel_cu_15fd16b94cuda3std3__419piecewise_constructE:
	.zero		1
	.type		_ZN66_INTERNAL_27c7bd1e_35_multi_tensor_distopt_adam_kernel_cu_15fd16b94cuda3std6ranges3__45__cpo5ssizeE,@object
	.size		_ZN66_INTERNAL_27c7bd1e_35_multi_tensor_distopt_adam_kernel_cu_15fd16b94cuda3std6ranges3__45__cpo5ssizeE,(_ZN66_INTERNAL_27c7bd1e_35_multi_tensor_distopt_adam_kernel_cu_15fd16b94cuda3std3__45__cpo3endE - _ZN66_INTERNAL_27c7bd1e_35_multi_tensor_distopt_adam_kernel_cu_15fd16b94cuda3std6ranges3__45__cpo5ssizeE)
_ZN66_INTERNAL_27c7bd1e_35_multi_tensor_distopt_adam_kernel_cu_15fd16b94cuda3std6ranges3__45__cpo5ssizeE:
	.zero		1
	.type		_ZN66_INTERNAL_27c7bd1e_35_multi_tensor_distopt_adam_kernel_cu_15fd16b94cuda3std3__45__cpo3endE,@object
	.size		_ZN66_INTERNAL_27c7bd1e_35_multi_tensor_distopt_adam_kernel_cu_15fd16b94cuda3std3__45__cpo3endE,(_ZN66_INTERNAL_27c7bd1e_35_multi_tensor_distopt_adam_kernel_cu_15fd16b94cuda3std6ranges3__45__cpo4cendE - _ZN66_INTERNAL_27c7bd1e_35_multi_tensor_distopt_adam_kernel_cu_15fd16b94cuda3std3__45__cpo3endE)
_ZN66_INTERNAL_27c7bd1e_35_multi_tensor_distopt_adam_kernel_cu_15fd16b94cuda3std3__45__cpo3endE:
	.zero		1
	.type		_ZN66_INTERNAL_27c7bd1e_35_multi_tensor_distopt_adam_kernel_cu_15fd16b94cuda3std6ranges3__45__cpo4cendE,@object
	.size		_ZN66_INTERNAL_27c7bd1e_35_multi_tensor_distopt_adam_kernel_cu_15fd16b94cuda3std6ranges3__45__cpo4cendE,(_ZN66_INTERNAL_27c7bd1e_35_multi_tensor_distopt_adam_kernel_cu_15fd16b94cuda3std3__45__cpo4rendE - _ZN66_INTERNAL_27c7bd1e_35_multi_tensor_distopt_adam_kernel_cu_15fd16b94cuda3std6ranges3__45__cpo4cendE)
_ZN66_INTERNAL_27c7bd1e_35_multi_tensor_distopt_adam_kernel_cu_15fd16b94cuda3std6ranges3__45__cpo4cendE:
	.zero		1
	.type		_ZN66_INTERNAL_27c7bd1e_35_multi_tensor_distopt_adam_kernel_cu_15fd16b94cuda3std3__45__cpo4rendE,@object
	.size		_ZN66_INTERNAL_27c7bd1e_35_multi_tensor_distopt_adam_kernel_cu_15fd16b94cuda3std3__45__cpo4rendE,(_ZN66_INTERNAL_27c7bd1e_35_multi_tensor_distopt_adam_kernel_cu_15fd16b94cuda3std6ranges3__45__cpo4prevE - _ZN66_INTERNAL_27c7bd1e_35_multi_tensor_distopt_adam_kernel_cu_15fd16b94cuda3std3__45__cpo4rendE)
_ZN66_INTERNAL_27c7bd1e_35_multi_tensor_distopt_adam_kernel_cu_15fd16b94cuda3std3__45__cpo4rendE:
	.zero		1
	.type		_ZN66_INTERNAL_27c7bd1e_35_multi_tensor_distopt_adam_kernel_cu_15fd16b94cuda3std6ranges3__45__cpo4prevE,@object
	.size		_ZN66_INTERNAL_27c7bd1e_35_multi_tensor_distopt_adam_kernel_cu_15fd16b94cuda3std6ranges3__45__cpo4prevE,(_ZN66_INTERNAL_27c7bd1e_35_multi_tensor_distopt_adam_kernel_cu_15fd16b94cuda3std6ranges3__45__cpo9iter_moveE - _ZN66_INTERNAL_27c7bd1e_35_multi_tensor_distopt_adam_kernel_cu_15fd16b94cuda3std6ranges3__45__cpo4prevE)
_ZN66_INTERNAL_27c7bd1e_35_multi_tensor_distopt_adam_kernel_cu_15fd16b94cuda3std6ranges3__45__cpo4prevE:
	.zero		1
	.type		_ZN66_INTERNAL_27c7bd1e_35_multi_tensor_distopt_adam_kernel_cu_15fd16b94cuda3std6ranges3__45__cpo9iter_moveE,@object
	.size		_ZN66_INTERNAL_27c7bd1e_35_multi_tensor_distopt_adam_kernel_cu_15fd16b94cuda3std6ranges3__45__cpo9iter_moveE,(.L_40 - _ZN66_INTERNAL_27c7bd1e_35_multi_tensor_distopt_adam_kernel_cu_15fd16b94cuda3std6ranges3__45__cpo9iter_moveE)
_ZN66_INTERNAL_27c7bd1e_35_multi_tensor_distopt_adam_kernel_cu_15fd16b94cuda3std6ranges3__45__cpo9iter_moveE:
	.zero		1
.L_40:


//--------------------- .nv.constant0._Z25multi_tensor_apply_kernelI18TensorListMetadataILi6EE34DistAdamWithParamRemaindersFunctorIN3c108BFloat16EEJPfffffff10adamMode_tfEEvlPViT_T0_DpT1_ --------------------------
	.section	.nv.constant0._Z25multi_tensor_apply_kernelI18TensorListMetadataILi6EE34DistAdamWithParamRemaindersFunctorIN3c108BFloat16EEJPfffffff10adamMode_tfEEvlPViT_T0_DpT1_,"a",@progbits
	.sectionflags	@""
	.align	4
.nv.constant0._Z25multi_tensor_apply_kernelI18TensorListMetadataILi6EE34DistAdamWithParamRemaindersFunctorIN3c108BFloat16EEJPfffffff10adamMode_tfEEvlPViT_T0_DpT1_:
	.zero		3912


//--------------------- .nv.constant0._Z25multi_tensor_apply_kernelI18TensorListMetadataILi6EE34DistAdamWithParamRemaindersFunctorIN3c104HalfEEJPfffffff10adamMode_tfEEvlPViT_T0_DpT1_ --------------------------
	.section	.nv.constant0._Z25multi_tensor_apply_kernelI18TensorListMetadataILi6EE34DistAdamWithParamRemaindersFunctorIN3c104HalfEEJPfffffff10adamMode_tfEEvlPViT_T0_DpT1_,"a",@progbits
	.sectionflags	@""
	.align	4
.nv.constant0._Z25multi_tensor_apply_kernelI18TensorListMetadataILi6EE34DistAdamWithParamRemaindersFunctorIN3c104HalfEEJPfffffff10adamMode_tfEEvlPViT_T0_DpT1_:
	.zero		3912


//--------------------- .nv.constant0._Z25multi_tensor_apply_kernelI18TensorListMetadataILi6EE34DistAdamWithParamRemaindersFunctorIfEJPfffffff10adamMode_tfEEvlPViT_T0_DpT1_ --------------------------
	.section	.nv.constant0._Z25multi_tensor_apply_kernelI18TensorListMetadataILi6EE34DistAdamWithParamRemaindersFunctorIfEJPfffffff10adamMode_tfEEvlPViT_T0_DpT1_,"a",@progbits
	.sectionflags	@""
	.align	4
.nv.constant0._Z25multi_tensor_apply_kernelI18TensorListMetadataILi6EE34DistAdamWithParamRemaindersFunctorIfEJPfffffff10adamMode_tfEEvlPViT_T0_DpT1_:
	.zero		3912


//--------------------- .nv.constant0._Z25multi_tensor_apply_kernelI18TensorListMetadataILi5EE25DistAdamCapturableFunctorIN3c108BFloat16ES4_S4_EJPfffPiifS6_10adamMode_tfEEvlPViT_T0_DpT1_ --------------------------
	.section	.nv.constant0._Z25multi_tensor_apply_kernelI18TensorListMetadataILi5EE25DistAdamCapturableFunctorIN3c108BFloat16ES4_S4_EJPfffPiifS6_10adamMode_tfEEvlPViT_T0_DpT1_,"a",@progbits
	.sectionflags	@""
	.align	4
.nv.constant0._Z25multi_tensor_apply_kernelI18TensorListMetadataILi5EE25DistAdamCapturableFunctorIN3c108BFloat16ES4_S4_EJPfffPiifS6_10adamMode_tfEEvlPViT_T0_DpT1_:
	.zero		4016


//--------------------- .nv.constant0._Z25multi_tensor_apply_kernelI18TensorListMetadataILi5EE25DistAdamCapturableFunctorIN3c108BFloat16ES4_NS3_4HalfEEJPfffPiifS7_10adamMode_tfEEvlPViT_T0_DpT1_ --------------------------
	.section	.nv.constant0._Z25multi_tensor_apply_kernelI18TensorListMetadataILi5EE25DistAdamCapturableFunctorIN3c108BFloat16ES4_NS3_4HalfEEJPfffPiifS7_10adamMode_tfEEvlPViT_T0_DpT1_,"a",@progbits
	.sectionflags	@""
	.align	4
.nv.constant0._Z25multi_tensor_apply_kernelI18TensorListMetadataILi5EE25DistAdamCapturableFunctorIN3c108BFloat16ES4_NS3_4HalfEEJPfffPiifS7_10adamMode_tfEEvlPViT_T0_DpT1_:
	.zero		4016


//--------------------- .nv.constant0._Z25multi_tensor_apply_kernelI18TensorListMetadataILi5EE25DistAdamCapturableFunctorIN3c108BFloat16ES4_fEJPfffPiifS6_10adamMode_tfEEvlPViT_T0_DpT1_ --------------------------
	.section	.nv.constant0._Z25multi_tensor_apply_kernelI18TensorListMetadataILi5EE25DistAdamCapturableFunctorIN3c108BFloat16ES4_fEJPfffPiifS6_10adamMode_tfEEvlPViT_T0_DpT1_,"a",@progbits
	.sectionflags	@""
	.align	4
.nv.constant0._Z25multi_tensor_apply_kernelI18TensorListMetadataILi5EE25DistAdamCapturableFunctorIN3c108BFloat16ES4_fEJPfffPiifS6_10adamMode_tfEEvlPViT_T0_DpT1_:
	.zero		4016


//--------------------- .nv.constant0._Z25multi_tensor_apply_kernelI18TensorListMetadataILi5EE25DistAdamCapturableFunctorIN3c108BFloat16ENS3_4HalfES4_EJPfffPiifS7_10adamMode_tfEEvlPViT_T0_DpT1_ --------------------------
	.section	.nv.constant0._Z25multi_tensor_apply_kernelI18TensorListMetadataILi5EE25DistAdamCapturableFunctorIN3c108BFloat16ENS3_4HalfES4_EJPfffPiifS7_10adamMode_tfEEvlPViT_T0_DpT1_,"a",@progbits
	.sectionflags	@""
	.align	4
.nv.constant0._Z25multi_tensor_apply_kernelI18TensorListMetadataILi5EE25DistAdamCapturableFunctorIN3c108BFloat16ENS3_4HalfES4_EJPfffPiifS7_10adamMode_tfEEvlPViT_T0_DpT1_:
	.zero		4016


//--------------------- .nv.constant0._Z25multi_tensor_apply_kernelI18TensorListMetadataILi5EE25DistAdamCapturableFunctorIN3c108BFloat16ENS3_4HalfES5_EJPfffPiifS7_10adamMode_tfEEvlPViT_T0_DpT1_ --------------------------
	.section	.nv.constant0._Z25multi_tensor_apply_kernelI18TensorListMetadataILi5EE25DistAdamCapturableFunctorIN3c108BFloat16ENS3_4HalfES5_EJPfffPiifS7_10adamMode_tfEEvlPViT_T0_DpT1_,"a",@progbits
	.sectionflags	@""
	.align	4
.nv.constant0._Z25multi_tensor_apply_kernelI18TensorListMetadataILi5EE25DistAdamCapturableFunctorIN3c108BFloat16ENS3_4HalfES5_EJPfffPiifS7_10adamMode_tfEEvlPViT_T0_DpT1_:
	.zero		4016


//--------------------- .nv.constant0._Z25multi_tensor_apply_kernelI18TensorListMetadataILi5EE25DistAdamCapturableFunctorIN3c108BFloat16ENS3_4HalfEfEJPfffPiifS7_10adamMode_tfEEvlPViT_T0_DpT1_ --------------------------
	.section	.nv.constant0._Z25multi_tensor_apply_kernelI18TensorListMetadataILi5EE25DistAdamCapturableFunctorIN3c108BFloat16ENS3_4HalfEfEJPfffPiifS7_10adamMode_tfEEvlPViT_T0_DpT1_,"a",@progbits
	.sectionflags	@""
	.align	4
.nv.constant0._Z25multi_tensor_apply_kernelI18TensorListMetadataILi5EE25DistAdamCapturableFunctorIN3c108BFloat16ENS3_4HalfEfEJPfffPiifS7_10adamMode_tfEEvlPViT_T0_DpT1_:
	.zero		4016


//--------------------- .nv.constant0._Z25multi_tensor_apply_kernelI18TensorListMetadataILi5EE25DistAdamCapturableFunctorIN3c108BFloat16EfS4_EJPfffPiifS6_10adamMode_tfEEvlPViT_T0_DpT1_ --------------------------
	.section	.nv.constant0._Z25multi_tensor_apply_kernelI18TensorListMetadataILi5EE25DistAdamCapturableFunctorIN3c108BFloat16EfS4_EJPfffPiifS6_10adamMode_tfEEvlPViT_T0_DpT1_,"a",@progbits
	.sectionflags	@""
	.align	4
.nv.constant0._Z25multi_tensor_apply_kernelI18TensorListMetadataILi5EE25DistAdamCapturableFunctorIN3c108BFloat16EfS4_EJPfffPiifS6_10adamMode_tfEEvlPViT_T0_DpT1_:
	.zero		4016


//--------------------- .nv.constant0._Z25multi_tensor_apply_kernelI18TensorListMetadataILi5EE25DistAdamCapturableFunctorIN3c108BFloat16EfNS3_4HalfEEJPfffPiifS7_10adamMode_tfEEvlPViT_T0_DpT1_ --------------------------
	.section	.nv.constant0._Z25multi_tensor_apply_kernelI18TensorListMetadataILi5EE25DistAdamCapturableFunctorIN3c108BFloat16EfNS3_4HalfEEJPfffPiifS7_10adamMode_tfEEvlPViT_T0_DpT1_,"a",@progbits
	.sectionflags	@""
	.align	4
.nv.constant0._Z25multi_tensor_apply_kernelI18TensorListMetadataILi5EE25DistAdamCapturableFunctorIN3c108BFloat16EfNS3_4HalfEEJPfffPiifS7_10adamMode_tfEEvlPViT_T0_DpT1_:
	.zero		4016


//--------------------- .nv.constant0._Z25multi_tensor_apply_kernelI18TensorListMetadataILi5EE25DistAdamCapturableFunctorIN3c108BFloat16EffEJPfffPiifS6_10adamMode_tfEEvlPViT_T0_DpT1_ --------------------------
	.section	.nv.constant0._Z25multi_tensor_apply_kernelI18TensorListMetadataILi5EE25DistAdamCapturableFunctorIN3c108BFloat16EffEJPfffPiifS6_10adamMode_tfEEvlPViT_T0_DpT1_,"a",@progbits
	.sectionflags	@""
	.align	4
.nv.constant0._Z25multi_tensor_apply_kernelI18TensorListMetadataILi5EE25DistAdamCapturableFunctorIN3c108BFloat16EffEJPfffPiifS6_10adamMode_tfEEvlPViT_T0_DpT1_:
	.zero		4016


//--------------------- .nv.constant0._Z25multi_tensor_apply_kernelI18TensorListMetadataILi5EE25DistAdamCapturableFunctorIN3c104HalfENS3_8BFloat16ES5_EJPfffPiifS7_10adamMode_tfEEvlPViT_T0_DpT1_ --------------------------
	.section	.nv.constant0._Z25multi_tensor_apply_kernelI18TensorListMetadataILi5EE25DistAdamCapturableFunctorIN3c104HalfENS3_8BFloat16ES5_EJPfffPiifS7_10adamMode_tfEEvlPViT_T0_DpT1_,"a",@progbits
	.sectionflags	@""
	.align	4
.nv.constant0._Z25multi_tensor_apply_kernelI18TensorListMetadataILi5EE25DistAdamCapturableFunctorIN3c104HalfENS3_8BFloat16ES5_EJPfffPiifS7_10adamMode_tfEEvlPViT_T0_DpT1_:
	.zero		4016


//--------------------- .nv.constant0._Z25multi_tensor_apply_kernelI18TensorListMetadataILi5EE25DistAdamCapturableFunctorIN3c104HalfENS3_8BFloat16ES4_EJPfffPiifS7_10adamMode_tfEEvlPViT_T0_DpT1_ --------------------------
	.section	.nv.constant0._Z25multi_tensor_apply_kernelI18TensorListMetadataILi5EE25DistAdamCapturableFunctorIN3c104HalfENS3_8BFloat16ES4_EJPfffPiifS7_10adamMode_tfEEvlPViT_T0_DpT1_,"a",@progbits
	.sectionflags	@""
	.align	4
.nv.constant0._Z25multi_tensor_apply_kernelI18TensorListMetadataILi5EE25DistAdamCapturableFunctorIN3c104HalfENS3_8BFloat16ES4_EJPfffPiifS7_10adamMode_tfEEvlPViT_T0_DpT1_:
	.zero		4016


//--------------------- .nv.constant0._Z25multi_tensor_apply_kernelI18TensorListMetadataILi5EE25DistAdamCapturableFunctorIN3c104HalfENS3_8BFloat16EfEJPfffPiifS7_10adamMode_tfEEvlPViT_T0_DpT1_ --------------------------
	.section	.nv.constant0._Z25multi_tensor_apply_kernelI18TensorListMetadataILi5EE25DistAdamCapturableFunctorIN3c104HalfENS3_8BFloat16EfEJPfffPiifS7_10adamMode_tfEEvlPViT_T0_DpT1_,"a",@progbits
	.sectionflags	@""
	.align	4
.nv.constant0._Z25multi_tensor_apply_kernelI18TensorListMetadataILi5EE25DistAdamCapturableFunctorIN3c104HalfENS3_8BFloat16EfEJPfffPiifS7_10adamMode_tfEEvlPViT_T0_DpT1_:
	.zero		4016


//--------------------- .nv.constant0._Z25multi_tensor_apply_kernelI18TensorListMetadataILi5EE25DistAdamCapturableFunctorIN3c104HalfES4_NS3_8BFloat16EEJPfffPiifS7_10adamMode_tfEEvlPViT_T0_DpT1_ --------------------------
	.section	.nv.constant0._Z25multi_tensor_apply_kernelI18TensorListMetadataILi5EE25DistAdamCapturableFunctorIN3c104HalfES4_NS3_8BFloat16EEJPfffPiifS7_10adamMode_tfEEvlPViT_T0_DpT1_,"a",@progbits
	.sectionflags	@""
	.align	4
.nv.constant0._Z25multi_tensor_apply_kernelI18TensorListMetadataILi5EE25DistAdamCapturableFunctorIN3c104HalfES4_NS3_8BFloat16EEJPfffPiifS7_10adamMode_tfEEvlPViT_T0_DpT1_:
	.zero		4016


//--------------------- .nv.constant0._Z25multi_tensor_apply_kernelI18TensorListMetadataILi5EE25DistAdamCapturableFunctorIN3c104HalfES4_S4_EJPfffPiifS6_10adamMode_tfEEvlPViT_T0_DpT1_ --------------------------
	.section	.nv.constant0._Z25multi_tensor_apply_kernelI18TensorListMetadataILi5EE25DistAdamCapturableFunctorIN3c104HalfES4_S4_EJPfffPiifS6_10adamMode_tfEEvlPViT_T0_DpT1_,"a",@progbits
	.sectionflags	@""
	.align	4
.nv.constant0._Z25multi_tensor_apply_kernelI18TensorListMetadataILi5EE25DistAdamCapturableFunctorIN3c104HalfES4_S4_EJPfffPiifS6_10adamMode_tfEEvlPViT_T0_DpT1_:
	.zero		4016


//--------------------- .nv.constant0._Z25multi_tensor_apply_kernelI18TensorListMetadataILi5EE25DistAdamCapturableFunctorIN3c104HalfES4_fEJPfffPiifS6_10adamMode_tfEEvlPViT_T0_DpT1_ --------------------------
	.section	.nv.constant0._Z25multi_tensor_apply_kernelI18TensorListMetadataILi5EE25DistAdamCapturableFunctorIN3c104HalfES4_fEJPfffPiifS6_10adamMode_tfEEvlPViT_T0_DpT1_,"a",@progbits
	.sectionflags	@""
	.align	4
.nv.constant0._Z25multi_tensor_apply_kernelI18TensorListMetadataILi5EE25DistAdamCapturableFunctorIN3c104HalfES4_fEJPfffPiifS6_10adamMode_tfEEvlPViT_T0_DpT1_:
	.zero		4016


//--------------------- .nv.constant0._Z25multi_tensor_apply_kernelI18TensorListMetadataILi5EE25DistAdamCapturableFunctorIN3c104HalfEfNS3_8BFloat16EEJPfffPiifS7_10adamMode_tfEEvlPViT_T0_DpT1_ --------------------------
	.section	.nv.constant0._Z25multi_tensor_apply_kernelI18TensorListMetadataILi5EE25DistAdamCapturableFunctorIN3c104HalfEfNS3_8BFloat16EEJPfffPiifS7_10adamMode_tfEEvlPViT_T0_DpT1_,"a",@progbits
	.sectionflags	@""
	.align	4
.nv.constant0._Z25multi_tensor_apply_kernelI18TensorListMetadataILi5EE25DistAdamCapturableFunctorIN3c104HalfEfNS3_8BFloat16EEJPfffPiifS7_10adamMode_tfEEvlPViT_T0_DpT1_:
	.zero		4016


//--------------------- .nv.constant0._Z25multi_tensor_apply_kernelI18TensorListMetadataILi5EE25DistAdamCapturableFunctorIN3c104HalfEfS4_EJPfffPiifS6_10adamMode_tfEEvlPViT_T0_DpT1_ --------------------------
	.section	.nv.constant0._Z25multi_tensor_apply_kernelI18TensorListMetadataILi5EE25DistAdamCapturableFunctorIN3c104HalfEfS4_EJPfffPiifS6_10adamMode_tfEEvlPViT_T0_DpT1_,"a",@progbits
	.sectionflags	@""
	.align	4
.nv.constant0._Z25multi_tensor_apply_kernelI18TensorListMetadataILi5EE25DistAdamCapturableFunctorIN3c104HalfEfS4_EJPfffPiifS6_10adamMode_tfEEvlPViT_T0_DpT1_:
	.zero		4016


//--------------------- .nv.constant0._Z25multi_tensor_apply_kernelI18TensorListMetadataILi5EE25DistAdamCapturableFunctorIN3c104HalfEffEJPfffPiifS6_10adamMode_tfEEvlPViT_T0_DpT1_ --------------------------
	.section	.nv.constant0._Z25multi_tensor_apply_kernelI18TensorListMetadataILi5EE25DistAdamCapturableFunctorIN3c104HalfEffEJPfffPiifS6_10adamMode_tfEEvlPViT_T0_DpT1_,"a",@progbits
	.sectionflags	@""
	.align	4
.nv.constant0._Z25multi_tensor_apply_kernelI18TensorListMetadataILi5EE25DistAdamCapturableFunctorIN3c104HalfEffEJPfffPiifS6_10adamMode_tfEEvlPViT_T0_DpT1_:
	.zero		4016


//--------------------- .nv.constant0._Z25multi_tensor_apply_kernelI18TensorListMetadataILi5EE25DistAdamCapturableFunctorIfN3c108BFloat16ES4_EJPfffPiifS6_10adamMode_tfEEvlPViT_T0_DpT1_ --------------------------
	.section	.nv.constant0._Z25multi_tensor_apply_kernelI18TensorListMetadataILi5EE25DistAdamCapturableFunctorIfN3c108BFloat16ES4_EJPfffPiifS6_10adamMode_tfEEvlPViT_T0_DpT1_,"a",@progbits
	.sectionflags	@""
	.align	4
.nv.constant0._Z25multi_tensor_apply_kernelI18TensorListMetadataILi5EE25DistAdamCapturableFunctorIfN3c108BFloat16ES4_EJPfffPiifS6_10adamMode_tfEEvlPViT_T0_DpT1_:
	.zero		4016


//--------------------- .nv.constant0._Z25multi_tensor_apply_kernelI18TensorListMetadataILi5EE25DistAdamCapturableFunctorIfN3c108BFloat16ENS3_4HalfEEJPfffPiifS7_10adamMode_tfEEvlPViT_T0_DpT1_ --------------------------
	.section	.nv.constant0._Z25multi_tensor_apply_kernelI18TensorListMetadataILi5EE25DistAdamCapturableFunctorIfN3c108BFloat16ENS3_4HalfEEJPfffPiifS7_10adamMode_tfEEvlPViT_T0_DpT1_,"a",@progbits
	.sectionflags	@""
	.align	4
.nv.constant0._Z25multi_tensor_apply_kernelI18TensorListMetadataILi5EE25DistAdamCapturableFunctorIfN3c108BFloat16ENS3_4HalfEEJPfffPiifS7_10adamMode_tfEEvlPViT_T0_DpT1_:
	.zero		4016


//--------------------- .nv.constant0._Z25multi_tensor_apply_kernelI18TensorListMetadataILi5EE25DistAdamCapturableFunctorIfN3c108BFloat16EfEJPfffPiifS6_10adamMode_tfEEvlPViT_T0_DpT1_ --------------------------
	.section	.nv.constant0._Z25multi_tensor_apply_kernelI18TensorListMetadataILi5EE25DistAdamCapturableFunctorIfN3c108BFloat16EfEJPfffPiifS6_10adamMode_tfEEvlPViT_T0_DpT1_,"a",@progbits
	.sectionflags	@""
	.align	4
.nv.constant0._Z25multi_tensor_apply_kernelI18TensorListMetadataILi5EE25DistAdamCapturableFunctorIfN3c108BFloat16EfEJPfffPiifS6_10adamMode_tfEEvlPViT_T0_DpT1_:
	.zero		4016


//--------------------- .nv.constant0._Z25multi_tensor_apply_kernelI18TensorListMetadataILi5EE25DistAdamCapturableFunctorIfN3c104HalfENS3_8BFloat16EEJPfffPiifS7_10adamMode_tfEEvlPViT_T0_DpT1_ --------------------------
	.section	.nv.constant0._Z25multi_tensor_apply_kernelI18TensorListMetadataILi5EE25DistAdamCapturableFunctorIfN3c104HalfENS3_8BFloat16EEJPfffPiifS7_10adamMode_tfEEvlPViT_T0_DpT1_,"a",@progbits
	.sectionflags	@""
	.align	4
.nv.constant0._Z25multi_tensor_apply_kernelI18TensorListMetadataILi5EE25DistAdamCapturableFunctorIfN3c104HalfENS3_8BFloat16EEJPfffPiifS7_10adamMode_tfEEvlPViT_T0_DpT1_:
	.zero		4016


//--------------------- .nv.constant0._Z25multi_tensor_apply_kernelI18TensorListMetadataILi5EE25DistAdamCapturableFunctorIfN3c104HalfES4_EJPfffPiifS6_10adamMode_tfEEvlPViT_T0_DpT1_ --------------------------
	.section	.nv.constant0._Z25multi_tensor_apply_kernelI18TensorListMetadataILi5EE25DistAdamCapturableFunctorIfN3c104HalfES4_EJPfffPiifS6_10adamMode_tfEEvlPViT_T0_DpT1_,"a",@progbits
	.sectionflags	@""
	.align	4
.nv.constant0._Z25multi_tensor_apply_kernelI18TensorListMetadataILi5EE25DistAdamCapturableFunctorIfN3c104HalfES4_EJPfffPiifS6_10adamMode_tfEEvlPViT_T0_DpT1_:
	.zero		4016


//--------------------- .nv.constant0._Z25multi_tensor_apply_kernelI18TensorListMetadataILi5EE25DistAdamCapturableFunctorIfN3c104HalfEfEJPfffPiifS6_10adamMode_tfEEvlPViT_T0_DpT1_ --------------------------
	.section	.nv.constant0._Z25multi_tensor_apply_kernelI18TensorListMetadataILi5EE25DistAdamCapturableFunctorIfN3c104HalfEfEJPfffPiifS6_10adamMode_tfEEvlPViT_T0_DpT1_,"a",@progbits
	.sectionflags	@""
	.align	4
.nv.constant0._Z25multi_tensor_apply_kernelI18TensorListMetadataILi5EE25DistAdamCapturableFunctorIfN3c104HalfEfEJPfffPiifS6_10adamMode_tfEEvlPViT_T0_DpT1_:
	.zero		4016


//--------------------- .nv.constant0._Z25multi_tensor_apply_kernelI18TensorListMetadataILi5EE25DistAdamCapturableFunctorIffN3c108BFloat16EEJPfffPiifS6_10adamMode_tfEEvlPViT_T0_DpT1_ --------------------------
	.section	.nv.constant0._Z25multi_tensor_apply_kernelI18TensorListMetadataILi5EE25DistAdamCapturableFunctorIffN3c108BFloat16EEJPfffPiifS6_10adamMode_tfEEvlPViT_T0_DpT1_,"a",@progbits
	.sectionflags	@""
	.align	4
.nv.constant0._Z25multi_tensor_apply_kernelI18TensorListMetadataILi5EE25DistAdamCapturableFunctorIffN3c108BFloat16EEJPfffPiifS6_10adamMode_tfEEvlPViT_T0_DpT1_:
	.zero		4016


//--------------------- .nv.constant0._Z25multi_tensor_apply_kernelI18TensorListMetadataILi5EE25DistAdamCapturableFunctorIffN3c104HalfEEJPfffPiifS6_10adamMode_tfEEvlPViT_T0_DpT1_ --------------------------
	.section	.nv.constant0._Z25multi_tensor_apply_kernelI18TensorListMetadataILi5EE25DistAdamCapturableFunctorIffN3c104HalfEEJPfffPiifS6_10adamMode_tfEEvlPViT_T0_DpT1_,"a",@progbits
	.sectionflags	@""
	.align	4
.nv.constant0._Z25multi_tensor_apply_kernelI18TensorListMetadataILi5EE25DistAdamCapturableFunctorIffN3c104HalfEEJPfffPiifS6_10adamMode_tfEEvlPViT_T0_DpT1_:
	.zero		4016


//--------------------- .nv.constant0._Z25multi_tensor_apply_kernelI18TensorListMetadataILi5EE25DistAdamCapturableFunctorIfffEJPfffPiifS4_10adamMode_tfEEvlPViT_T0_DpT1_ --------------------------
	.section	.nv.constant0._Z25multi_tensor_apply_kernelI18TensorListMetadataILi5EE25DistAdamCapturableFunctorIfffEJPfffPiifS4_10adamMode_tfEEvlPViT_T0_DpT1_,"a",@progbits
	.sectionflags	@""
	.align	4
.nv.constant0._Z25multi_tensor_apply_kernelI18TensorListMetadataILi5EE25DistAdamCapturableFunctorIfffEJPfffPiifS4_10adamMode_tfEEvlPViT_T0_DpT1_:
	.zero		4016


//--------------------- .nv.constant0._Z25multi_tensor_apply_kernelI18TensorListMetadataILi5EE15DistAdamFunctorIN3c108BFloat16ES4_S4_EJPfffffff10adamMode_tfEEvlPViT_T0_DpT1_ --------------------------
	.section	.nv.constant0._Z25multi_tensor_apply_kernelI18TensorListMetadataILi5EE15DistAdamFunctorIN3c108BFloat16ES4_S4_EJPfffffff10adamMode_tfEEvlPViT_T0_DpT1_,"a",@progbits
	.sectionflags	@""
	.align	4
.nv.constant0._Z25multi_tensor_apply_kernelI18TensorListMetadataILi5EE15DistAdamFunctorIN3c108BFloat16ES4_S4_EJPfffffff10adamMode_tfEEvlPViT_T0_DpT1_:
	.zero		4008


//--------------------- .nv.constant0._Z25multi_tensor_apply_kernelI18TensorListMetadataILi5EE15DistAdamFunctorIN3c108BFloat16ES4_NS3_4HalfEEJPfffffff10adamMode_tfEEvlPViT_T0_DpT1_ --------------------------
	.section	.nv.constant0._Z25multi_tensor_apply_kernelI18TensorListMetadataILi5EE15DistAdamFunctorIN3c108BFloat16ES4_NS3_4HalfEEJPfffffff10adamMode_tfEEvlPViT_T0_DpT1_,"a",@progbits
	.sectionflags	@""
	.align	4
.nv.constant0._Z25multi_tensor_apply_kernelI18TensorListMetadataILi5EE15DistAdamFunctorIN3c108BFloat16ES4_NS3_4HalfEEJPfffffff10adamMode_tfEEvlPViT_T0_DpT1_:
	.zero		4008


//--------------------- .nv.constant0._Z25multi_tensor_apply_kernelI18TensorListMetadataILi5EE15DistAdamFunctorIN3c108BFloat16ES4_fEJPfffffff10adamMode_tfEEvlPViT_T0_DpT1_ --------------------------
	.section	.nv.constant0._Z25multi_tensor_apply_kernelI18TensorListMetadataILi5EE15DistAdamFunctorIN3c108BFloat16ES4_fEJPfffffff10adamMode_tfEEvlPViT_T0_DpT1_,"a",@progbits
	.sectionflags	@""
	.align	4
.nv.constant0._Z25multi_tensor_apply_kernelI18TensorListMetadataILi5EE15DistAdamFunctorIN3c108BFloat16ES4_fEJPfffffff10adamMode_tfEEvlPViT_T0_DpT1_:
	.zero		4008


//--------------------- .nv.constant0._Z25multi_tensor_apply_kernelI18TensorListMetadataILi5EE15DistAdamFunctorIN3c108BFloat16ENS3_4HalfES4_EJPfffffff10adamMode_tfEEvlPViT_T0_DpT1_ --------------------------
	.section	.nv.constant0._Z25multi_tensor_apply_kernelI18TensorListMetadataILi5EE15DistAdamFunctorIN3c108BFloat16ENS3_4HalfES4_EJPfffffff10adamMode_tfEEvlPViT_T0_DpT1_,"a",@progbits
	.sectionflags	@""
	.align	4
.nv.constant0._Z25multi_tensor_apply_kernelI18TensorListMetadataILi5EE15DistAdamFunctorIN3c108BFloat16ENS3_4HalfES4_EJPfffffff10adamMode_tfEEvlPViT_T0_DpT1_:
	.zero		4008


//--------------------- .nv.constant0._Z25multi_tensor_apply_kernelI18TensorListMetadataILi5EE15DistAdamFunctorIN3c108BFloat16ENS3_4HalfES5_EJPfffffff10adamMode_tfEEvlPViT_T0_DpT1_ --------------------------
	.section	.nv.constant0._Z25multi_tensor_apply_kernelI18TensorListMetadataILi5EE15DistAdamFunctorIN3c108BFloat16ENS3_4HalfES5_EJPfffffff10adamMode_tfEEvlPViT_T0_DpT1_,"a",@progbits
	.sectionflags	@""
	.align	4
.nv.constant0._Z25multi_tensor_apply_kernelI18TensorListMetadataILi5EE15DistAdamFunctorIN3c108BFloat16ENS3_4HalfES5_EJPfffffff10adamMode_tfEEvlPViT_T0_DpT1_:
	.zero		4008


//--------------------- .nv.constant0._Z25multi_tensor_apply_kernelI18TensorListMetadataILi5EE15DistAdamFunctorIN3c108BFloat16ENS3_4HalfEfEJPfffffff10adamMode_tfEEvlPViT_T0_DpT1_ --------------------------
	.section	.nv.constant0._Z25multi_tensor_apply_kernelI18TensorListMetadataILi5EE15DistAdamFunctorIN3c108BFloat16ENS3_4HalfEfEJPfffffff10adamMode_tfEEvlPViT_T0_DpT1_,"a",@progbits
	.sectionflags	@""
	.align	4
.nv.constant0._Z25multi_tensor_apply_kernelI18TensorListMetadataILi5EE15DistAdamFunctorIN3c108BFloat16ENS3_4HalfEfEJPfffffff10adamMode_tfEEvlPViT_T0_DpT1_:
	.zero		4008


//--------------------- .nv.constant0._Z25multi_tensor_apply_kernelI18TensorListMetadataILi5EE15DistAdamFunctorIN3c108BFloat16EfS4_EJPfffffff10adamMode_tfEEvlPViT_T0_DpT1_ --------------------------
	.section	.nv.constant0._Z25multi_tensor_apply_kernelI18TensorListMetadataILi5EE15DistAdamFunctorIN3c108BFloat16EfS4_EJPfffffff10adamMode_tfEEvlPViT_T0_DpT1_,"a",@progbits
	.sectionflags	@""
	.align	4
.nv.constant0._Z25multi_tensor_apply_kernelI18TensorListMetadataILi5EE15DistAdamFunctorIN3c108BFloat16EfS4_EJPfffffff10adamMode_tfEEvlPViT_T0_DpT1_:
	.zero		4008


//--------------------- .nv.constant0._Z25multi_tensor_apply_kernelI18TensorListMetadataILi5EE15DistAdamFunctorIN3c108BFloat16EfNS3_4HalfEEJPfffffff10adamMode_tfEEvlPViT_T0_DpT1_ --------------------------
	.section	.nv.constant0._Z25multi_tensor_apply_kernelI18TensorListMetadataILi5EE15DistAdamFunctorIN3c108BFloat16EfNS3_4HalfEEJPfffffff10adamMode_tfEEvlPViT_T0_DpT1_,"a",@progbits
	.sectionflags	@""
	.align	4
.nv.constant0._Z25multi_tensor_apply_kernelI18TensorListMetadataILi5EE15DistAdamFunctorIN3c108BFloat16EfNS3_4HalfEEJPfffffff10adamMode_tfEEvlPViT_T0_DpT1_:
	.zero		4008


//--------------------- .nv.constant0._Z25multi_tensor_apply_kernelI18TensorListMetadataILi5EE15DistAdamFunctorIN3c108BFloat16EffEJPfffffff10adamMode_tfEEvlPViT_T0_DpT1_ --------------------------
	.section	.nv.constant0._Z25multi_tensor_apply_kernelI18TensorListMetadataILi5EE15DistAdamFunctorIN3c108BFloat16EffEJPfffffff10adamMode_tfEEvlPViT_T0_DpT1_,"a",@progbits
	.sectionflags	@""
	.align	4
.nv.constant0._Z25multi_tensor_apply_kernelI18TensorListMetadataILi5EE15DistAdamFunctorIN3c108BFloat16EffEJPfffffff10adamMode_tfEEvlPViT_T0_DpT1_:
	.zero		4008


//--------------------- .nv.constant0._Z25multi_tensor_apply_kernelI18TensorListMetadataILi5EE15DistAdamFunctorIN3c104HalfENS3_8BFloat16ES5_EJPfffffff10adamMode_tfEEvlPViT_T0_DpT1_ --------------------------
	.section	.nv.constant0._Z25multi_tensor_apply_kernelI18TensorListMetadataILi5EE15DistAdamFunctorIN3c104HalfENS3_8BFloat16ES5_EJPfffffff10adamMode_tfEEvlPViT_T0_DpT1_,"a",@progbits
	.sectionflags	@""
	.align	4
.nv.constant0._Z25multi_tensor_apply_kernelI18TensorListMetadataILi5EE15DistAdamFunctorIN3c104HalfENS3_8BFloat16ES5_EJPfffffff10adamMode_tfEEvlPViT_T0_DpT1_:
	.zero		4008


//--------------------- .nv.constant0._Z25multi_tensor_apply_kernelI18TensorListMetadataILi5EE15DistAdamFunctorIN3c104HalfENS3_8BFloat16ES4_EJPfffffff10adamMode_tfEEvlPViT_T0_DpT1_ --------------------------
	.section	.nv.constant0._Z25multi_tensor_apply_kernelI18TensorListMetadataILi5EE15DistAdamFunctorIN3c104HalfENS3_8BFloat16ES4_EJPfffffff10adamMode_tfEEvlPViT_T0_DpT1_,"a",@progbits
	.sectionflags	@""
	.align	4
.nv.constant0._Z25multi_tensor_apply_kernelI18TensorListMetadataILi5EE15DistAdamFunctorIN3c104HalfENS3_8BFloat16ES4_EJPfffffff10adamMode_tfEEvlPViT_T0_DpT1_:
	.zero		4008


//--------------------- .nv.constant0._Z25multi_tensor_apply_kernelI18TensorListMetadataILi5EE15DistAdamFunctorIN3c104HalfENS3_8BFloat16EfEJPfffffff10adamMode_tfEEvlPViT_T0_DpT1_ --------------------------
	.section	.nv.constant0._Z25multi_tensor_apply_kernelI18TensorListMetadataILi5EE15DistAdamFunctorIN3c104HalfENS3_8BFloat16EfEJPfffffff10adamMode_tfEEvlPViT_T0_DpT1_,"a",@progbits
	.sectionflags	@""
	.align	4
.nv.constant0._Z25multi_tensor_apply_kernelI18TensorListMetadataILi5EE15DistAdamFunctorIN3c104HalfENS3_8BFloat16EfEJPfffffff10adamMode_tfEEvlPViT_T0_DpT1_:
	.zero		4008


//--------------------- .nv.constant0._Z25multi_tensor_apply_kernelI18TensorListMetadataILi5EE15DistAdamFunctorIN3c104HalfES4_NS3_8BFloat16EEJPfffffff10adamMode_tfEEvlPViT_T0_DpT1_ --------------------------
	.section	.nv.constant0._Z25multi_tensor_apply_kernelI18TensorListMetadataILi5EE15DistAdamFunctorIN3c104HalfES4_NS3_8BFloat16EEJPfffffff10adamMode_tfEEvlPViT_T0_DpT1_,"a",@progbits
	.sectionflags	@""
	.align	4
.nv.constant0._Z25multi_tensor_apply_kernelI18TensorListMetadataILi5EE15DistAdamFunctorIN3c104HalfES4_NS3_8BFloat16EEJPfffffff10adamMode_tfEEvlPViT_T0_DpT1_:
	.zero		4008


//--------------------- .nv.constant0._Z25multi_tensor_apply_kernelI18TensorListMetadataILi5EE15DistAdamFunctorIN3c104HalfES4_S4_EJPfffffff10adamMode_tfEEvlPViT_T0_DpT1_ --------------------------
	.section	.nv.constant0._Z25multi_tensor_apply_kernelI18TensorListMetadataILi5EE15DistAdamFunctorIN3c104HalfES4_S4_EJPfffffff10adamMode_tfEEvlPViT_T0_DpT1_,"a",@progbits
	.sectionflags	@""
	.align	4
.nv.constant0._Z25multi_tensor_apply_kernelI18TensorListMetadataILi5EE15DistAdamFunctorIN3c104HalfES4_S4_EJPfffffff10adamMode_tfEEvlPViT_T0_DpT1_:
	.zero		4008


//--------------------- .nv.constant0._Z25multi_tensor_apply_kernelI18TensorListMetadataILi5EE15DistAdamFunctorIN3c104HalfES4_fEJPfffffff10adamMode_tfEEvlPViT_T0_DpT1_ --------------------------
	.section	.nv.constant0._Z25multi_tensor_apply_kernelI18TensorListMetadataILi5EE15DistAdamFunctorIN3c104HalfES4_fEJPfffffff10adamMode_tfEEvlPViT_T0_DpT1_,"a",@progbits
	.sectionflags	@""
	.align	4
.nv.constant0._Z25multi_tensor_apply_kernelI18TensorListMetadataILi5EE15DistAdamFunctorIN3c104HalfES4_fEJPfffffff10adamMode_tfEEvlPViT_T0_DpT1_:
	.zero		4008


//--------------------- .nv.constant0._Z25multi_tensor_apply_kernelI18TensorListMetadataILi5EE15DistAdamFunctorIN3c104HalfEfNS3_8BFloat16EEJPfffffff10adamMode_tfEEvlPViT_T0_DpT1_ --------------------------
	.section	.nv.constant0._Z25multi_tensor_apply_kernelI18TensorListMetadataILi5EE15DistAdamFunctorIN3c104HalfEfNS3_8BFloat16EEJPfffffff10adamMode_tfEEvlPViT_T0_DpT1_,"a",@progbits
	.sectionflags	@""
	.align	4
.nv.constant0._Z25multi_tensor_apply_kernelI18TensorListMetadataILi5EE15DistAdamFunctorIN3c104HalfEfNS3_8BFloat16EEJPfffffff10adamMode_tfEEvlPViT_T0_DpT1_:
	.zero		4008


//--------------------- .nv.constant0._Z25multi_tensor_apply_kernelI18TensorListMetadataILi5EE15DistAdamFunctorIN3c104HalfEfS4_EJPfffffff10adamMode_tfEEvlPViT_T0_DpT1_ --------------------------
	.section	.nv.constant0._Z25multi_tensor_apply_kernelI18TensorListMetadataILi5EE15DistAdamFunctorIN3c104HalfEfS4_EJPfffffff10adamMode_tfEEvlPViT_T0_DpT1_,"a",@progbits
	.sectionflags	@""
	.align	4
.nv.constant0._Z25multi_tensor_apply_kernelI18TensorListMetadataILi5EE15DistAdamFunctorIN3c104HalfEfS4_EJPfffffff10adamMode_tfEEvlPViT_T0_DpT1_:
	.zero		4008


//--------------------- .nv.constant0._Z25multi_tensor_apply_kernelI18TensorListMetadataILi5EE15DistAdamFunctorIN3c104HalfEffEJPfffffff10adamMode_tfEEvlPViT_T0_DpT1_ --------------------------
	.section	.nv.constant0._Z25multi_tensor_apply_kernelI18TensorListMetadataILi5EE15DistAdamFunctorIN3c104HalfEffEJPfffffff10adamMode_tfEEvlPViT_T0_DpT1_,"a",@progbits
	.sectionflags	@""
	.align	4
.nv.constant0._Z25multi_tensor_apply_kernelI18TensorListMetadataILi5EE15DistAdamFunctorIN3c104HalfEffEJPfffffff10adamMode_tfEEvlPViT_T0_DpT1_:
	.zero		4008


//--------------------- .nv.constant0._Z25multi_tensor_apply_kernelI18TensorListMetadataILi5EE15DistAdamFunctorIfN3c108BFloat16ES4_EJPfffffff10adamMode_tfEEvlPViT_T0_DpT1_ --------------------------
	.section	.nv.constant0._Z25multi_tensor_apply_kernelI18TensorListMetadataILi5EE15DistAdamFunctorIfN3c108BFloat16ES4_EJPfffffff10adamMode_tfEEvlPViT_T0_DpT1_,"a",@progbits
	.sectionflags	@""
	.align	4
.nv.constant0._Z25multi_tensor_apply_kernelI18TensorListMetadataILi5EE15DistAdamFunctorIfN3c108BFloat16ES4_EJPfffffff10adamMode_tfEEvlPViT_T0_DpT1_:
	.zero		4008


//--------------------- .nv.constant0._Z25multi_tensor_apply_kernelI18TensorListMetadataILi5EE15DistAdamFunctorIfN3c108BFloat16ENS3_4HalfEEJPfffffff10adamMode_tfEEvlPViT_T0_DpT1_ --------------------------
	.section	.nv.constant0._Z25multi_tensor_apply_kernelI18TensorListMetadataILi5EE15DistAdamFunctorIfN3c108BFloat16ENS3_4HalfEEJPfffffff10adamMode_tfEEvlPViT_T0_DpT1_,"a",@progbits
	.sectionflags	@""
	.align	4
.nv.constant0._Z25multi_tensor_apply_kernelI18TensorListMetadataILi5EE15DistAdamFunctorIfN3c108BFloat16ENS3_4HalfEEJPfffffff10adamMode_tfEEvlPViT_T0_DpT1_:
	.zero		4008


//--------------------- .nv.constant0._Z25multi_tensor_apply_kernelI18TensorListMetadataILi5EE15DistAdamFunctorIfN3c108BFloat16EfEJPfffffff10adamMode_tfEEvlPViT_T0_DpT1_ --------------------------
	.section	.nv.constant0._Z25multi_tensor_apply_kernelI18TensorListMetadataILi5EE15DistAdamFunctorIfN3c108BFloat16EfEJPfffffff10adamMode_tfEEvlPViT_T0_DpT1_,"a",@progbits
	.sectionflags	@""
	.align	4
.nv.constant0._Z25multi_tensor_apply_kernelI18TensorListMetadataILi5EE15DistAdamFunctorIfN3c108BFloat16EfEJPfffffff10adamMode_tfEEvlPViT_T0_DpT1_:
	.zero		4008


//--------------------- .nv.constant0._Z25multi_tensor_apply_kernelI18TensorListMetadataILi5EE15DistAdamFunctorIfN3c104HalfENS3_8BFloat16EEJPfffffff10adamMode_tfEEvlPViT_T0_DpT1_ --------------------------
	.section	.nv.constant0._Z25multi_tensor_apply_kernelI18TensorListMetadataILi5EE15DistAdamFunctorIfN3c104HalfENS3_8BFloat16EEJPfffffff10adamMode_tfEEvlPViT_T0_DpT1_,"a",@progbits
	.sectionflags	@""
	.align	4
.nv.constant0._Z25multi_tensor_apply_kernelI18TensorListMetadataILi5EE15DistAdamFunctorIfN3c104HalfENS3_8BFloat16EEJPfffffff10adamMode_tfEEvlPViT_T0_DpT1_:
	.zero		4008


//--------------------- .nv.constant0._Z25multi_tensor_apply_kernelI18TensorListMetadataILi5EE15DistAdamFunctorIfN3c104HalfES4_EJPfffffff10adamMode_tfEEvlPViT_T0_DpT1_ --------------------------
	.section	.nv.constant0._Z25multi_tensor_apply_kernelI18TensorListMetadataILi5EE15DistAdamFunctorIfN3c104HalfES4_EJPfffffff10adamMode_tfEEvlPViT_T0_DpT1_,"a",@progbits
	.sectionflags	@""
	.align	4
.nv.constant0._Z25multi_tensor_apply_kernelI18TensorListMetadataILi5EE15DistAdamFunctorIfN3c104HalfES4_EJPfffffff10adamMode_tfEEvlPViT_T0_DpT1_:
	.zero		4008


//--------------------- .nv.constant0._Z25multi_tensor_apply_kernelI18TensorListMetadataILi5EE15DistAdamFunctorIfN3c104HalfEfEJPfffffff10adamMode_tfEEvlPViT_T0_DpT1_ --------------------------
	.section	.nv.constant0._Z25multi_tensor_apply_kernelI18TensorListMetadataILi5EE15DistAdamFunctorIfN3c104HalfEfEJPfffffff10adamMode_tfEEvlPViT_T0_DpT1_,"a",@progbits
	.sectionflags	@""
	.align	4
.nv.constant0._Z25multi_tensor_apply_kernelI18TensorListMetadataILi5EE15DistAdamFunctorIfN3c104HalfEfEJPfffffff10adamMode_tfEEvlPViT_T0_DpT1_:
	.zero		4008


//--------------------- .nv.constant0._Z25multi_tensor_apply_kernelI18TensorListMetadataILi5EE15DistAdamFunctorIffN3c108BFloat16EEJPfffffff10adamMode_tfEEvlPViT_T0_DpT1_ --------------------------
	.section	.nv.constant0._Z25multi_tensor_apply_kernelI18TensorListMetadataILi5EE15DistAdamFunctorIffN3c108BFloat16EEJPfffffff10adamMode_tfEEvlPViT_T0_DpT1_,"a",@progbits
	.sectionflags	@""
	.align	4
.nv.constant0._Z25multi_tensor_apply_kernelI18TensorListMetadataILi5EE15DistAdamFunctorIffN3c108BFloat16EEJPfffffff10adamMode_tfEEvlPViT_T0_DpT1_:
	.zero		4008


//--------------------- .nv.constant0._Z25multi_tensor_apply_kernelI18TensorListMetadataILi5EE15DistAdamFunctorIffN3c104HalfEEJPfffffff10adamMode_tfEEvlPViT_T0_DpT1_ --------------------------
	.section	.nv.constant0._Z25multi_tensor_apply_kernelI18TensorListMetadataILi5EE15DistAdamFunctorIffN3c104HalfEEJPfffffff10adamMode_tfEEvlPViT_T0_DpT1_,"a",@progbits
	.sectionflags	@""
	.align	4
.nv.constant0._Z25multi_tensor_apply_kernelI18TensorListMetadataILi5EE15DistAdamFunctorIffN3c104HalfEEJPfffffff10adamMode_tfEEvlPViT_T0_DpT1_:
	.zero		4008


//--------------------- .nv.constant0._Z25multi_tensor_apply_kernelI18TensorListMetadataILi5EE15DistAdamFunctorIfffEJPfffffff10adamMode_tfEEvlPViT_T0_DpT1_ --------------------------
	.section	.nv.constant0._Z25multi_tensor_apply_kernelI18TensorListMetadataILi5EE15DistAdamFunctorIfffEJPfffffff10adamMode_tfEEvlPViT_T0_DpT1_,"a",@progbits
	.sectionflags	@""
	.align	4
.nv.constant0._Z25multi_tensor_apply_kernelI18TensorListMetadataILi5EE15DistAdamFunctorIfffEJPfffffff10adamMode_tfEEvlPViT_T0_DpT1_:
	.zero		4008


//--------------------- SYMBOLS --------------------------

	.type		.nv.reservedSmem.offset0,@object
	.size		.nv.reservedSmem.offset0,0x4
	.type		__assertfail,@function
